	.target	sm_80

	.elftype	@"ET_EXEC"


//--------------------- .note.nv.tkinfo           --------------------------
	.section	.note.nv.tkinfo,"",@"SHT_NOTE"
	.sectionflags	@"SHF_NOTE_NV_TKINFO"
	.tkinfo
        /*0018*/ 	.word	0x00000002
        /*0030*/ 	.string	""
        /*0030*/ 	.string	"ptxas"
        /*0030*/ 	.string	"Cuda compilation tools, release 13.0, V13.0.88"
        /*0030*/ 	.string	"Build cuda_13.0.r13.0/compiler.36424714_0"
        /*0030*/ 	.string	"-v  -suppress-debug-info  -lineinfo  -arch sm_80 "



//--------------------- .note.nv.cuinfo           --------------------------
	.section	.note.nv.cuinfo,"",@"SHT_NOTE"
	.sectionflags	@"SHF_NOTE_NV_CUINFO"
        /*0018*/ 	.short	0x0002
        /*001a*/ 	.short	0x0050
        /*001c*/ 	.short	0x0082
	.zero		2


//--------------------- .nv.info                  --------------------------
	.section	.nv.info,"",@"SHT_CUDA_INFO"
	.align	4


	//----- nvinfo : EIATTR_REGCOUNT
	.align		4
        /*0000*/ 	.byte	0x04, 0x2f
        /*0002*/ 	.short	(.L_2 - .L_1)
	.align		4
.L_1:
        /*0004*/ 	.word	index@(attn_fwd)
        /*0008*/ 	.word	0x000000ff


	//----- nvinfo : EIATTR_FRAME_SIZE
	.align		4
.L_2:
        /*000c*/ 	.byte	0x04, 0x11
        /*000e*/ 	.short	(.L_4 - .L_3)
	.align		4
.L_3:
        /*0010*/ 	.word	index@(attn_fwd)
        /*0014*/ 	.word	0x00000570


	//----- nvinfo : EIATTR_MIN_STACK_SIZE
	.align		4
.L_4:
        /*0018*/ 	.byte	0x04, 0x12
        /*001a*/ 	.short	(.L_6 - .L_5)
	.align		4
.L_5:
        /*001c*/ 	.word	index@(attn_fwd)
        /*0020*/ 	.word	0x00000570
.L_6:


//--------------------- .nv.info.attn_fwd         --------------------------
	.section	.nv.info.attn_fwd,"",@"SHT_CUDA_INFO"
	.sectionflags	@""
	.align	4


	//----- nvinfo : EIATTR_CUDA_API_VERSION
	.align		4
        /*0000*/ 	.byte	0x04, 0x37
        /*0002*/ 	.short	(.L_8 - .L_7)
.L_7:
        /*0004*/ 	.word	0x00000082


	//----- nvinfo : EIATTR_SW2861232_WAR
	.align		4
.L_8:
        /*0008*/ 	.byte	0x01, 0x35
	.zero		2


	//----- nvinfo : EIATTR_PARAM_CBANK
	.align		4
        /*000c*/ 	.byte	0x04, 0x0a
        /*000e*/ 	.short	(.L_10 - .L_9)
	.align		4
.L_9:
        /*0010*/ 	.word	index@(.nv.constant0.attn_fwd)
        /*0014*/ 	.short	0x0160
        /*0016*/ 	.short	0x0088


	//----- nvinfo : EIATTR_CBANK_PARAM_SIZE
	.align		4
.L_10:
        /*0018*/ 	.byte	0x03, 0x19
        /*001a*/ 	.short	0x0088


	//----- nvinfo : EIATTR_KPARAM_INFO
	.align		4
        /*001c*/ 	.byte	0x04, 0x17
        /*001e*/ 	.short	(.L_12 - .L_11)
.L_11:
        /*0020*/ 	.word	0x00000000
        /*0024*/ 	.short	0x0019
        /*0026*/ 	.short	0x0080
        /*0028*/ 	.byte	0x00, 0xf4, 0x21, 0x00


	//----- nvinfo : EIATTR_KPARAM_INFO
	.align		4
.L_12:
        /*002c*/ 	.byte	0x04, 0x17
        /*002e*/ 	.short	(.L_14 - .L_13)
.L_13:
        /*0030*/ 	.word	0x00000000
        /*0034*/ 	.short	0x0018
        /*0036*/ 	.short	0x0078
        /*0038*/ 	.byte	0x00, 0xf4, 0x21, 0x00


	//----- nvinfo : EIATTR_KPARAM_INFO
	.align		4
.L_14:
        /*003c*/ 	.byte	0x04, 0x17
        /*003e*/ 	.short	(.L_16 - .L_15)
.L_15:
        /*0040*/ 	.word	0x00000000
        /*0044*/ 	.short	0x0017
        /*0046*/ 	.short	0x0070
        /*0048*/ 	.byte	0x00, 0xf0, 0x11, 0x00


	//----- nvinfo : EIATTR_KPARAM_INFO
	.align		4
.L_16:
        /*004c*/ 	.byte	0x04, 0x17
        /*004e*/ 	.short	(.L_18 - .L_17)
.L_17:
        /*0050*/ 	.word	0x00000000
        /*0054*/ 	.short	0x0016
        /*0056*/ 	.short	0x006c
        /*0058*/ 	.byte	0x00, 0xf0, 0x11, 0x00


	//----- nvinfo : EIATTR_KPARAM_INFO
	.align		4
.L_18:
        /*005c*/ 	.byte	0x04, 0x17
        /*005e*/ 	.short	(.L_20 - .L_19)
.L_19:
        /*0060*/ 	.word	0x00000000
        /*0064*/ 	.short	0x0015
        /*0066*/ 	.short	0x0068
        /*0068*/ 	.byte	0x00, 0xf0, 0x11, 0x00


	//----- nvinfo : EIATTR_KPARAM_INFO
	.align		4
.L_20:
        /*006c*/ 	.byte	0x04, 0x17
        /*006e*/ 	.short	(.L_22 - .L_21)
.L_21:
        /*0070*/ 	.word	0x00000000
        /*0074*/ 	.short	0x0014
        /*0076*/ 	.short	0x0064
        /*0078*/ 	.byte	0x00, 0xf0, 0x11, 0x00


	//----- nvinfo : EIATTR_KPARAM_INFO
	.align		4
.L_22:
        /*007c*/ 	.byte	0x04, 0x17
        /*007e*/ 	.short	(.L_24 - .L_23)
.L_23:
        /*0080*/ 	.word	0x00000000
        /*0084*/ 	.short	0x0013
        /*0086*/ 	.short	0x0060
        /*0088*/ 	.byte	0x00, 0xf0, 0x11, 0x00


	//----- nvinfo : EIATTR_KPARAM_INFO
	.align		4
.L_24:
        /*008c*/ 	.byte	0x04, 0x17
        /*008e*/ 	.short	(.L_26 - .L_25)
.L_25:
        /*0090*/ 	.word	0x00000000
        /*0094*/ 	.short	0x0012
        /*0096*/ 	.short	0x005c
        /*0098*/ 	.byte	0x00, 0xf0, 0x11, 0x00


	//----- nvinfo : EIATTR_KPARAM_INFO
	.align		4
.L_26:
        /*009c*/ 	.byte	0x04, 0x17
        /*009e*/ 	.short	(.L_28 - .L_27)
.L_27:
        /*00a0*/ 	.word	0x00000000
        /*00a4*/ 	.short	0x0011
        /*00a6*/ 	.short	0x0058
        /*00a8*/ 	.byte	0x00, 0xf0, 0x11, 0x00


	//----- nvinfo : EIATTR_KPARAM_INFO
	.align		4
.L_28:
        /*00ac*/ 	.byte	0x04, 0x17
        /*00ae*/ 	.short	(.L_30 - .L_29)
.L_29:
        /*00b0*/ 	.word	0x00000000
        /*00b4*/ 	.short	0x0010
        /*00b6*/ 	.short	0x0054
        /*00b8*/ 	.byte	0x00, 0xf0, 0x11, 0x00


	//----- nvinfo : EIATTR_KPARAM_INFO
	.align		4
.L_30:
        /*00bc*/ 	.byte	0x04, 0x17
        /*00be*/ 	.short	(.L_32 - .L_31)
.L_31:
        /*00c0*/ 	.word	0x00000000
        /*00c4*/ 	.short	0x000f
        /*00c6*/ 	.short	0x0050
        /*00c8*/ 	.byte	0x00, 0xf0, 0x11, 0x00


	//----- nvinfo : EIATTR_KPARAM_INFO
	.align		4
.L_32:
        /*00cc*/ 	.byte	0x04, 0x17
        /*00ce*/ 	.short	(.L_34 - .L_33)
.L_33:
        /*00d0*/ 	.word	0x00000000
        /*00d4*/ 	.short	0x000e
        /*00d6*/ 	.short	0x004c
        /*00d8*/ 	.byte	0x00, 0xf0, 0x11, 0x00


	//----- nvinfo : EIATTR_KPARAM_INFO
	.align		4
.L_34:
        /*00dc*/ 	.byte	0x04, 0x17
        /*00de*/ 	.short	(.L_36 - .L_35)
.L_35:
        /*00e0*/ 	.word	0x00000000
        /*00e4*/ 	.short	0x000d
        /*00e6*/ 	.short	0x0048
        /*00e8*/ 	.byte	0x00, 0xf0, 0x11, 0x00


	//----- nvinfo : EIATTR_KPARAM_INFO
	.align		4
.L_36:
        /*00ec*/ 	.byte	0x04, 0x17
        /*00ee*/ 	.short	(.L_38 - .L_37)
.L_37:
        /*00f0*/ 	.word	0x00000000
        /*00f4*/ 	.short	0x000c
        /*00f6*/ 	.short	0x0044
        /*00f8*/ 	.byte	0x00, 0xf0, 0x11, 0x00


	//----- nvinfo : EIATTR_KPARAM_INFO
	.align		4
.L_38:
        /*00fc*/ 	.byte	0x04, 0x17
        /*00fe*/ 	.short	(.L_40 - .L_39)
.L_39:
        /*0100*/ 	.word	0x00000000
        /*0104*/ 	.short	0x000b
        /*0106*/ 	.short	0x0040
        /*0108*/ 	.byte	0x00, 0xf0, 0x11, 0x00


	//----- nvinfo : EIATTR_KPARAM_INFO
	.align		4
.L_40:
        /*010c*/ 	.byte	0x04, 0x17
        /*010e*/ 	.short	(.L_42 - .L_41)
.L_41:
        /*0110*/ 	.word	0x00000000
        /*0114*/ 	.short	0x000a
        /*0116*/ 	.short	0x003c
        /*0118*/ 	.byte	0x00, 0xf0, 0x11, 0x00


	//----- nvinfo : EIATTR_KPARAM_INFO
	.align		4
.L_42:
        /*011c*/ 	.byte	0x04, 0x17
        /*011e*/ 	.short	(.L_44 - .L_43)
.L_43:
        /*0120*/ 	.word	0x00000000
        /*0124*/ 	.short	0x0009
        /*0126*/ 	.short	0x0038
        /*0128*/ 	.byte	0x00, 0xf0, 0x11, 0x00


	//----- nvinfo : EIATTR_KPARAM_INFO
	.align		4
.L_44:
        /*012c*/ 	.byte	0x04, 0x17
        /*012e*/ 	.short	(.L_46 - .L_45)
.L_45:
        /*0130*/ 	.word	0x00000000
        /*0134*/ 	.short	0x0008
        /*0136*/ 	.short	0x0034
        /*0138*/ 	.byte	0x00, 0xf0, 0x11, 0x00


	//----- nvinfo : EIATTR_KPARAM_INFO
	.align		4
.L_46:
        /*013c*/ 	.byte	0x04, 0x17
        /*013e*/ 	.short	(.L_48 - .L_47)
.L_47:
        /*0140*/ 	.word	0x00000000
        /*0144*/ 	.short	0x0007
        /*0146*/ 	.short	0x0030
        /*0148*/ 	.byte	0x00, 0xf0, 0x11, 0x00


	//----- nvinfo : EIATTR_KPARAM_INFO
	.align		4
.L_48:
        /*014c*/ 	.byte	0x04, 0x17
        /*014e*/ 	.short	(.L_50 - .L_49)
.L_49:
        /*0150*/ 	.word	0x00000000
        /*0154*/ 	.short	0x0006
        /*0156*/ 	.short	0x002c
        /*0158*/ 	.byte	0x00, 0xf0, 0x11, 0x00


	//----- nvinfo : EIATTR_KPARAM_INFO
	.align		4
.L_50:
        /*015c*/ 	.byte	0x04, 0x17
        /*015e*/ 	.short	(.L_52 - .L_51)
.L_51:
        /*0160*/ 	.word	0x00000000
        /*0164*/ 	.short	0x0005
        /*0166*/ 	.short	0x0028
        /*0168*/ 	.byte	0x00, 0xf0, 0x11, 0x00


	//----- nvinfo : EIATTR_KPARAM_INFO
	.align		4
.L_52:
        /*016c*/ 	.byte	0x04, 0x17
        /*016e*/ 	.short	(.L_54 - .L_53)
.L_53:
        /*0170*/ 	.word	0x00000000
        /*0174*/ 	.short	0x0004
        /*0176*/ 	.short	0x0020
        /*0178*/ 	.byte	0x00, 0xf4, 0x21, 0x00


	//----- nvinfo : EIATTR_KPARAM_INFO
	.align		4
.L_54:
        /*017c*/ 	.byte	0x04, 0x17
        /*017e*/ 	.short	(.L_56 - .L_55)
.L_55:
        /*0180*/ 	.word	0x00000000
        /*0184*/ 	.short	0x0003
        /*0186*/ 	.short	0x0018
        /*0188*/ 	.byte	0x00, 0xf4, 0x21, 0x00


	//----- nvinfo : EIATTR_KPARAM_INFO
	.align		4
.L_56:
        /*018c*/ 	.byte	0x04, 0x17
        /*018e*/ 	.short	(.L_58 - .L_57)
.L_57:
        /*0190*/ 	.word	0x00000000
        /*0194*/ 	.short	0x0002
        /*0196*/ 	.short	0x0010
        /*0198*/ 	.byte	0x00, 0xf4, 0x21, 0x00


	//----- nvinfo : EIATTR_KPARAM_INFO
	.align		4
.L_58:
        /*019c*/ 	.byte	0x04, 0x17
        /*019e*/ 	.short	(.L_60 - .L_59)
.L_59:
        /*01a0*/ 	.word	0x00000000
        /*01a4*/ 	.short	0x0001
        /*01a6*/ 	.short	0x0008
        /*01a8*/ 	.byte	0x00, 0xf4, 0x21, 0x00


	//----- nvinfo : EIATTR_KPARAM_INFO
	.align		4
.L_60:
        /*01ac*/ 	.byte	0x04, 0x17
        /*01ae*/ 	.short	(.L_62 - .L_61)
.L_61:
        /*01b0*/ 	.word	0x00000000
        /*01b4*/ 	.short	0x0000
        /*01b6*/ 	.short	0x0000
        /*01b8*/ 	.byte	0x00, 0xf4, 0x21, 0x00


	//----- nvinfo : EIATTR_MAXREG_COUNT
	.align		4
.L_62:
        /*01bc*/ 	.byte	0x03, 0x1b
        /*01be*/ 	.short	0x00ff


	//----- nvinfo : EIATTR_NUM_BARRIERS
	.align		4
        /*01c0*/ 	.byte	0x02, 0x4c
        /*01c2*/ 	.byte	0x01
	.zero		1


	//----- nvinfo : EIATTR_ANNOTATIONS
	.align		4
        /*01c4*/ 	.byte	0x04, 0x55
        /*01c6*/ 	.short	(.L_64 - .L_63)


	//   ....[0]....
.L_63:
        /*01c8*/ 	.word	0x00000001
        /*01cc*/ 	.byte	0x90, 0x2d, 0x00, 0x00, 0x01, 0x00, 0x00, 0x00, 0xa0, 0x2d, 0x00, 0x00, 0x01, 0x00, 0x00, 0x00
        /* <DEDUP_REMOVED lines=240> */
        /*10dc*/ 	.byte	0xe0, 0xc8, 0x00, 0x00


	//----- nvinfo : EIATTR_MERCURY_ISA_VERSION
	.align		4
.L_64:
        /*10e0*/ 	.byte	0x03, 0x5f
        /*10e2*/ 	.short	0x0000


	//----- nvinfo : EIATTR_COOP_GROUP_MASK_REGIDS
	.align		4
        /*10e4*/ 	.byte	0x04, 0x29
        /*10e6*/ 	.short	(.L_66 - .L_65)


	//   ....[0]....
.L_65:
        /*10e8*/ 	.word	0xffffffff


	//   ....[1]....
        /*10ec*/ 	.word	0xffffffff


	//   ....[2]....
        /*10f0*/ 	.word	0xffffffff


	//   ....[3]....
        /*10f4*/ 	.word	0xffffffff


	//   ....[4]....
        /*10f8*/ 	.word	0xffffffff


	//   ....[5]....
        /*10fc*/ 	.word	0xffffffff


	//   ....[6]....
        /*1100*/ 	.word	0xffffffff


	//   ....[7]....
        /*1104*/ 	.word	0xffffffff


	//   ....[8]....
        /*1108*/ 	.word	0xffffffff


	//   ....[9]....
        /*110c*/ 	.word	0xffffffff


	//   ....[10]....
        /*1110*/ 	.word	0xffffffff


	//   ....[11]....
        /*1114*/ 	.word	0xffffffff


	//   ....[12]....
        /*1118*/ 	.word	0xffffffff


	//   ....[13]....
        /*111c*/ 	.word	0xffffffff


	//   ....[14]....
        /*1120*/ 	.word	0xffffffff


	//   ....[15]....
        /*1124*/ 	.word	0xffffffff


	//----- nvinfo : EIATTR_COOP_GROUP_INSTR_OFFSETS
	.align		4
.L_66:
        /*1128*/ 	.byte	0x04, 0x28
        /*112a*/ 	.short	(.L_68 - .L_67)


	//   ....[0]....
.L_67:
        /*112c*/ 	.word	0x00009050


	//   ....[1]....
        /*1130*/ 	.word	0x000090b0


	//   ....[2]....
        /*1134*/ 	.word	0x00009100


	//   ....[3]....
        /*1138*/ 	.word	0x00009170


	//   ....[4]....
        /*113c*/ 	.word	0x00009530


	//   ....[5]....
        /*1140*/ 	.word	0x00009560


	//   ....[6]....
        /*1144*/ 	.word	0x000095a0


	//   ....[7]....
        /*1148*/ 	.word	0x00009680


	//   ....[8]....
        /*114c*/ 	.word	0x0000c370


	//   ....[9]....
        /*1150*/ 	.word	0x0000c380


	//   ....[10]....
        /*1154*/ 	.word	0x0000c390


	//   ....[11]....
        /*1158*/ 	.word	0x0000c3a0


	//   ....[12]....
        /*115c*/ 	.word	0x0000c3f0


	//   ....[13]....
        /*1160*/ 	.word	0x0000c420


	//   ....[14]....
        /*1164*/ 	.word	0x0000c430


	//   ....[15]....
        /*1168*/ 	.word	0x0000c440


	//----- nvinfo : EIATTR_EXIT_INSTR_OFFSETS
	.align		4
.L_68:
        /*116c*/ 	.byte	0x04, 0x1c
        /*116e*/ 	.short	(.L_70 - .L_69)


	//   ....[0]....
.L_69:
        /*1170*/ 	.word	0x00011be0


	//----- nvinfo : EIATTR_REQNTID
	.align		4
.L_70:
        /*1174*/ 	.byte	0x04, 0x10
        /*1176*/ 	.short	(.L_72 - .L_71)
.L_71:
        /*1178*/ 	.word	0x00000080
        /*117c*/ 	.word	0x00000001
        /*1180*/ 	.word	0x00000001
.L_72:


//--------------------- .nv.callgraph             --------------------------
	.section	.nv.callgraph,"",@"SHT_CUDA_CALLGRAPH"
	.align	4
	.sectionentsize	8
	.align		4
        /*0000*/ 	.word	0x00000000
	.align		4
        /*0004*/ 	.word	0xffffffff
	.align		4
        /*0008*/ 	.word	0x00000000
	.align		4
        /*000c*/ 	.word	0xfffffffe
	.align		4
        /*0010*/ 	.word	0x00000000
	.align		4
        /*0014*/ 	.word	0xfffffffd
	.align		4
        /*0018*/ 	.word	0x00000000
	.align		4
        /*001c*/ 	.word	0xfffffffc


//--------------------- .nv.rel.action            --------------------------
	.section	.nv.rel.action,"",@"SHT_CUDA_RELOCINFO"
	.align	8
	.sectionentsize	8
        /*0000*/ 	.byte	0x73, 0x00, 0x00, 0x00, 0x00, 0x00, 0x00, 0x00, 0x00, 0x00, 0x00, 0x11, 0x25, 0x00, 0x05, 0x36


//--------------------- .nv.constant4             --------------------------
	.section	.nv.constant4,"a",@progbits
	.align	8
	.align		8
.nv.constant4:
        /*0000*/ 	.dword	_$_str


//--------------------- .nv.constant0.attn_fwd    --------------------------
	.section	.nv.constant0.attn_fwd,"a",@progbits
	.sectionflags	@""
	.align	4
.nv.constant0.attn_fwd:
	.zero		488


//--------------------- .text.attn_fwd            --------------------------
	.section	.text.attn_fwd,"ax",@progbits
	.sectioninfo	@"SHI_REGISTERS=255"
	.align	128
        .global         attn_fwd
        .type           attn_fwd,@function
        .size           attn_fwd,(.L_x_4 - attn_fwd)
        .other          attn_fwd,@"STO_CUDA_ENTRY STV_DEFAULT"
attn_fwd:
.text.attn_fwd:
[----:B------:R-:W-:Y:S02]  /*0000*/  MOV R1, c[0x0][0x28] ;  /* 0x00000a0000017a02 */ /* 0x000fe40000000f00 */
[----:B------:R-:W0:Y:S01]  /*0010*/  S2R R246, SR_TID.X ;  /* 0x0000000000f67919 */ /* 0x000e220000002100 */
[----:B------:R-:W-:Y:S01]  /*0020*/  MOV R223, c[0x0][0x198] ;  /* 0x0000660000df7a02 */ /* 0x000fe20000000f00 */
[----:B------:R-:W-:Y:S01]  /*0030*/  ULDC.64 UR4, c[0x0][0x118] ;  /* 0x0000460000047ab9 */ /* 0x000fe20000000a00 */
[----:B------:R-:W-:Y:S01]  /*0040*/  IADD3 R1, R1, -0x570, RZ ;  /* 0xfffffa9001017810 */ /* 0x000fe20007ffe0ff */
[----:B------:R-:W1:Y:S01]  /*0050*/  S2R R0, SR_CTAID.X ;  /* 0x0000000000007919 */ /* 0x000e620000002500 */
[C---:B------:R-:W-:Y:S02]  /*0060*/  SHF.L.U32 R5, R223.reuse, 0x3, RZ ;  /* 0x00000003df057819 */ /* 0x040fe400000006ff */
[C---:B------:R-:W-:Y:S01]  /*0070*/  SHF.L.U32 R7, R223.reuse, 0x4, RZ ;  /* 0x00000004df077819 */ /* 0x040fe200000006ff */
[----:B------:R-:W2:Y:S01]  /*0080*/  S2R R3, SR_CTAID.Y ;  /* 0x0000000000037919 */ /* 0x000ea20000002600 */
[----:B0-----:R-:W-:Y:S01]  /*0090*/  LOP3.LUT R2, R246, 0x7f, RZ, 0xc0, !PT ;  /* 0x0000007ff6027812 */ /* 0x001fe200078ec0ff */
[C---:B------:R-:W-:Y:S01]  /*00a0*/  IMAD R23, R223.reuse, 0x48, RZ ;  /* 0x00000048df177824 */ /* 0x040fe200078e02ff */
[----:B------:R-:W-:-:S02]  /*00b0*/  SHF.L.U32 R13, R223, 0x6, RZ ;  /* 0x00000006df0d7819 */ /* 0x000fc400000006ff */
[----:B-1----:R-:W-:Y:S01]  /*00c0*/  LEA R2, R0, R2, 0x7 ;  /* 0x0000000200027211 */ /* 0x002fe200078e38ff */
[C---:B------:R-:W-:Y:S01]  /*00d0*/  IMAD R15, R223.reuse, 0x12, RZ ;  /* 0x00000012df0f7824 */ /* 0x040fe200078e02ff */
[----:B------:R-:W-:Y:S01]  /*00e0*/  SHF.L.U32 R11, R223, 0x5, RZ ;  /* 0x00000005df0b7819 */ /* 0x000fe200000006ff */
[----:B--2---:R-:W-:Y:S02]  /*00f0*/  IMAD R0, R3, c[0x0][0x190], RZ ;  /* 0x0000640003007a24 */ /* 0x004fe400078e02ff */
[----:B------:R-:W-:-:S03]  /*0100*/  IMAD R2, R2, c[0x0][0x194], RZ ;  /* 0x0000650002027a24 */ /* 0x000fc600078e02ff */
[C---:B------:R-:W-:Y:S01]  /*0110*/  SHF.L.U32 R8, R0.reuse, 0x1, RZ ;  /* 0x0000000100087819 */ /* 0x040fe200000006ff */
[----:B------:R-:W-:Y:S01]  /*0120*/  IMAD.HI R0, R0, 0x2, RZ ;  /* 0x0000000200007827 */ /* 0x000fe200078e02ff */
[----:B------:R-:W-:-:S03]  /*0130*/  SHF.L.U32 R9, R2, 0x1, RZ ;  /* 0x0000000102097819 */ /* 0x000fc600000006ff */
[----:B------:R-:W-:Y:S01]  /*0140*/  IMAD.HI R3, R2, 0x2, RZ ;  /* 0x0000000202037827 */ /* 0x000fe200078e02ff */
[----:B------:R-:W-:-:S04]  /*0150*/  IADD3 R8, P0, P1, R9, c[0x0][0x160], R8 ;  /* 0x0000580009087a10 */ /* 0x000fc8000791e008 */
[----:B------:R-:W-:Y:S02]  /*0160*/  IADD3.X R9, R3, c[0x0][0x164], R0, P0, P1 ;  /* 0x0000590003097a10 */ /* 0x000fe400007e2400 */
[CC--:B------:R-:W-:Y:S02]  /*0170*/  LEA R2, P0, R223.reuse, R8.reuse, 0x4 ;  /* 0x00000008df027211 */ /* 0x0c0fe400078020ff */
[-C--:B------:R-:W-:Y:S02]  /*0180*/  LEA R240, P1, R223, R8.reuse, 0x5 ;  /* 0x00000008dff07211 */ /* 0x080fe400078228ff */
[-C--:B------:R-:W-:Y:S02]  /*0190*/  LEA.HI.X.SX32 R3, R5, R9.reuse, 0x1, P0 ;  /* 0x0000000905037211 */ /* 0x080fe400000f0eff */
[C---:B------:R-:W-:Y:S01]  /*01a0*/  LEA R242, P2, R223.reuse, R8, 0x7 ;  /* 0x00000008dff27211 */ /* 0x040fe200078438ff */
[----:B------:R-:W-:Y:S01]  /*01b0*/  IMAD R17, R223, 0x24, RZ ;  /* 0x00000024df117824 */ /* 0x000fe200078e02ff */
[----:B------:R-:W-:-:S02]  /*01c0*/  LEA.HI.X.SX32 R241, R7, R9, 0x1, P1 ;  /* 0x0000000907f17211 */ /* 0x000fc400008f0eff */
[-C--:B------:R-:W-:Y:S01]  /*01d0*/  LEA R10, P0, R223, R8.reuse, 0x6 ;  /* 0x00000008df0a7211 */ /* 0x080fe200078030ff */
[----:B------:R0:W2:Y:S01]  /*01e0*/  LDG.E.U16 R7, [R2.64] ;  /* 0x0000000402077981 */ /* 0x0000a2000c1e1500 */
[-C--:B------:R-:W-:Y:S02]  /*01f0*/  LEA.HI.X.SX32 R243, R13, R9.reuse, 0x1, P2 ;  /* 0x000000090df37211 */ /* 0x080fe400010f0eff */
[----:B------:R-:W-:Y:S01]  /*0200*/  LEA.HI.X.SX32 R11, R11, R9, 0x1, P0 ;  /* 0x000000090b0b7211 */ /* 0x000fe200000f0eff */
[C---:B------:R-:W-:Y:S01]  /*0210*/  IMAD R19, R223.reuse, 0x14, RZ ;  /* 0x00000014df137824 */ /* 0x040fe200078e02ff */
[----:B------:R-:W-:Y:S01]  /*0220*/  LEA R5, R223, R223, 0x3 ;  /* 0x000000dfdf057211 */ /* 0x000fe200078e18ff */
[----:B------:R1:W3:Y:S01]  /*0230*/  LDG.E.U16 R240, [R240.64] ;  /* 0x00000004f0f07981 */ /* 0x0002e2000c1e1500 */
[-C--:B------:R-:W-:Y:S02]  /*0240*/  IADD3 R12, P0, R15, R8.reuse, RZ ;  /* 0x000000080f0c7210 */ /* 0x080fe40007f1e0ff */
[-C--:B------:R-:W-:Y:S01]  /*0250*/  IADD3 R4, P1, R17, R8.reuse, RZ ;  /* 0x0000000811047210 */ /* 0x080fe20007f3e0ff */
[----:B------:R-:W-:Y:S01]  /*0260*/  IMAD R21, R223, 0x28, RZ ;  /* 0x00000028df157824 */ /* 0x000fe200078e02ff */
[-C--:B0-----:R-:W-:Y:S01]  /*0270*/  IADD3 R2, P2, R23, R8.reuse, RZ ;  /* 0x0000000817027210 */ /* 0x081fe20007f5e0ff */
[----:B------:R0:W4:Y:S03]  /*0280*/  LDG.E.U16 R242, [R242.64] ;  /* 0x00000004f2f27981 */ /* 0x000126000c1e1500 */
[-C--:B------:R-:W-:Y:S01]  /*0290*/  LEA.HI.X.SX32 R3, R17, R9.reuse, 0x1, P2 ;  /* 0x0000000911037211 */ /* 0x080fe200010f0eff */
[----:B------:R-:W-:Y:S01]  /*02a0*/  IMAD R17, R223, 0x90, RZ ;  /* 0x00000090df117824 */ /* 0x000fe200078e02ff */
[-C--:B------:R-:W-:Y:S01]  /*02b0*/  LEA.HI.X.SX32 R13, R5, R9.reuse, 0x1, P0 ;  /* 0x00000009050d7211 */ /* 0x080fe200000f0eff */
[----:B-1----:R1:W5:Y:S01]  /*02c0*/  LDG.E.U16 R241, [R10.64] ;  /* 0x000000040af17981 */ /* 0x002362000c1e1500 */
[-C--:B------:R-:W-:Y:S01]  /*02d0*/  LEA.HI.X.SX32 R5, R15, R9.reuse, 0x1, P1 ;  /* 0x000000090f057211 */ /* 0x080fe200008f0eff */
[----:B------:R-:W-:Y:S01]  /*02e0*/  IMAD R15, R223, 0xa, RZ ;  /* 0x0000000adf0f7824 */ /* 0x000fe200078e02ff */
[-C--:B------:R-:W-:Y:S01]  /*02f0*/  IADD3 R16, P1, R17, R8.reuse, RZ ;  /* 0x0000000811107210 */ /* 0x080fe20007f3e0ff */
[----:B------:R0:W2:Y:S03]  /*0300*/  LDG.E.U16 R6, [R12.64] ;  /* 0x000000040c067981 */ /* 0x0000a6000c1e1500 */
[----:B------:R-:W-:Y:S01]  /*0310*/  LEA.HI.X.SX32 R17, R23, R9, 0x1, P1 ;  /* 0x0000000917117211 */ /* 0x000fe200008f0eff */
[----:B------:R-:W-:Y:S01]  /*0320*/  IMAD R23, R223, 0x50, RZ ;  /* 0x00000050df177824 */ /* 0x000fe200078e02ff */
[-C--:B------:R-:W-:Y:S01]  /*0330*/  IADD3 R14, P2, R21, R8.reuse, RZ ;  /* 0x00000008150e7210 */ /* 0x080fe20007f5e0ff */
[C---:B------:R-:W-:Y:S01]  /*0340*/  IMAD R31, R223.reuse, 0xa0, RZ ;  /* 0x000000a0df1f7824 */ /* 0x040fe200078e02ff */
[----:B-1----:R-:W-:Y:S01]  /*0350*/  LEA R11, R223, R223, 0x2 ;  /* 0x000000dfdf0b7211 */ /* 0x002fe200078e10ff */
[----:B0-----:R0:W2:Y:S01]  /*0360*/  LDG.E.U16 R243, [R16.64] ;  /* 0x0000000410f37981 */ /* 0x0010a2000c1e1500 */
[----:B------:R-:W-:-:S02]  /*0370*/  IADD3 R10, P0, R15, R8, RZ ;  /* 0x000000080f0a7210 */ /* 0x000fc40007f1e0ff */
[-C--:B------:R-:W-:Y:S01]  /*0380*/  IADD3 R12, P1, R19, R8.reuse, RZ ;  /* 0x00000008130c7210 */ /* 0x080fe20007f3e0ff */
[----:B------:R1:W2:Y:S01]  /*0390*/  LDG.E.U16 R4, [R4.64] ;  /* 0x0000000404047981 */ /* 0x0002a2000c1e1500 */
[-C--:B------:R-:W-:Y:S02]  /*03a0*/  LEA.HI.X.SX32 R11, R11, R9.reuse, 0x1, P0 ;  /* 0x000000090b0b7211 */ /* 0x080fe400000f0eff */
[-C--:B------:R-:W-:Y:S01]  /*03b0*/  LEA.HI.X.SX32 R13, R15, R9.reuse, 0x1, P1 ;  /* 0x000000090f0d7211 */ /* 0x080fe200008f0eff */
[----:B------:R1:W2:Y:S01]  /*03c0*/  LDG.E.U16 R2, [R2.64] ;  /* 0x0000000402027981 */ /* 0x0002a2000c1e1500 */
[----:B------:R-:W-:Y:S01]  /*03d0*/  IADD3 R244, P0, R23, R8, RZ ;  /* 0x0000000817f47210 */ /* 0x000fe20007f1e0ff */
[----:B0-----:R-:W-:Y:S01]  /*03e0*/  IMAD R16, R223, 0xb0, RZ ;  /* 0x000000b0df107824 */ /* 0x001fe200078e02ff */
[-C--:B------:R-:W-:Y:S01]  /*03f0*/  LEA.HI.X.SX32 R15, R19, R9.reuse, 0x1, P2 ;  /* 0x00000009130f7211 */ /* 0x080fe200010f0eff */
[----:B------:R0:W2:Y:S01]  /*0400*/  LDG.E.U16 R0, [R10.64] ;  /* 0x000000040a007981 */ /* 0x0000a2000c1e1500 */
[----:B------:R-:W-:Y:S01]  /*0410*/  IMAD R17, R223, 0x30, RZ ;  /* 0x00000030df117824 */ /* 0x000fe200078e02ff */
[----:B------:R-:W-:-:S02]  /*0420*/  LEA.HI.X.SX32 R245, R21, R9, 0x1, P0 ;  /* 0x0000000915f57211 */ /* 0x000fc400000f0eff */
[----:B-1----:R1:W2:Y:S01]  /*0430*/  LDG.E.U16 R5, [R12.64] ;  /* 0x000000040c057981 */ /* 0x0022a2000c1e1500 */
[C---:B------:R-:W-:Y:S02]  /*0440*/  IMAD R112, R223.reuse, 0x58, RZ ;  /* 0x00000058df707824 */ /* 0x040fe400078e02ff */
[C---:B------:R-:W-:Y:S01]  /*0450*/  IMAD R21, R223.reuse, 0x60, RZ ;  /* 0x00000060df157824 */ /* 0x040fe200078e02ff */
[----:B------:R1:W2:Y:S01]  /*0460*/  LDG.E.U16 R3, [R14.64] ;  /* 0x000000040e037981 */ /* 0x0002a2000c1e1500 */
[----:B0-----:R-:W-:Y:S01]  /*0470*/  IMAD R11, R223, 0xc0, RZ ;  /* 0x000000c0df0b7824 */ /* 0x001fe200078e02ff */
[-C--:B------:R-:W-:Y:S01]  /*0480*/  IADD3 R10, P6, R31, R8.reuse, RZ ;  /* 0x000000081f0a7210 */ /* 0x080fe20007fde0ff */
[----:B------:R-:W-:Y:S01]  /*0490*/  IMAD R110, R223, 0x18, RZ ;  /* 0x00000018df6e7824 */ /* 0x000fe200078e02ff */
[-C--:B------:R-:W-:Y:S01]  /*04a0*/  IADD3 R22, P4, R17, R8.reuse, RZ ;  /* 0x0000000811167210 */ /* 0x080fe20007f9e0ff */
[C---:B-1----:R-:W-:Y:S01]  /*04b0*/  IMAD R13, R223.reuse, 0xd0, RZ ;  /* 0x000000d0df0d7824 */ /* 0x042fe200078e02ff */
[----:B------:R-:W-:Y:S01]  /*04c0*/  IADD3 R12, P0, R16, R8, RZ ;  /* 0x00000008100c7210 */ /* 0x000fe20007f1e0ff */
[----:B------:R-:W-:-:S02]  /*04d0*/  IMAD R45, R223, 0x70, RZ ;  /* 0x00000070df2d7824 */ /* 0x000fc400078e02ff */
[C---:B------:R-:W-:Y:S02]  /*04e0*/  IMAD R25, R223.reuse, 0x92, RZ ;  /* 0x00000092df197824 */ /* 0x040fe400078e02ff */
[C---:B------:R-:W-:Y:S02]  /*04f0*/  IMAD R33, R223.reuse, 0xa2, RZ ;  /* 0x000000a2df217824 */ /* 0x040fe400078e02ff */
[C---:B------:R-:W-:Y:S01]  /*0500*/  IMAD R40, R223.reuse, 0xd2, RZ ;  /* 0x000000d2df287824 */ /* 0x040fe200078e02ff */
[C---:B------:R-:W-:Y:S01]  /*0510*/  LEA R27, R223.reuse, R223, 0x6 ;  /* 0x000000dfdf1b7211 */ /* 0x040fe200078e30ff */
[----:B------:R-:W-:Y:S01]  /*0520*/  IMAD R15, R223, 0x82, RZ ;  /* 0x00000082df0f7824 */ /* 0x000fe200078e02ff */
[-C--:B------:R-:W-:Y:S01]  /*0530*/  IADD3 R14, P1, R11, R8.reuse, RZ ;  /* 0x000000080b0e7210 */ /* 0x080fe20007f3e0ff */
[----:B------:R-:W-:Y:S01]  /*0540*/  IMAD R18, R223, 0xe0, RZ ;  /* 0x000000e0df127824 */ /* 0x000fe200078e02ff */
[-C--:B------:R-:W-:Y:S01]  /*0550*/  IADD3 R16, P3, R13, R8.reuse, RZ ;  /* 0x000000080d107210 */ /* 0x080fe20007f7e0ff */
[----:B------:R-:W-:Y:S01]  /*0560*/  IMAD R41, R223, 0x68, RZ ;  /* 0x00000068df297824 */ /* 0x000fe200078e02ff */
[-C--:B------:R-:W-:Y:S01]  /*0570*/  LEA.HI.X.SX32 R11, R23, R9.reuse, 0x1, P6 ;  /* 0x00000009170b7211 */ /* 0x080fe200030f0eff */
[----:B------:R-:W-:Y:S01]  /*0580*/  IMAD R20, R223, 0xf0, RZ ;  /* 0x000000f0df147824 */ /* 0x000fe200078e02ff */
[-C--:B------:R-:W-:Y:S01]  /*0590*/  IADD3 R24, P6, R21, R8.reuse, RZ ;  /* 0x0000000815187210 */ /* 0x080fe20007fde0ff */
[C---:B------:R-:W-:Y:S01]  /*05a0*/  IMAD R19, R223.reuse, 0x38, RZ ;  /* 0x00000038df137824 */ /* 0x040fe200078e02ff */
[-C--:B------:R-:W-:Y:S01]  /*05b0*/  LEA.HI.X.SX32 R13, R112, R9.reuse, 0x1, P0 ;  /* 0x00000009700d7211 */ /* 0x080fe200000f0eff */
[----:B------:R-:W-:Y:S01]  /*05c0*/  IMAD R114, R223, 0x78, RZ ;  /* 0x00000078df727824 */ /* 0x000fe200078e02ff */
[-C--:B------:R-:W-:Y:S01]  /*05d0*/  IADD3 R26, P0, R15, R8.reuse, RZ ;  /* 0x000000080f1a7210 */ /* 0x080fe20007f1e0ff */
[C---:B------:R-:W-:Y:S01]  /*05e0*/  IMAD R42, R223.reuse, 0xe2, RZ ;  /* 0x000000e2df2a7824 */ /* 0x040fe200078e02ff */
[-C--:B------:R-:W-:Y:S01]  /*05f0*/  LEA.HI.X.SX32 R23, R110, R9.reuse, 0x1, P4 ;  /* 0x000000096e177211 */ /* 0x080fe200020f0eff */
[----:B------:R-:W-:Y:S01]  /*0600*/  IMAD R29, R223, 0x49, RZ ;  /* 0x00000049df1d7824 */ /* 0x000fe200078e02ff */
[-C--:B------:R-:W-:Y:S01]  /*0610*/  LEA.HI.X.SX32 R15, R21, R9.reuse, 0x1, P1 ;  /* 0x00000009150f7211 */ /* 0x080fe200008f0eff */
[----:B------:R-:W-:Y:S01]  /*0620*/  IMAD R44, R223, 0xf2, RZ ;  /* 0x000000f2df2c7824 */ /* 0x000fe200078e02ff */
[-C--:B------:R-:W-:Y:S01]  /*0630*/  IADD3 R28, P4, R25, R8.reuse, RZ ;  /* 0x00000008191c7210 */ /* 0x080fe20007f9e0ff */
[----:B------:R-:W-:Y:S01]  /*0640*/  IMAD R43, R223, 0x69, RZ ;  /* 0x00000069df2b7824 */ /* 0x000fe200078e02ff */
[-C--:B------:R-:W-:Y:S01]  /*0650*/  IADD3 R32, P1, R45, R8.reuse, RZ ;  /* 0x000000082d207210 */ /* 0x080fe20007f3e0ff */
[C---:B------:R-:W-:Y:S01]  /*0660*/  IMAD R67, R223.reuse, 0x71, RZ ;  /* 0x00000071df437824 */ /* 0x040fe200078e02ff */
[-C--:B------:R-:W-:Y:S01]  /*0670*/  IADD3 R18, P2, R18, R8.reuse, RZ ;  /* 0x0000000812127210 */ /* 0x080fe20007f5e0ff */
[----:B------:R-:W-:Y:S01]  /*0680*/  IMAD R69, R223, 0x79, RZ ;  /* 0x00000079df457824 */ /* 0x000fe200078e02ff */
[-C--:B------:R-:W-:Y:S01]  /*0690*/  LEA.HI.X.SX32 R25, R17, R9.reuse, 0x1, P6 ;  /* 0x0000000911197211 */ /* 0x080fe200030f0eff */
[C---:B------:R-:W-:Y:S01]  /*06a0*/  IMAD R99, R223.reuse, 0x32, RZ ;  /* 0x00000032df637824 */ /* 0x040fe200078e02ff */
[-C--:B------:R-:W-:Y:S01]  /*06b0*/  IADD3 R20, P5, R20, R8.reuse, RZ ;  /* 0x0000000814147210 */ /* 0x080fe20007fbe0ff */
[----:B------:R-:W-:Y:S01]  /*06c0*/  IMAD R49, R223, 0x42, RZ ;  /* 0x00000042df317824 */ /* 0x000fe200078e02ff */
[-C--:B------:R-:W-:Y:S01]  /*06d0*/  LEA.HI.X.SX32 R17, R41, R9.reuse, 0x1, P3 ;  /* 0x0000000929117211 */ /* 0x080fe200018f0eff */
[----:B------:R-:W-:Y:S01]  /*06e0*/  IMAD R57, R223, 0x19, RZ ;  /* 0x00000019df397824 */ /* 0x000fe200078e02ff */
[-C--:B------:R-:W-:Y:S01]  /*06f0*/  IADD3 R34, P3, R33, R8.reuse, RZ ;  /* 0x0000000821227210 */ /* 0x080fe20007f7e0ff */
[----:B------:R-:W-:Y:S01]  /*0700*/  IMAD R77, R223, 0x62, RZ ;  /* 0x00000062df4d7824 */ /* 0x000fe200078e02ff */
[----:B------:R-:W-:Y:S01]  /*0710*/  IADD3 R30, P6, R19, R8, RZ ;  /* 0x00000008131e7210 */ /* 0x000fe20007fde0ff */
[----:B------:R-:W-:Y:S01]  /*0720*/  IMAD R81, R223, 0x72, RZ ;  /* 0x00000072df517824 */ /* 0x000fe200078e02ff */
[----:B------:R-:W-:-:S02]  /*0730*/  LEA.HI.X.SX32 R33, R19, R9, 0x1, P1 ;  /* 0x0000000913217211 */ /* 0x000fc400008f0eff */
[C---:B------:R-:W-:Y:S01]  /*0740*/  LEA R59, R223.reuse, R223, 0x5 ;  /* 0x000000dfdf3b7211 */ /* 0x040fe200078e28ff */
[----:B------:R-:W-:Y:S01]  /*0750*/  IMAD R93, R223, 0x22, RZ ;  /* 0x00000022df5d7824 */ /* 0x000fe200078e02ff */
[-C--:B------:R-:W-:Y:S01]  /*0760*/  LEA.HI.X.SX32 R19, R45, R9.reuse, 0x1, P2 ;  /* 0x000000092d137211 */ /* 0x080fe200010f0eff */
[C---:B------:R-:W-:Y:S01]  /*0770*/  IMAD R63, R223.reuse, 0x31, RZ ;  /* 0x00000031df3f7824 */ /* 0x040fe200078e02ff */
[-C--:B------:R-:W-:Y:S01]  /*0780*/  IADD3 R40, P2, R40, R8.reuse, RZ ;  /* 0x0000000828287210 */ /* 0x080fe20007f5e0ff */
[C---:B------:R-:W-:Y:S01]  /*0790*/  IMAD R65, R223.reuse, 0x39, RZ ;  /* 0x00000039df417824 */ /* 0x040fe200078e02ff */
[-C--:B------:R-:W-:Y:S01]  /*07a0*/  LEA.HI.X.SX32 R21, R114, R9.reuse, 0x1, P5 ;  /* 0x0000000972157211 */ /* 0x080fe200028f0eff */
[C---:B------:R-:W-:Y:S01]  /*07b0*/  IMAD R71, R223.reuse, 0x1a, RZ ;  /* 0x0000001adf477824 */ /* 0x040fe200078e02ff */
[-C--:B------:R-:W-:Y:S01]  /*07c0*/  IADD3 R42, P5, R42, R8.reuse, RZ ;  /* 0x000000082a2a7210 */ /* 0x080fe20007fbe0ff */
[----:B------:R-:W-:Y:S01]  /*07d0*/  IMAD R78, R223, 0x34, RZ ;  /* 0x00000034df4e7824 */ /* 0x000fe200078e02ff */
[-C--:B------:R-:W-:Y:S01]  /*07e0*/  LEA.HI.X.SX32 R27, R27, R9.reuse, 0x1, P0 ;  /* 0x000000091b1b7211 */ /* 0x080fe200000f0eff */
[C---:B------:R-:W-:Y:S01]  /*07f0*/  IMAD R53, R223.reuse, 0x52, RZ ;  /* 0x00000052df357824 */ /* 0x040fe200078e02ff */
[----:B------:R-:W-:Y:S01]  /*0800*/  IADD3 R44, P0, R44, R8, RZ ;  /* 0x000000082c2c7210 */ /* 0x000fe20007f1e0ff */
[----:B------:R-:W-:Y:S01]  /*0810*/  IMAD R47, R223, 0xd, RZ ;  /* 0x0000000ddf2f7824 */ /* 0x000fe200078e02ff */
[----:B------:R-:W-:-:S02]  /*0820*/  LEA.HI.X.SX32 R29, R29, R9, 0x1, P4 ;  /* 0x000000091d1d7211 */ /* 0x000fc400020f0eff */
[C---:B------:R-:W-:Y:S01]  /*0830*/  LEA R55, R223.reuse, R223, 0x4 ;  /* 0x000000dfdf377211 */ /* 0x040fe200078e20ff */
[----:B------:R-:W-:Y:S01]  /*0840*/  IMAD R76, R223, 0xc4, RZ ;  /* 0x000000c4df4c7824 */ /* 0x000fe200078e02ff */
[-C--:B------:R-:W-:Y:S01]  /*0850*/  IADD3 R46, P4, R41, R8.reuse, RZ ;  /* 0x00000008292e7210 */ /* 0x080fe20007f9e0ff */
[----:B------:R-:W-:Y:S01]  /*0860*/  IMAD R61, R223, 0x29, RZ ;  /* 0x00000029df3d7824 */ /* 0x000fe200078e02ff */
[-C--:B------:R-:W-:Y:S01]  /*0870*/  LEA.HI.X.SX32 R41, R43, R9.reuse, 0x1, P2 ;  /* 0x000000092b297211 */ /* 0x080fe200010f0eff */
[----:B------:R-:W-:Y:S01]  /*0880*/  IMAD R80, R223, 0xd4, RZ ;  /* 0x000000d4df507824 */ /* 0x000fe200078e02ff */
[-C--:B------:R-:W-:Y:S01]  /*0890*/  LEA.HI.X.SX32 R43, R67, R9.reuse, 0x1, P5 ;  /* 0x00000009432b7211 */ /* 0x080fe200028f0eff */
[----:B------:R-:W-:Y:S01]  /*08a0*/  IMAD R143, R223, 0x1c, RZ ;  /* 0x0000001cdf8f7824 */ /* 0x000fe200078e02ff */
[----:B------:R-:W-:Y:S01]  /*08b0*/  IADD3 R56, P5, R99, R8, RZ ;  /* 0x0000000863387210 */ /* 0x000fe20007fbe0ff */
[----:B------:R-:W-:Y:S01]  /*08c0*/  IMAD R82, R223, 0xe4, RZ ;  /* 0x000000e4df527824 */ /* 0x000fe200078e02ff */
[----:B------:R-:W-:-:S02]  /*08d0*/  LEA.HI.X.SX32 R45, R69, R9, 0x1, P0 ;  /* 0x00000009452d7211 */ /* 0x000fc400000f0eff */
[C---:B------:R-:W-:Y:S01]  /*08e0*/  SHF.L.U32 R75, R223.reuse, 0x1, RZ ;  /* 0x00000001df4b7819 */ /* 0x040fe200000006ff */
[----:B------:R-:W-:Y:S01]  /*08f0*/  IMAD R36, R223, 0xb2, RZ ;  /* 0x000000b2df247824 */ /* 0x000fe200078e02ff */
[-C--:B------:R-:W-:Y:S01]  /*0900*/  IADD3 R58, P0, R49, R8.reuse, RZ ;  /* 0x00000008313a7210 */ /* 0x080fe20007f1e0ff */
[----:B------:R-:W-:Y:S01]  /*0910*/  IMAD R79, R223, 0xb6, RZ ;  /* 0x000000b6df4f7824 */ /* 0x000fe200078e02ff */
[-C--:B------:R-:W-:Y:S01]  /*0920*/  LEA.HI.X.SX32 R57, R57, R9.reuse, 0x1, P5 ;  /* 0x0000000939397211 */ /* 0x080fe200028f0eff */
[----:B------:R-:W-:Y:S01]  /*0930*/  IMAD R155, R223, 0x6a, RZ ;  /* 0x0000006adf9b7824 */ /* 0x000fe200078e02ff */
[-C--:B------:R-:W-:Y:S01]  /*0940*/  IADD3 R62, P5, R77, R8.reuse, RZ ;  /* 0x000000084d3e7210 */ /* 0x080fe20007fbe0ff */
[----:B------:R-:W-:Y:S01]  /*0950*/  IMAD R35, R223, 0x51, RZ ;  /* 0x00000051df237824 */ /* 0x000fe200078e02ff */
[-C--:B------:R-:W-:Y:S01]  /*0960*/  LEA.HI.X.SX32 R59, R59, R9.reuse, 0x1, P0 ;  /* 0x000000093b3b7211 */ /* 0x080fe200000f0eff */
        /* <DEDUP_REMOVED lines=19> */
[CC--:B------:R-:W-:Y:S01]  /*0aa0*/  LEA R74, P5, R223.reuse, R8.reuse, 0x2 ;  /* 0x00000008df4a7211 */ /* 0x0c0fe200078a10ff */
[----:B------:R-:W-:Y:S01]  /*0ab0*/  IMAD R84, R223, 0x86, RZ ;  /* 0x00000086df547824 */ /* 0x000fe200078e02ff */
[-C--:B------:R-:W-:Y:S01]  /*0ac0*/  LEA.HI.X.SX32 R71, R71, R9.reuse, 0x1, P0 ;  /* 0x0000000947477211 */ /* 0x080fe200000f0eff */
[C---:B------:R-:W-:Y:S01]  /*0ad0*/  IMAD R101, R223.reuse, 0xd6, RZ ;  /* 0x000000d6df657824 */ /* 0x040fe200078e02ff */
[-C--:B------:R-:W-:Y:S01]  /*0ae0*/  IADD3 R76, P0, R76, R8.reuse, RZ ;  /* 0x000000084c4c7210 */ /* 0x080fe20007f1e0ff */
[----:B------:R-:W-:Y:S01]  /*0af0*/  IMAD R160, R223, 0x3a, RZ ;  /* 0x0000003adfa07824 */ /* 0x000fe200078e02ff */
[-C--:B------:R-:W-:Y:S01]  /*0b00*/  LEA.HI.X.SX32 R61, R61, R9.reuse, 0x1, P2 ;  /* 0x000000093d3d7211 */ /* 0x080fe200010f0eff */
[C---:B------:R-:W-:Y:S01]  /*0b10*/  IMAD R85, R223.reuse, 0x43, RZ ;  /* 0x00000043df557824 */ /* 0x040fe200078e02ff */
[-C--:B------:R-:W-:Y:S01]  /*0b20*/  LEA.HI.X.SX32 R47, R78, R9.reuse, 0x1, P4 ;  /* 0x000000094e2f7211 */ /* 0x080fe200020f0eff */
[----:B------:R-:W-:Y:S01]  /*0b30*/  IMAD R106, R223, 0xe6, RZ ;  /* 0x000000e6df6a7824 */ /* 0x000fe200078e02ff */
[-C--:B------:R-:W-:Y:S01]  /*0b40*/  IADD3 R66, P2, R75, R8.reuse, RZ ;  /* 0x000000084b427210 */ /* 0x080fe20007f5e0ff */
[C---:B------:R-:W-:Y:S01]  /*0b50*/  IMAD R108, R223.reuse, 0xf6, RZ ;  /* 0x000000f6df6c7824 */ /* 0x040fe200078e02ff */
[-C--:B------:R-:W-:Y:S01]  /*0b60*/  IADD3 R78, P4, R80, R8.reuse, RZ ;  /* 0x00000008504e7210 */ /* 0x080fe20007f9e0ff */
[----:B------:R-:W-:Y:S01]  /*0b70*/  IMAD R107, R223, 0x73, RZ ;  /* 0x00000073df6b7824 */ /* 0x000fe200078e02ff */
[-C--:B------:R-:W-:Y:S01]  /*0b80*/  LEA.HI.X.SX32 R75, R75, R9.reuse, 0x1, P5 ;  /* 0x000000094b4b7211 */ /* 0x080fe200028f0eff */
[----:B------:R-:W-:Y:S01]  /*0b90*/  IMAD R109, R223, 0x7b, RZ ;  /* 0x0000007bdf6d7824 */ /* 0x000fe200078e02ff */
[-C--:B------:R-:W-:Y:S01]  /*0ba0*/  LEA.HI.X.SX32 R31, R143, R9.reuse, 0x1, P6 ;  /* 0x000000098f1f7211 */ /* 0x080fe200030f0eff */
[C---:B------:R-:W-:Y:S01]  /*0bb0*/  IMAD R139, R223.reuse, 0x16, RZ ;  /* 0x00000016df8b7824 */ /* 0x040fe200078e02ff */
[-C--:B------:R-:W-:Y:S01]  /*0bc0*/  IADD3 R80, P5, R82, R8.reuse, RZ ;  /* 0x0000000852507210 */ /* 0x080fe20007fbe0ff */
[----:B------:R-:W-:Y:S01]  /*0bd0*/  IMAD R38, R223, 0xc2, RZ ;  /* 0x000000c2df267824 */ /* 0x000fe200078e02ff */
[-C--:B------:R-:W-:Y:S01]  /*0be0*/  LEA.HI.X.SX32 R77, R77, R9.reuse, 0x1, P0 ;  /* 0x000000094d4d7211 */ /* 0x080fe200000f0eff */
[C---:B------:R-:W-:Y:S01]  /*0bf0*/  IMAD R149, R223.reuse, 0x26, RZ ;  /* 0x00000026df957824 */ /* 0x040fe200078e02ff */
[-C--:B------:R-:W-:Y:S01]  /*0c00*/  IADD3 R36, P6, R36, R8.reuse, RZ ;  /* 0x0000000824247210 */ /* 0x080fe20007fde0ff */
[----:B------:R-:W-:Y:S01]  /*0c10*/  IMAD R121, R223, 0xb, RZ ;  /* 0x0000000bdf797824 */ /* 0x000fe200078e02ff */
[-C--:B------:R-:W-:Y:S01]  /*0c20*/  IADD3 R90, P0, R79, R8.reuse, RZ ;  /* 0x000000084f5a7210 */ /* 0x080fe20007f1e0ff */
[----:B------:R-:W-:Y:S01]  /*0c30*/  IMAD R39, R223, 0x61, RZ ;  /* 0x00000061df277824 */ /* 0x000fe200078e02ff */
[-C--:B------:R-:W-:Y:S01]  /*0c40*/  LEA.HI.X.SX32 R79, R155, R9.reuse, 0x1, P4 ;  /* 0x000000099b4f7211 */ /* 0x080fe200020f0eff */
[----:B------:R-:W-:Y:S01]  /*0c50*/  IMAD R123, R223, 0x13, RZ ;  /* 0x00000013df7b7824 */ /* 0x000fe200078e02ff */
        /* <DEDUP_REMOVED lines=32> */
[-C--:B------:R-:W-:Y:S01]  /*0e60*/  IADD3 R104, P4, R101, R8.reuse, RZ ;  /* 0x0000000865687210 */ /* 0x080fe20007f9e0ff */
[C---:B------:R-:W-:Y:S01]  /*0e70*/  IMAD R159, R223.reuse, 0x36, RZ ;  /* 0x00000036df9f7824 */ /* 0x040fe200078e02ff */
[-C--:B------:R-:W-:Y:S01]  /*0e80*/  LEA.HI.X.SX32 R101, R160, R9.reuse, 0x1, P5 ;  /* 0x00000009a0657211 */ /* 0x080fe200028f0eff */
[C---:B------:R-:W-:Y:S01]  /*0e90*/  IMAD R113, R223.reuse, 0x2c, RZ ;  /* 0x0000002cdf717824 */ /* 0x040fe200078e02ff */
[----:B------:R-:W-:Y:S01]  /*0ea0*/  IADD3 R106, P5, R106, R8, RZ ;  /* 0x000000086a6a7210 */ /* 0x000fe20007fbe0ff */
[----:B------:R-:W-:Y:S01]  /*0eb0*/  IMAD R140, R223, 0xa8, RZ ;  /* 0x000000a8df8c7824 */ /* 0x000fe200078e02ff */
[----:B------:R-:W-:-:S02]  /*0ec0*/  LEA.HI.X.SX32 R85, R85, R9, 0x1, P6 ;  /* 0x0000000955557211 */ /* 0x000fc400030f0eff */
[C---:B------:R-:W-:Y:S01]  /*0ed0*/  LEA R119, R223.reuse, R223, 0x1 ;  /* 0x000000dfdf777211 */ /* 0x040fe200078e08ff */
        /* <DEDUP_REMOVED lines=24> */
[C---:B------:R-:W-:Y:S01]  /*1060*/  IMAD R137, R223.reuse, 0x4c, RZ ;  /* 0x0000004cdf897824 */ /* 0x040fe200078e02ff */
[CC--:B------:R-:W-:Y:S01]  /*1070*/  LEA.HI.X.SX32 R67, R223.reuse, R9.reuse, 0x1, P2 ;  /* 0x00000009df437211 */ /* 0x0c0fe200010f0eff */
[C---:B------:R-:W-:Y:S01]  /*1080*/  IMAD R136, R223.reuse, 0x98, RZ ;  /* 0x00000098df887824 */ /* 0x040fe200078e02ff */
[-C--:B------:R-:W-:Y:S01]  /*1090*/  IADD3 R72, P2, R72, R8.reuse, RZ ;  /* 0x0000000848487210 */ /* 0x080fe20007f5e0ff */
[----:B------:R-:W-:Y:S01]  /*10a0*/  IMAD R150, R223, 0xd8, RZ ;  /* 0x000000d8df967824 */ /* 0x000fe200078e02ff */
[-C--:B------:R-:W-:Y:S01]  /*10b0*/  LEA.HI.X.SX32 R105, R105, R9.reuse, 0x1, P4 ;  /* 0x0000000969697211 */ /* 0x080fe200020f0eff */
        /* <DEDUP_REMOVED lines=45> */
[-C--:B------:R-:W-:Y:S01]  /*1390*/  LEA.HI.X.SX32 R139, R139, R9.reuse, 0x1, P5 ;  /* 0x000000098b8b7211 */ /* 0x080fe200028f0eff */
[C---:B------:R-:W-:Y:S01]  /*13a0*/  IMAD R185, R223.reuse, 0x2e, RZ ;  /* 0x0000002edfb97824 */ /* 0x040fe200078e02ff */
[C---:B------:R-:W-:Y:S01]  /*13b0*/  SHF.L.U32 R145, R223.reuse, 0x2, RZ ;  /* 0x00000002df917819 */ /* 0x040fe200000006ff */
[C---:B------:R-:W-:Y:S01]  /*13c0*/  IMAD R187, R223.reuse, 0x3e, RZ ;  /* 0x0000003edfbb7824 */ /* 0x040fe200078e02ff */
[-C--:B------:R-:W-:Y:S01]  /*13d0*/  IADD3 R102, P3, R102, R8.reuse, RZ ;  /* 0x0000000866667210 */ /* 0x080fe20007f7e0ff */
[C---:B------:R-:W-:Y:S01]  /*13e0*/  IMAD R213, R223.reuse, 0x27, RZ ;  /* 0x00000027dfd57824 */ /* 0x040fe200078e02ff */
[-C--:B------:R-:W-:Y:S01]  /*13f0*/  IADD3 R114, P0, R114, R8.reuse, RZ ;  /* 0x0000000872727210 */ /* 0x080fe20007f1e0ff */
[----:B------:R-:W-:Y:S01]  /*1400*/  IMAD R239, R223, 0xac, RZ ;  /* 0x000000acdfef7824 */ /* 0x000fe200078e02ff */
[-C--:B------:R-:W-:Y:S01]  /*1410*/  IADD3 R130, P4, R211, R8.reuse, RZ ;  /* 0x00000008d3827210 */ /* 0x080fe20007f9e0ff */
[C---:B------:R-:W-:Y:S01]  /*1420*/  IMAD R193, R223.reuse, 0x6d, RZ ;  /* 0x0000006ddfc17824 */ /* 0x040fe200078e02ff */
[C---:B------:R-:W-:Y:S01]  /*1430*/  LEA R144, P5, R223.reuse, R8, 0x3 ;  /* 0x00000008df907211 */ /* 0x040fe200078a18ff */
[----:B------:R-:W-:Y:S01]  /*1440*/  IMAD R209, R223, 0x5e, RZ ;  /* 0x0000005edfd17824 */ /* 0x000fe200078e02ff */
[----:B------:R-:W-:-:S02]  /*1450*/  LEA.HI.X.SX32 R141, R141, R9, 0x1, P6 ;  /* 0x000000098d8d7211 */ /* 0x000fc400030f0eff */
[C---:B------:R-:W-:Y:S01]  /*1460*/  LEA R189, R223.reuse, -R223, 0x7 ;  /* 0x800000dfdfbd7211 */ /* 0x040fe200078e38ff */
[----:B------:R-:W-:Y:S01]  /*1470*/  IMAD R174, R223, 0x8a, RZ ;  /* 0x0000008adfae7824 */ /* 0x000fe200078e02ff */
[-C--:B------:R-:W-:Y:S01]  /*1480*/  LEA.HI.X.SX32 R87, R87, R9.reuse, 0x1, P1 ;  /* 0x0000000957577211 */ /* 0x080fe200008f0eff */
[----:B------:R-:W-:Y:S01]  /*1490*/  IMAD R247, R223, 0x8c, RZ ;  /* 0x0000008cdff77824 */ /* 0x000fe200078e02ff */
[-C--:B------:R-:W-:Y:S01]  /*14a0*/  IADD3 R158, P6, R151, R8.reuse, RZ ;  /* 0x00000008979e7210 */ /* 0x080fe20007fde0ff */
[----:B------:R-:W-:Y:S01]  /*14b0*/  IMAD R235, R223, 0xcc, RZ ;  /* 0x000000ccdfeb7824 */ /* 0x000fe200078e02ff */
[-C--:B------:R-:W-:Y:S01]  /*14c0*/  IADD3 R110, P1, R110, R8.reuse, RZ ;  /* 0x000000086e6e7210 */ /* 0x080fe20007f3e0ff */
[----:B------:R0:W2:Y:S01]  /*14d0*/  LDG.E.U16 R244, [R244.64] ;  /* 0x00000004f4f47981 */ /* 0x0000a2000c1e1500 */
[-C--:B------:R-:W-:Y:S02]  /*14e0*/  LEA.HI.X.SX32 R113, R113, R9.reuse, 0x1, P2 ;  /* 0x0000000971717211 */ /* 0x080fe400010f0eff */
[-C--:B------:R-:W-:Y:S01]  /*14f0*/  IADD3 R146, P2, R115, R8.reuse, RZ ;  /* 0x0000000873927210 */ /* 0x080fe20007f5e0ff */
[----:B------:R-:W-:Y:S01]  /*1500*/  IMAD R219, R223, 0x2f, RZ ;  /* 0x0000002fdfdb7824 */ /* 0x000fe200078e02ff */
[-C--:B------:R-:W-:Y:S01]  /*1510*/  LEA.HI.X.SX32 R103, R103, R9.reuse, 0x1, P3 ;  /* 0x0000000967677211 */ /* 0x080fe200018f0eff */
[----:B------:R-:W-:Y:S01]  /*1520*/  IMAD R221, R223, 0x8e, RZ ;  /* 0x0000008edfdd7824 */ /* 0x000fe200078e02ff */
[-C--:B------:R-:W-:Y:S01]  /*1530*/  LEA.HI.X.SX32 R131, R131, R9.reuse, 0x1, P4 ;  /* 0x0000000983837211 */ /* 0x080fe200020f0eff */
[C---:B------:R-:W-:Y:S01]  /*1540*/  IMAD R175, R223.reuse, 0x45, RZ ;  /* 0x00000045dfaf7824 */ /* 0x040fe200078e02ff */
[-C--:B------:R-:W-:Y:S01]  /*1550*/  LEA.HI.X.SX32 R115, R172, R9.reuse, 0x1, P0 ;  /* 0x00000009ac737211 */ /* 0x080fe200000f0eff */
[----:B------:R-:W-:Y:S01]  /*1560*/  IMAD R195, R223, 0x17, RZ ;  /* 0x00000017dfc37824 */ /* 0x000fe200078e02ff */
[-C--:B------:R-:W-:Y:S01]  /*1570*/  LEA.HI.X.SX32 R145, R145, R9.reuse, 0x1, P5 ;  /* 0x0000000991917211 */ /* 0x080fe200028f0eff */
[C---:B------:R-:W-:Y:S01]  /*1580*/  IMAD R225, R223.reuse, 0x9e, RZ ;  /* 0x0000009edfe17824 */ /* 0x040fe200078e02ff */
[-C--:B------:R-:W-:Y:S01]  /*1590*/  IADD3 R116, P3, R116, R8.reuse, RZ ;  /* 0x0000000874747210 */ /* 0x080fe20007f7e0ff */
[C---:B------:R-:W-:Y:S01]  /*15a0*/  IMAD R190, R223.reuse, 0xca, RZ ;  /* 0x000000cadfbe7824 */ /* 0x040fe200078e02ff */
[-C--:B------:R-:W-:Y:S01]  /*15b0*/  IADD3 R136, P4, R136, R8.reuse, RZ ;  /* 0x0000000888887210 */ /* 0x080fe20007f9e0ff */
[----:B------:R-:W-:Y:S01]  /*15c0*/  IMAD R249, R223, 0xfa, RZ ;  /* 0x000000fadff97824 */ /* 0x000fe200078e02ff */
[-C--:B------:R-:W-:Y:S01]  /*15d0*/  IADD3 R148, P0, R137, R8.reuse, RZ ;  /* 0x0000000889947210 */ /* 0x080fe20007f1e0ff */
[C---:B------:R-:W-:Y:S01]  /*15e0*/  IMAD R215, R223.reuse, 0x6e, RZ ;  /* 0x0000006edfd77824 */ /* 0x040fe200078e02ff */
[----:B------:R-:W-:Y:S01]  /*15f0*/  IADD3 R150, P5, R150, R8, RZ ;  /* 0x0000000896967210 */ /* 0x000fe20007fbe0ff */
[----:B------:R-:W-:Y:S01]  /*1600*/  IMAD R231, R223, 0xec, RZ ;  /* 0x000000ecdfe77824 */ /* 0x000fe200078e02ff */
[-C--:B------:R-:W-:Y:S01]  /*1610*/  LEA.HI.X.SX32 R159, R159, R9.reuse, 0x1, P6 ;  /* 0x000000099f9f7211 */ /* 0x080fe200030f0eff */
[----:B------:R-:W-:Y:S01]  /*1620*/  IMAD R229, R223, 0xfc, RZ ;  /* 0x000000fcdfe57824 */ /* 0x000fe200078e02ff */
[----:B------:R-:W-:-:S02]  /*1630*/  LEA.HI.X.SX32 R111, R111, R9, 0x1, P1 ;  /* 0x000000096f6f7211 */ /* 0x000fc400008f0eff */
[CC--:B------:R-:W-:Y:S02]  /*1640*/  LEA R183, R223.reuse, -R223.reuse, 0x4 ;  /* 0x800000dfdfb77211 */ /* 0x0c0fe400078e20ff */
[C---:B------:R-:W-:Y:S01]  /*1650*/  LEA R169, R223.reuse, -R223, 0x3 ;  /* 0x800000dfdfa97211 */ /* 0x040fe200078e18ff */
[C---:B0-----:R-:W-:Y:S01]  /*1660*/  IMAD R245, R223.reuse, 0x9c, RZ ;  /* 0x0000009cdff57824 */ /* 0x041fe200078e02ff */
        /* <DEDUP_REMOVED lines=10> */
[----:B------:R-:W-:Y:S01]  /*1710*/  LEA.HI.X.SX32 R151, R151, R9, 0x1, P5 ;  /* 0x0000000997977211 */ /* 0x000fe200028f0eff */
[----:B------:R0:W2:Y:S01]  /*1720*/  LDG.E.U16 R10, [R10.64] ;  /* 0x000000040a0a7981 */ /* 0x0000a2000c1e1500 */
[----:B------:R-:W-:-:S02]  /*1730*/  IADD3 R152, P3, R152, R8, RZ ;  /* 0x0000000898987210 */ /* 0x000fc40007f7e0ff */
[-C--:B------:R-:W-:Y:S01]  /*1740*/  IADD3 R154, P0, R154, R8.reuse, RZ ;  /* 0x000000089a9a7210 */ /* 0x080fe20007f1e0ff */
[----:B------:R-:W2:Y:S01]  /*1750*/  LDG.E.U16 R12, [R12.64] ;  /* 0x000000040c0c7981 */ /* 0x000ea2000c1e1500 */
[-C--:B------:R-:W-:Y:S02]  /*1760*/  IADD3 R156, P4, R143, R8.reuse, RZ ;  /* 0x000000088f9c7210 */ /* 0x080fe40007f9e0ff */
[-C--:B------:R-:W-:Y:S01]  /*1770*/  IADD3 R166, P5, R155, R8.reuse, RZ ;  /* 0x000000089ba67210 */ /* 0x080fe20007fbe0ff */
[----:B------:R-:W2:Y:S01]  /*1780*/  LDG.E.U16 R22, [R22.64] ;  /* 0x0000000416167981 */ /* 0x000ea2000c1e1500 */
[-C--:B------:R-:W-:Y:S02]  /*1790*/  LEA.HI.X.SX32 R165, R165, R9.reuse, 0x1, P6 ;  /* 0x00000009a5a57211 */ /* 0x080fe400030f0eff */
[----:B------:R-:W-:Y:S01]  /*17a0*/  LEA.HI.X.SX32 R143, R184, R9, 0x1, P1 ;  /* 0x00000009b88f7211 */ /* 0x000fe200008f0eff */
[----:B------:R-:W2:Y:S01]  /*17b0*/  LDG.E.U16 R24, [R24.64] ;  /* 0x0000000418187981 */ /* 0x000ea2000c1e1500 */
[----:B------:R-:W-:-:S02]  /*17c0*/  IADD3 R180, P6, R180, R8, RZ ;  /* 0x00000008b4b47210 */ /* 0x000fc40007fde0ff */
[-C--:B------:R-:W-:Y:S01]  /*17d0*/  IADD3 R160, P1, R160, R8.reuse, RZ ;  /* 0x00000008a0a07210 */ /* 0x080fe20007f3e0ff */
[----:B------:R1:W2:Y:S01]  /*17e0*/  LDG.E.U16 R14, [R14.64] ;  /* 0x000000040e0e7981 */ /* 0x0002a2000c1e1500 */
[-C--:B------:R-:W-:Y:S02]  /*17f0*/  LEA.HI.X.SX32 R147, R147, R9.reuse, 0x1, P2 ;  /* 0x0000000993937211 */ /* 0x080fe400010f0eff */
[----:B------:R-:W-:Y:S01]  /*1800*/  IADD3 R162, P2, R162, R8, RZ ;  /* 0x00000008a2a27210 */ /* 0x000fe20007f5e0ff */
[----:B------:R-:W2:Y:S01]  /*1810*/  LDG.E.U16 R16, [R16.64] ;  /* 0x0000000410107981 */ /* 0x000ea2000c1e1500 */
[-C--:B------:R-:W-:Y:S02]  /*1820*/  LEA.HI.X.SX32 R153, R153, R9.reuse, 0x1, P3 ;  /* 0x0000000999997211 */ /* 0x080fe400018f0eff */
[-C--:B------:R-:W-:Y:S01]  /*1830*/  LEA.HI.X.SX32 R155, R186, R9.reuse, 0x1, P0 ;  /* 0x00000009ba9b7211 */ /* 0x080fe200000f0eff */
[----:B------:R-:W2:Y:S01]  /*1840*/  LDG.E.U16 R32, [R32.64] ;  /* 0x0000000420207981 */ /* 0x000ea2000c1e1500 */
[----:B------:R-:W-:-:S02]  /*1850*/  LEA.HI.X.SX32 R167, R167, R9, 0x1, P5 ;  /* 0x00000009a7a77211 */ /* 0x000fc400028f0eff */
[-C--:B------:R-:W-:Y:S01]  /*1860*/  IADD3 R168, P3, R157, R8.reuse, RZ ;  /* 0x000000089da87210 */ /* 0x080fe20007f7e0ff */
[----:B------:R-:W2:Y:S01]  /*1870*/  LDG.E.U16 R18, [R18.64] ;  /* 0x0000000412127981 */ /* 0x000ea2000c1e1500 */
[-C--:B------:R-:W-:Y:S02]  /*1880*/  IADD3 R170, P0, R170, R8.reuse, RZ ;  /* 0x00000008aaaa7210 */ /* 0x080fe40007f1e0ff */
        /* <DEDUP_REMOVED lines=9> */
[-C--:B------:R-:W-:Y:S01]  /*1920*/  IADD3 R176, P1, R176, R8.reuse, RZ ;  /* 0x00000008b0b07210 */ /* 0x080fe20007f3e0ff */
[----:B------:R-:W2:Y:S01]  /*1930*/  LDG.E.U16 R34, [R34.64] ;  /* 0x0000000422227981 */ /* 0x000ea2000c1e1500 */
[-C--:B------:R-:W-:Y:S02]  /*1940*/  LEA.HI.X.SX32 R163, R163, R9.reuse, 0x1, P2 ;  /* 0x00000009a3a37211 */ /* 0x080fe400010f0eff */
[----:B------:R-:W-:Y:S01]  /*1950*/  IADD3 R178, P2, R178, R8, RZ ;  /* 0x00000008b2b27210 */ /* 0x000fe20007f5e0ff */
[----:B------:R-:W2:Y:S01]  /*1960*/  LDG.E.U16 R36, [R36.64] ;  /* 0x0000000424247981 */ /* 0x000ea2000c1e1500 */
[----:B------:R-:W-:-:S02]  /*1970*/  LEA.HI.X.SX32 R171, R171, R9, 0x1, P0 ;  /* 0x00000009abab7211 */ /* 0x000fc400000f0eff */
[-C--:B------:R-:W-:Y:S01]  /*1980*/  LEA.HI.X.SX32 R183, R183, R9.reuse, 0x1, P5 ;  /* 0x00000009b7b77211 */ /* 0x080fe200028f0eff */
        /* <DEDUP_REMOVED lines=9> */
[----:B------:R0:W2:Y:S01]  /*1a20*/  LDG.E.U16 R44, [R44.64] ;  /* 0x000000042c2c7981 */ /* 0x0000a2000c1e1500 */
[-C--:B------:R-:W-:Y:S02]  /*1a30*/  IADD3 R186, P4, R186, R8.reuse, RZ ;  /* 0x00000008baba7210 */ /* 0x080fe40007f9e0ff */
[-C--:B------:R-:W-:Y:S01]  /*1a40*/  IADD3 R192, P1, R192, R8.reuse, RZ ;  /* 0x00000008c0c07210 */ /* 0x080fe20007f3e0ff */
[----:B------:R-:W2:Y:S01]  /*1a50*/  LDG.E.U16 R54, [R54.64] ;  /* 0x0000000436367981 */ /* 0x000ea2000c1e1500 */
[-C--:B------:R-:W-:Y:S02]  /*1a60*/  LEA.HI.X.SX32 R179, R179, R9.reuse, 0x1, P2 ;  /* 0x00000009b3b37211 */ /* 0x080fe400010f0eff */
[C---:B------:R-:W-:Y:S01]  /*1a70*/  IADD3 R194, P2, R185.reuse, R8, RZ ;  /* 0x00000008b9c27210 */ /* 0x040fe20007f5e0ff */
[----:B------:R-:W2:Y:S01]  /*1a80*/  LDG.E.U16 R56, [R56.64] ;  /* 0x0000000438387981 */ /* 0x000ea2000c1e1500 */
[----:B------:R-:W-:-:S02]  /*1a90*/  LEA.HI.X.SX32 R185, R185, R9, 0x1, P0 ;  /* 0x00000009b9b97211 */ /* 0x000fc400000f0eff */
[----:B------:R-:W-:Y:S01]  /*1aa0*/  LEA.HI.X.SX32 R189, R189, R9, 0x1, P5 ;  /* 0x00000009bdbd7211 */ /* 0x000fe200028f0eff */
[----:B------:R-:W2:Y:S01]  /*1ab0*/  LDG.E.U16 R58, [R58.64] ;  /* 0x000000043a3a7981 */ /* 0x000ea2000c1e1500 */
[----:B------:R-:W-:Y:S02]  /*1ac0*/  LEA R199, R223, -R223, 0x5 ;  /* 0x800000dfdfc77211 */ /* 0x000fe400078e28ff */
[-C--:B------:R-:W-:Y:S01]  /*1ad0*/  IADD3 R198, P0, R187, R8.reuse, RZ ;  /* 0x00000008bbc67210 */ /* 0x080fe20007f1e0ff */
[----:B------:R-:W2:Y:S01]  /*1ae0*/  LDG.E.U16 R60, [R60.64] ;  /* 0x000000043c3c7981 */ /* 0x000ea2000c1e1500 */
[----:B------:R-:W-:Y:S02]  /*1af0*/  IADD3 R206, P5, R239, R8, RZ ;  /* 0x00000008efce7210 */ /* 0x000fe40007fbe0ff */
[-C--:B------:R-:W-:Y:S01]  /*1b00*/  LEA.HI.X.SX32 R213, R213, R9.reuse, 0x1, P6 ;  /* 0x00000009d5d57211 */ /* 0x080fe200030f0eff */
[----:B------:R-:W2:Y:S01]  /*1b10*/  LDG.E.U16 R62, [R62.64] ;  /* 0x000000043e3e7981 */ /* 0x000ea2000c1e1500 */
[----:B------:R-:W-:-:S02]  /*1b20*/  LEA.HI.X.SX32 R169, R169, R9, 0x1, P3 ;  /* 0x00000009a9a97211 */ /* 0x000fc400018f0eff */
[-C--:B------:R-:W-:Y:S01]  /*1b30*/  LEA.HI.X.SX32 R187, R187, R9.reuse, 0x1, P4 ;  /* 0x00000009bbbb7211 */ /* 0x080fe200020f0eff */
[----:B------:R-:W2:Y:S01]  /*1b40*/  LDG.E.U16 R64, [R64.64] ;  /* 0x0000000440407981 */ /* 0x000ea2000c1e1500 */
[----:B------:R-:W-:Y:S02]  /*1b50*/  LEA.HI.X.SX32 R193, R193, R9, 0x1, P1 ;  /* 0x00000009c1c17211 */ /* 0x000fe400008f0eff */
[-C--:B------:R-:W-:Y:S01]  /*1b60*/  IADD3 R218, P6, R209, R8.reuse, RZ ;  /* 0x00000008d1da7210 */ /* 0x080fe20007fde0ff */
[----:B------:R-:W2:Y:S01]  /*1b70*/  LDG.E.U16 R66, [R66.64] ;  /* 0x0000000442427981 */ /* 0x000ea2000c1e1500 */
[-C--:B------:R-:W-:Y:S02]  /*1b80*/  IADD3 R174, P3, R174, R8.reuse, RZ ;  /* 0x00000008aeae7210 */ /* 0x080fe40007f7e0ff */
[-C--:B------:R-:W-:Y:S01]  /*1b90*/  IADD3 R202, P4, R247, R8.reuse, RZ ;  /* 0x00000008f7ca7210 */ /* 0x080fe20007f9e0ff */
[----:B------:R-:W2:Y:S01]  /*1ba0*/  LDG.E.U16 R70, [R70.64] ;  /* 0x0000000446467981 */ /* 0x000ea2000c1e1500 */
[----:B------:R-:W-:-:S02]  /*1bb0*/  IADD3 R210, P1, R235, R8, RZ ;  /* 0x00000008ebd27210 */ /* 0x000fc40007f3e0ff */
[-C--:B------:R-:W-:Y:S01]  /*1bc0*/  LEA.HI.X.SX32 R199, R199, R9.reuse, 0x1, P0 ;  /* 0x00000009c7c77211 */ /* 0x080fe200000f0eff */
[----:B------:R-:W2:Y:S01]  /*1bd0*/  LDG.E.U16 R74, [R74.64] ;  /* 0x000000044a4a7981 */ /* 0x000ea2000c1e1500 */
[-C--:B------:R-:W-:Y:S02]  /*1be0*/  LEA.HI.X.SX32 R207, R207, R9.reuse, 0x1, P5 ;  /* 0x00000009cfcf7211 */ /* 0x080fe400028f0eff */
[-C--:B------:R-:W-:Y:S01]  /*1bf0*/  IADD3 R204, P0, R245, R8.reuse, RZ ;  /* 0x00000008f5cc7210 */ /* 0x080fe20007f1e0ff */
[----:B------:R-:W2:Y:S01]  /*1c00*/  LDG.E.U16 R48, [R48.64] ;  /* 0x0000000430307981 */ /* 0x000ea2000c1e1500 */
[----:B------:R-:W-:Y:S01]  /*1c10*/  IADD3 R222, P5, R221, R8, RZ ;  /* 0x00000008ddde7210 */ /* 0x000fe20007fbe0ff */
[----:B------:R-:W-:Y:S01]  /*1c20*/  IMAD R221, R223, 0x37, RZ ;  /* 0x00000037dfdd7824 */ /* 0x000fe200078e02ff */
[-C--:B------:R-:W-:Y:S01]  /*1c30*/  LEA.HI.X.SX32 R219, R219, R9.reuse, 0x1, P6 ;  /* 0x00000009dbdb7211 */ /* 0x080fe200030f0eff */
[----:B------:R-:W2:Y:S01]  /*1c40*/  LDG.E.U16 R50, [R50.64] ;  /* 0x0000000432327981 */ /* 0x000ea2000c1e1500 */
[----:B------:R-:W-:-:S02]  /*1c50*/  LEA.HI.X.SX32 R175, R175, R9, 0x1, P3 ;  /* 0x00000009afaf7211 */ /* 0x000fc400018f0eff */
[-C--:B------:R-:W-:Y:S01]  /*1c60*/  LEA.HI.X.SX32 R195, R195, R9.reuse, 0x1, P2 ;  /* 0x00000009c3c37211 */ /* 0x080fe200010f0eff */
[----:B------:R-:W-:Y:S01]  /*1c70*/  IMAD R239, R223, 0xee, RZ ;  /* 0x000000eedfef7824 */ /* 0x000fe200078e02ff */
[-C--:B------:R-:W-:Y:S01]  /*1c80*/  LEA.HI.X.SX32 R203, R203, R9.reuse, 0x1, P4 ;  /* 0x00000009cbcb7211 */ /* 0x080fe200020f0eff */
[----:B------:R-:W2:Y:S01]  /*1c90*/  LDG.E.U16 R52, [R52.64] ;  /* 0x0000000434347981 */ /* 0x000ea2000c1e1500 */
[-C--:B------:R-:W-:Y:S01]  /*1ca0*/  IADD3 R224, P6, R225, R8.reuse, RZ ;  /* 0x00000008e1e07210 */ /* 0x080fe20007fde0ff */
[----:B------:R-:W-:Y:S01]  /*1cb0*/  IMAD R225, R223, 0x7e, RZ ;  /* 0x0000007edfe17824 */ /* 0x000fe200078e02ff */
[----:B------:R-:W-:Y:S01]  /*1cc0*/  LEA.HI.X.SX32 R211, R211, R9, 0x1, P1 ;  /* 0x00000009d3d37211 */ /* 0x000fe200008f0eff */
[----:B------:R-:W2:Y:S01]  /*1cd0*/  LDG.E.U16 R72, [R72.64] ;  /* 0x0000000448487981 */ /* 0x000ea2000c1e1500 */
[-C--:B------:R-:W-:Y:S02]  /*1ce0*/  IADD3 R190, P3, R190, R8.reuse, RZ ;  /* 0x00000008bebe7210 */ /* 0x080fe40007f7e0ff */
[-C--:B------:R-:W-:Y:S01]  /*1cf0*/  IADD3 R200, P2, R249, R8.reuse, RZ ;  /* 0x00000008f9c87210 */ /* 0x080fe20007f5e0ff */
[----:B------:R-:W2:Y:S01]  /*1d00*/  LDG.E.U16 R76, [R76.64] ;  /* 0x000000044c4c7981 */ /* 0x000ea2000c1e1500 */
[----:B------:R-:W-:-:S02]  /*1d10*/  IADD3 R216, P4, R231, R8, RZ ;  /* 0x00000008e7d87210 */ /* 0x000fc40007f9e0ff */
[-C--:B------:R-:W-:Y:S01]  /*1d20*/  IADD3 R228, P1, R215, R8.reuse, RZ ;  /* 0x00000008d7e47210 */ /* 0x080fe20007f3e0ff */
[----:B------:R-:W2:Y:S01]  /*1d30*/  LDG.E.U16 R78, [R78.64] ;  /* 0x000000044e4e7981 */ /* 0x000ea2000c1e1500 */
[-C--:B------:R-:W-:Y:S02]  /*1d40*/  LEA.HI.X.SX32 R205, R205, R9.reuse, 0x1, P0 ;  /* 0x00000009cdcd7211 */ /* 0x080fe400000f0eff */
[----:B------:R-:W-:Y:S01]  /*1d50*/  IADD3 R220, P0, R229, R8, RZ ;  /* 0x00000008e5dc7210 */ /* 0x000fe20007f1e0ff */
[----:B------:R-:W2:Y:S01]  /*1d60*/  LDG.E.U16 R80, [R80.64] ;  /* 0x0000000450507981 */ /* 0x000ea2000c1e1500 */
[-C--:B------:R-:W-:Y:S02]  /*1d70*/  LEA.HI.X.SX32 R191, R191, R9.reuse, 0x1, P3 ;  /* 0x00000009bfbf7211 */ /* 0x080fe400018f0eff */
[-C--:B------:R-:W-:Y:S01]  /*1d80*/  LEA.HI.X.SX32 R201, R201, R9.reuse, 0x1, P2 ;  /* 0x00000009c9c97211 */ /* 0x080fe200010f0eff */
[----:B------:R-:W-:Y:S01]  /*1d90*/  IMAD R231, R223, 0xbe, RZ ;  /* 0x000000bedfe77824 */ /* 0x000fe200078e02ff */
[-C--:B------:R-:W-:Y:S01]  /*1da0*/  LEA.HI.X.SX32 R229, R221, R9.reuse, 0x1, P1 ;  /* 0x00000009dde57211 */ /* 0x080fe200008f0eff */
[----:B------:R-:W2:Y:S01]  /*1db0*/  LDG.E.U16 R82, [R82.64] ;  /* 0x0000000452527981 */ /* 0x000ea2000c1e1500 */
[----:B------:R-:W-:-:S02]  /*1dc0*/  LEA.HI.X.SX32 R217, R217, R9, 0x1, P4 ;  /* 0x00000009d9d97211 */ /* 0x000fc400020f0eff */
[-C--:B------:R-:W-:Y:S01]  /*1dd0*/  IADD3 R208, P3, R237, R8.reuse, RZ ;  /* 0x00000008edd07210 */ /* 0x080fe20007f7e0ff */
[----:B------:R-:W-:Y:S01]  /*1de0*/  IMAD R237, R223, 0xde, RZ ;  /* 0x000000dedfed7824 */ /* 0x000fe200078e02ff */
[-C--:B------:R-:W-:Y:S01]  /*1df0*/  IADD3 R214, P2, R233, R8.reuse, RZ ;  /* 0x00000008e9d67210 */ /* 0x080fe20007f5e0ff */
[C---:B------:R-:W-:Y:S01]  /*1e00*/  IMAD R233, R223.reuse, 0xce, RZ ;  /* 0x000000cedfe97824 */ /* 0x040fe200078e02ff */
[----:B------:R-:W-:Y:S01]  /*1e10*/  LEA R221, R223, -R223, 0x6 ;  /* 0x800000dfdfdd7211 */ /* 0x000fe200078e30ff */
        /* <DEDUP_REMOVED lines=14> */
[----:B------:R-:W-:Y:S01]  /*1f00*/  IADD3 R238, P0, R239, R8, RZ ;  /* 0x00000008efee7210 */ /* 0x000fe20007f1e0ff */
[----:B------:R-:W2:Y:S04]  /*1f10*/  LDG.E.U16 R86, [R86.64] ;  /* 0x0000000456567981 */ /* 0x000ea8000c1e1500 */
[----:B------:R-:W2:Y:S04]  /*1f20*/  LDG.E.U16 R8, [R8.64] ;  /* 0x0000000408087981 */ /* 0x000ea8000c1e1500 */
[----:B------:R-:W2:Y:S04]  /*1f30*/  LDG.E.U16 R88, [R88.64] ;  /* 0x0000000458587981 */ /* 0x000ea8000c1e1500 */
[----:B------:R-:W2:Y:S04]  /*1f40*/  LDG.E.U16 R90, [R90.64] ;  /* 0x000000045a5a7981 */ /* 0x000ea8000c1e1500 */
[----:B------:R-:W3:Y:S04]  /*1f50*/  LDG.E.U16 R102, [R102.64] ;  /* 0x0000000466667981 */ /* 0x000ee8000c1e1500 */
[----:B------:R-:W3:Y:S04]  /*1f60*/  LDG.E.U16 R104, [R104.64] ;  /* 0x0000000468687981 */ /* 0x000ee8000c1e1500 */
[----:B------:R-:W4:Y:S04]  /*1f70*/  LDG.E.U16 R106, [R106.64] ;  /* 0x000000046a6a7981 */ /* 0x000f28000c1e1500 */
        /* <DEDUP_REMOVED lines=49> */
[----:B------:R-:W4:Y:S01]  /*2290*/  LDG.E.U16 R208, [R208.64] ;  /* 0x00000004d0d07981 */ /* 0x000f22000c1e1500 */
[----:B------:R-:W-:-:S03]  /*22a0*/  IMAD R245, R223, 0x47, RZ ;  /* 0x00000047dff57824 */ /* 0x000fc600078e02ff */
        /* <DEDUP_REMOVED lines=11> */
[----:B------:R-:W-:Y:S01]  /*2360*/  IMAD R239, R223, 0x77, RZ ;  /* 0x00000077dfef7824 */ /* 0x000fe200078e02ff */
[-C--:B------:R-:W-:Y:S02]  /*2370*/  LEA.HI.X.SX32 R223, R245, R9.reuse, 0x1, P5 ;  /* 0x00000009f5df7211 */ /* 0x080fe400028f0eff */
[----:B------:R-:W4:Y:S01]  /*2380*/  LDG.E.U16 R194, [R194.64] ;  /* 0x00000004c2c27981 */ /* 0x000f22000c1e1500 */
[----:B------:R-:W-:-:S03]  /*2390*/  LEA.HI.X.SX32 R225, R225, R9, 0x1, P6 ;  /* 0x00000009e1e17211 */ /* 0x000fc600030f0eff */
        /* <DEDUP_REMOVED lines=18> */
[----:B0-----:R-:W-:-:S04]  /*24c0*/  LOP3.LUT R45, R246, 0x7f, RZ, 0xc0, !PT ;  /* 0x0000007ff62d7812 */ /* 0x001fc800078ec0ff */
[----:B------:R-:W-:-:S05]  /*24d0*/  SHF.L.U32 R11, R45, 0x1, RZ ;  /* 0x000000012d0b7819 */ /* 0x000fca00000006ff */
[----:B--2---:R-:W-:Y:S04]  /*24e0*/  STS.U16 [R11], R8 ;  /* 0x000000080b007388 */ /* 0x004fe80000000400 */
[----:B------:R-:W-:Y:S04]  /*24f0*/  STS.U16 [R11+0x800], R7 ;  /* 0x000800070b007388 */ /* 0x000fe80000000400 */
[----:B---3--:R-:W-:Y:S04]  /*2500*/  STS.U16 [R11+0x1000], R240 ;  /* 0x001000f00b007388 */ /* 0x008fe80000000400 */
[----:B-----5:R-:W-:Y:S04]  /*2510*/  STS.U16 [R11+0x2000], R241 ;  /* 0x002000f10b007388 */ /* 0x020fe80000000400 */
[----:B----4-:R-:W-:Y:S04]  /*2520*/  STS.U16 [R11+0x4000], R242 ;  /* 0x004000f20b007388 */ /* 0x010fe80000000400 */
[----:B------:R-:W-:Y:S04]  /*2530*/  STS.U16 [R11+0x4800], R243 ;  /* 0x004800f30b007388 */ /* 0x000fe80000000400 */
[----:B------:R-:W-:Y:S04]  /*2540*/  STS.U16 [R11+0x2800], R244 ;  /* 0x002800f40b007388 */ /* 0x000fe80000000400 */
[----:B------:R-:W-:Y:S01]  /*2550*/  STS.U16 [R11+0x5000], R10 ;  /* 0x0050000a0b007388 */ /* 0x000fe20000000400 */
[----:B-1----:R-:W-:-:S03]  /*2560*/  LOP3.LUT R15, R11, 0x10, RZ, 0x3c, !PT ;  /* 0x000000100b0f7812 */ /* 0x002fc600078e3cff */
[----:B------:R-:W-:Y:S04]  /*2570*/  STS.U16 [R11+0x5800], R12 ;  /* 0x0058000c0b007388 */ /* 0x000fe80000000400 */
[----:B------:R-:W-:Y:S04]  /*2580*/  STS.U16 [R11+0x1800], R22 ;  /* 0x001800160b007388 */ /* 0x000fe80000000400 */
[----:B------:R-:W-:Y:S04]  /*2590*/  STS.U16 [R11+0x3000], R24 ;  /* 0x003000180b007388 */ /* 0x000fe80000000400 */
[----:B------:R-:W-:Y:S04]  /*25a0*/  STS.U16 [R11+0x6000], R14 ;  /* 0x0060000e0b007388 */ /* 0x000fe80000000400 */
[----:B------:R-:W-:Y:S04]  /*25b0*/  STS.U16 [R11+0x6800], R16 ;  /* 0x006800100b007388 */ /* 0x000fe80000000400 */
[----:B------:R-:W-:Y:S04]  /*25c0*/  STS.U16 [R11+0x3800], R32 ;  /* 0x003800200b007388 */ /* 0x000fe80000000400 */
[----:B------:R-:W-:Y:S04]  /*25d0*/  STS.U16 [R11+0x7000], R18 ;  /* 0x007000120b007388 */ /* 0x000fe80000000400 */
[----:B------:R-:W-:Y:S04]  /*25e0*/  STS.U16 [R11+0x7800], R20 ;  /* 0x007800140b007388 */ /* 0x000fe80000000400 */
[----:B------:R0:W-:Y:S04]  /*25f0*/  STS.U16 [R15+0x900], R6 ;  /* 0x000900060f007388 */ /* 0x0001e80000000400 */
[----:B------:R-:W-:Y:S04]  /*2600*/  STS.U16 [R15+0x4100], R26 ;  /* 0x0041001a0f007388 */ /* 0x000fe80000000400 */
[----:B------:R-:W-:Y:S04]  /*2610*/  STS.U16 [R15+0x4900], R28 ;  /* 0x0049001c0f007388 */ /* 0x000fe80000000400 */
[----:B------:R-:W-:Y:S04]  /*2620*/  STS.U16 [R15+0x5100], R34 ;  /* 0x005100220f007388 */ /* 0x000fe80000000400 */
[----:B------:R-:W-:Y:S04]  /*2630*/  STS.U16 [R15+0x5900], R36 ;  /* 0x005900240f007388 */ /* 0x000fe80000000400 */
[----:B------:R-:W-:Y:S04]  /*2640*/  STS.U16 [R15+0x6100], R38 ;  /* 0x006100260f007388 */ /* 0x000fe80000000400 */
[----:B------:R-:W-:Y:S04]  /*2650*/  STS.U16 [R15+0x6900], R40 ;  /* 0x006900280f007388 */ /* 0x000fe80000000400 */
[----:B------:R-:W-:Y:S01]  /*2660*/  STS.U16 [R15+0x7100], R42 ;  /* 0x0071002a0f007388 */ /* 0x000fe20000000400 */
[----:B------:R-:W-:-:S03]  /*2670*/  LOP3.LUT R13, R11, 0x20, RZ, 0x3c, !PT ;  /* 0x000000200b0d7812 */ /* 0x000fc600078e3cff */
        /* <DEDUP_REMOVED lines=9> */
[----:B------:R2:W-:Y:S04]  /*2710*/  STS.U16 [R13+0x1200], R4 ;  /* 0x001200040d007388 */ /* 0x0005e80000000400 */
[----:B------:R-:W-:Y:S04]  /*2720*/  STS.U16 [R13+0x1a00], R70 ;  /* 0x001a00460d007388 */ /* 0x000fe80000000400 */
[----:B------:R-:W-:Y:S04]  /*2730*/  STS.U16 [R13+0x200], R74 ;  /* 0x0002004a0d007388 */ /* 0x000fe80000000400 */
[----:B------:R-:W-:Y:S04]  /*2740*/  STS.U16 [R13+0x4200], R48 ;  /* 0x004200300d007388 */ /* 0x000fe80000000400 */
[----:B------:R-:W-:Y:S04]  /*2750*/  STS.U16 [R13+0x4a00], R50 ;  /* 0x004a00320d007388 */ /* 0x000fe80000000400 */
[----:B------:R-:W-:Y:S04]  /*2760*/  STS.U16 [R13+0x5200], R52 ;  /* 0x005200340d007388 */ /* 0x000fe80000000400 */
[----:B------:R-:W-:Y:S01]  /*2770*/  STS.U16 [R13+0x5a00], R72 ;  /* 0x005a00480d007388 */ /* 0x000fe20000000400 */
[----:B0-----:R-:W-:-:S03]  /*2780*/  LOP3.LUT R6, R11, 0x30, RZ, 0x3c, !PT ;  /* 0x000000300b067812 */ /* 0x001fc600078e3cff */
        /* <DEDUP_REMOVED lines=32> */
[----:B------:R-:W-:Y:S01]  /*2990*/  STS.U16 [R5+0x400], R144 ;  /* 0x0004009005007388 */ /* 0x000fe20000000400 */
[----:B--2---:R-:W-:-:S03]  /*29a0*/  LOP3.LUT R4, R11, 0x50, RZ, 0x3c, !PT ;  /* 0x000000500b047812 */ /* 0x004fc600078e3cff */
        /* <DEDUP_REMOVED lines=56> */
[----:B------:R-:W-:-:S03]  /*2d30*/  MOV R6, 0x3f800000 ;  /* 0x3f80000000067802 */ /* 0x000fc60000000f00 */
[----:B------:R-:W-:Y:S01]  /*2d40*/  STS.U16 [R0+0x6f00], R236 ;  /* 0x006f00ec00007388 */ /* 0x000fe20000000400 */
[----:B------:R-:W-:-:S03]  /*2d50*/  MOV R5, 0x3f800000 ;  /* 0x3f80000000057802 */ /* 0x000fc60000000f00 */
[----:B------:R1:W-:Y:S01]  /*2d60*/  STS.U16 [R0+0x7700], R238 ;  /* 0x007700ee00007388 */ /* 0x0003e20000000400 */
[----:B0-----:R-:W-:Y:S02]  /*2d70*/  MOV R4, 0x3f800000 ;  /* 0x3f80000000047802 */ /* 0x001fe40000000f00 */
[----:B-1----:R-:W-:-:S05]  /*2d80*/  MOV R0, 0x3f800000 ;  /* 0x3f80000000007802 */ /* 0x002fca0000000f00 */
[----:B------:R0:W-:Y:S04]  /*2d90*/  STL [R1+0x11c], R0 ;  /* 0x00011c0001007387 */ /* 0x0001e80000100800 */
[----:B------:R-:W-:Y:S04]  /*2da0*/  STL [R1+0x118], R6 ;  /* 0x0001180601007387 */ /* 0x000fe80000100800 */
[----:B------:R-:W-:Y:S04]  /*2db0*/  STL [R1+0x114], R5 ;  /* 0x0001140501007387 */ /* 0x000fe80000100800 */
[----:B------:R1:W-:Y:S04]  /*2dc0*/  STL [R1+0x110], R4 ;  /* 0x0001100401007387 */ /* 0x0003e80000100800 */
[----:B------:R2:W-:Y:S04]  /*2dd0*/  STL [R1], RZ ;  /* 0x000000ff01007387 */ /* 0x0005e80000100800 */
[----:B------:R2:W-:Y:S04]  /*2de0*/  STL [R1+0x4], RZ ;  /* 0x000004ff01007387 */ /* 0x0005e80000100800 */
        /* <DEDUP_REMOVED lines=10> */
[----:B------:R-:W3:Y:S04]  /*2e90*/  S2R R41, SR_TID.X ;  /* 0x0000000000297919 */ /* 0x000ee80000002100 */
[----:B------:R2:W-:Y:S01]  /*2ea0*/  STL [R1+0x60], RZ ;  /* 0x000060ff01007387 */ /* 0x0005e20000100800 */
[----:B------:R-:W-:-:S03]  /*2eb0*/  MOV R9, 0x1 ;  /* 0x0000000100097802 */ /* 0x000fc60000000f00 */
[----:B------:R2:W-:Y:S04]  /*2ec0*/  STL [R1+0x64], RZ ;  /* 0x000064ff01007387 */ /* 0x0005e80000100800 */
[----:B------:R2:W-:Y:S04]  /*2ed0*/  STL [R1+0x68], RZ ;  /* 0x000068ff01007387 */ /* 0x0005e80000100800 */
[----:B------:R2:W-:Y:S01]  /*2ee0*/  STL [R1+0x6c], RZ ;  /* 0x00006cff01007387 */ /* 0x0005e20000100800 */
[----:B------:R-:W-:Y:S01]  /*2ef0*/  ISETP.LE.AND P0, PT, R9, c[0x0][0x1d0], PT ;  /* 0x0000740009007a0c */ /* 0x000fe20003f03270 */
[----:B------:R-:W-:Y:S01]  /*2f00*/  CS2R R36, SRZ ;  /* 0x0000000000247805 */ /* 0x000fe2000001ff00 */
[----:B------:R-:W-:Y:S01]  /*2f10*/  MOV R3, 0xff800000 ;  /* 0xff80000000037802 */ /* 0x000fe20000000f00 */
[----:B------:R-:W-:Y:S01]  /*2f20*/  CS2R R38, SRZ ;  /* 0x0000000000267805 */ /* 0x000fe2000001ff00 */
[----:B------:R-:W-:Y:S01]  /*2f30*/  MOV R2, 0xff800000 ;  /* 0xff80000000027802 */ /* 0x000fe20000000f00 */
[----:B------:R-:W-:Y:S01]  /*2f40*/  CS2R R32, SRZ ;  /* 0x0000000000207805 */ /* 0x000fe2000001ff00 */
[----:B------:R-:W-:Y:S01]  /*2f50*/  MOV R252, 0xff800000 ;  /* 0xff80000000fc7802 */ /* 0x000fe20000000f00 */
[----:B------:R-:W-:Y:S01]  /*2f60*/  CS2R R34, SRZ ;  /* 0x0000000000227805 */ /* 0x000fe2000001ff00 */
[----:B0-----:R-:W-:Y:S01]  /*2f70*/  MOV R0, 0xff800000 ;  /* 0xff80000000007802 */ /* 0x001fe20000000f00 */
[----:B------:R-:W-:Y:S01]  /*2f80*/  CS2R R28, SRZ ;  /* 0x00000000001c7805 */ /* 0x000fe2000001ff00 */
[----:B------:R-:W-:Y:S01]  /*2f90*/  CS2R R30, SRZ ;  /* 0x00000000001e7805 */ /* 0x000fe2000001ff00 */
[----:B------:R-:W-:Y:S01]  /*2fa0*/  CS2R R24, SRZ ;  /* 0x0000000000187805 */ /* 0x000fe2000001ff00 */
[----:B------:R-:W-:Y:S01]  /*2fb0*/  CS2R R26, SRZ ;  /* 0x00000000001a7805 */ /* 0x000fe2000001ff00 */
[----:B------:R-:W-:Y:S01]  /*2fc0*/  CS2R R20, SRZ ;  /* 0x0000000000147805 */ /* 0x000fe2000001ff00 */
[----:B------:R-:W-:Y:S01]  /*2fd0*/  CS2R R22, SRZ ;  /* 0x0000000000167805 */ /* 0x000fe2000001ff00 */
[----:B------:R-:W-:Y:S01]  /*2fe0*/  CS2R R16, SRZ ;  /* 0x0000000000107805 */ /* 0x000fe2000001ff00 */
[----:B------:R-:W-:Y:S01]  /*2ff0*/  CS2R R18, SRZ ;  /* 0x0000000000127805 */ /* 0x000fe2000001ff00 */
[----:B-1----:R-:W-:Y:S01]  /*3000*/  CS2R R4, SRZ ;  /* 0x0000000000047805 */ /* 0x002fe2000001ff00 */
        /* <DEDUP_REMOVED lines=43> */
[----:B---3--:R-:W-:Y:S01]  /*32c0*/  SHF.L.U32 R149, R41, 0x1, RZ ;  /* 0x0000000129957819 */ /* 0x008fe200000006ff */
[----:B------:R-:W-:Y:S05]  /*32d0*/  @!P0 BRA `(.L_x_0) ;  /* 0x0000948000008947 */ /* 0x000fea0003800000 */
[--C-:B--2---:R-:W-:Y:S01]  /*32e0*/  SHF.R.U32.HI R0, RZ, 0x6, R41.reuse ;  /* 0x00000006ff007819 */ /* 0x104fe20000011629 */
[----:B------:R-:W0:Y:S01]  /*32f0*/  S2R R43, SR_CTAID.Y ;  /* 0x00000000002b7919 */ /* 0x000e220000002600 */
[----:B------:R-:W-:Y:S01]  /*3300*/  MOV R37, c[0x0][0x1b8] ;  /* 0x00006e0000257a02 */ /* 0x000fe20000000f00 */
[----:B------:R-:W-:Y:S01]  /*3310*/  IMAD R4, R45, c[0x0][0x1a8], RZ ;  /* 0x00006a002d047a24 */ /* 0x000fe200078e02ff */
[----:B------:R-:W-:Y:S01]  /*3320*/  SGXT.U32 R0, R0, 0x1 ;  /* 0x000000010000781a */ /* 0x000fe20000000000 */
[----:B------:R-:W-:Y:S01]  /*3330*/  CS2R R188, SRZ ;  /* 0x0000000000bc7805 */ /* 0x000fe2000001ff00 */
[C---:B------:R-:W-:Y:S01]  /*3340*/  LOP3.LUT P0, RZ, R41.reuse, 0x40, RZ, 0xc0, !PT ;  /* 0x0000004029ff7812 */ /* 0x040fe2000780c0ff */
[----:B------:R-:W-:Y:S01]  /*3350*/  CS2R R190, SRZ ;  /* 0x0000000000be7805 */ /* 0x000fe2000001ff00 */
[----:B------:R-:W-:Y:S01]  /*3360*/  LOP3.LUT R6, R41, 0x3f, RZ, 0xc0, !PT ;  /* 0x0000003f29067812 */ /* 0x000fe200078ec0ff */
[----:B------:R-:W-:Y:S01]  /*3370*/  IMAD R8, R0, c[0x0][0x1b8], RZ ;  /* 0x00006e0000087a24 */ /* 0x000fe200078e02ff */
[----:B------:R-:W-:Y:S01]  /*3380*/  SHF.L.U32 R3, R4, 0x1, RZ ;  /* 0x0000000104037819 */ /* 0x000fe200000006ff */
[----:B------:R-:W-:Y:S01]  /*3390*/  CS2R R184, SRZ ;  /* 0x0000000000b87805 */ /* 0x000fe2000001ff00 */
[C---:B------:R-:W-:Y:S01]  /*33a0*/  SHF.L.U32 R5, R6.reuse, 0x1, RZ ;  /* 0x0000000106057819 */ /* 0x040fe200000006ff */
[----:B------:R-:W-:Y:S01]  /*33b0*/  IMAD R6, R6, c[0x0][0x1b4], RZ ;  /* 0x00006d0006067a24 */ /* 0x000fe200078e02ff */
[C---:B------:R-:W-:Y:S01]  /*33c0*/  LEA R11, R37.reuse, R8, 0x1 ;  /* 0x00000008250b7211 */ /* 0x040fe200078e08ff */
[----:B------:R-:W-:Y:S01]  /*33d0*/  CS2R R186, SRZ ;  /* 0x0000000000ba7805 */ /* 0x000fe2000001ff00 */
[----:B------:R-:W-:Y:S01]  /*33e0*/  SEL R10, RZ, 0x90, !P0 ;  /* 0x00000090ff0a7807 */ /* 0x000fe20004000000 */
[----:B------:R-:W-:Y:S01]  /*33f0*/  CS2R R172, SRZ ;  /* 0x0000000000ac7805 */ /* 0x000fe2000001ff00 */
[----:B------:R-:W-:Y:S01]  /*3400*/  LEA R12, R37, R11, 0x1 ;  /* 0x0000000b250c7211 */ /* 0x000fe200078e08ff */
[----:B------:R-:W-:Y:S01]  /*3410*/  CS2R R174, SRZ ;  /* 0x0000000000ae7805 */ /* 0x000fe2000001ff00 */
[----:B------:R-:W-:Y:S01]  /*3420*/  LOP3.LUT R7, R149, 0x10, RZ, 0xc0, !PT ;  /* 0x0000001095077812 */ /* 0x000fe200078ec0ff */
[----:B------:R-:W-:Y:S01]  /*3430*/  CS2R R96, SRZ ;  /* 0x0000000000607805 */ /* 0x000fe2000001ff00 */
[----:B------:R-:W-:Y:S01]  /*3440*/  LEA R13, R37, R12, 0x1 ;  /* 0x0000000c250d7211 */ /* 0x000fe200078e08ff */
[----:B------:R-:W-:Y:S01]  /*3450*/  CS2R R98, SRZ ;  /* 0x0000000000627805 */ /* 0x000fe2000001ff00 */
[----:B------:R-:W-:Y:S01]  /*3460*/  SHF.L.U32 R31, R41, 0x7, RZ ;  /* 0x00000007291f7819 */ /* 0x000fe200000006ff */
[----:B0-----:R-:W-:Y:S01]  /*3470*/  IMAD R0, R43, c[0x0][0x1a0], RZ ;  /* 0x000068002b007a24 */ /* 0x001fe200078e02ff */
[----:B------:R-:W-:Y:S01]  /*3480*/  LEA R14, R37, R13, 0x1 ;  /* 0x0000000d250e7211 */ /* 0x000fe200078e08ff */
[----:B------:R-:W-:Y:S01]  /*3490*/  CS2R R92, SRZ ;  /* 0x00000000005c7805 */ /* 0x000fe2000001ff00 */
[----:B------:R-:W-:Y:S01]  /*34a0*/  LOP3.LUT R34, R7, 0x60, R41, 0xf8, !PT ;  /* 0x0000006007227812 */ /* 0x000fe200078ef829 */
[----:B------:R-:W-:Y:S01]  /*34b0*/  CS2R R94, SRZ ;  /* 0x00000000005e7805 */ /* 0x000fe2000001ff00 */
[C---:B------:R-:W-:Y:S01]  /*34c0*/  LEA R15, R37.reuse, R14, 0x1 ;  /* 0x0000000e250f7211 */ /* 0x040fe200078e08ff */
[----:B------:R-:W-:Y:S01]  /*34d0*/  CS2R R248, SRZ ;  /* 0x0000000000f87805 */ /* 0x000fe2000001ff00 */
[C---:B------:R-:W-:Y:S01]  /*34e0*/  SHF.L.U32 R2, R0.reuse, 0x1, RZ ;  /* 0x0000000100027819 */ /* 0x040fe200000006ff */
[----:B------:R-:W-:Y:S01]  /*34f0*/  IMAD.HI R0, R0, 0x2, RZ ;  /* 0x0000000200007827 */ /* 0x000fe200078e02ff */
[----:B------:R-:W-:Y:S01]  /*3500*/  LEA R16, R37, R15, 0x1 ;  /* 0x0000000f25107211 */ /* 0x000fe200078e08ff */
[----:B------:R-:W-:Y:S01]  /*3510*/  CS2R R250, SRZ ;  /* 0x0000000000fa7805 */ /* 0x000fe2000001ff00 */
[----:B------:R-:W-:Y:S01]  /*3520*/  IADD3 R150, P0, P1, R3, c[0x0][0x168], R2 ;  /* 0x00005a0003967a10 */ /* 0x000fe2000791e002 */
[----:B------:R-:W-:Y:S01]  /*3530*/  IMAD R3, R43, c[0x0][0x1b0], RZ ;  /* 0x00006c002b037a24 */ /* 0x000fe200078e02ff */
[C---:B------:R-:W-:Y:S01]  /*3540*/  LEA R17, R37.reuse, R16, 0x1 ;  /* 0x0000001025117211 */ /* 0x040fe200078e08ff */
[----:B------:R-:W-:Y:S01]  /*3550*/  CS2R R244, SRZ ;  /* 0x0000000000f47805 */ /* 0x000fe2000001ff00 */
[----:B------:R-:W-:Y:S01]  /*3560*/  LOP3.LUT R2, R10, R5, RZ, 0x3c, !PT ;  /* 0x000000050a027212 */ /* 0x000fe200078e3cff */
[----:B------:R-:W-:Y:S01]  /*3570*/  IMAD.HI R5, R4, 0x2, RZ ;  /* 0x0000000204057827 */ /* 0x000fe200078e02ff */
[----:B------:R-:W-:Y:S01]  /*3580*/  LEA R18, R37, R17, 0x1 ;  /* 0x0000001125127211 */ /* 0x000fe200078e08ff */
[----:B------:R-:W-:Y:S01]  /*3590*/  CS2R R246, SRZ ;  /* 0x0000000000f67805 */ /* 0x000fe2000001ff00 */
[----:B------:R-:W-:Y:S01]  /*35a0*/  LOP3.LUT R10, R41, 0x7, RZ, 0xc0, !PT ;  /* 0x00000007290a7812 */ /* 0x000fe200078ec0ff */
[----:B------:R-:W-:Y:S01]  /*35b0*/  CS2R R124, SRZ ;  /* 0x00000000007c7805 */ /* 0x000fe2000001ff00 */
[----:B------:R-:W-:Y:S01]  /*35c0*/  LEA R19, R37, R18, 0x1 ;  /* 0x0000001225137211 */ /* 0x000fe200078e08ff */
[----:B------:R-:W-:Y:S01]  /*35d0*/  CS2R R126, SRZ ;  /* 0x00000000007e7805 */ /* 0x000fe2000001ff00 */
[----:B------:R-:W-:Y:S01]  /*35e0*/  SHF.L.U32 R4, R3, 0x1, RZ ;  /* 0x0000000103047819 */ /* 0x000fe200000006ff */
[----:B------:R-:W-:Y:S01]  /*35f0*/  IMAD R9, R10, 0x110, RZ ;  /* 0x000001100a097824 */ /* 0x000fe200078e02ff */
[----:B------:R-:W-:Y:S01]  /*3600*/  LEA R20, R37, R19, 0x1 ;  /* 0x0000001325147211 */ /* 0x000fe200078e08ff */
[----:B------:R-:W-:Y:S01]  /*3610*/  IMAD.HI R3, R3, 0x2, RZ ;  /* 0x0000000203037827 */ /* 0x000fe200078e02ff */
[C---:B------:R-:W-:Y:S01]  /*3620*/  SHF.L.U32 R7, R6.reuse, 0x1, RZ ;  /* 0x0000000106077819 */ /* 0x040fe200000006ff */
[----:B------:R-:W-:Y:S01]  /*3630*/  CS2R R240, SRZ ;  /* 0x0000000000f07805 */ /* 0x000fe2000001ff00 */
[----:B------:R-:W-:Y:S01]  /*3640*/  LEA R21, R37, R20, 0x1 ;  /* 0x0000001425157211 */ /* 0x000fe200078e08ff */
[----:B------:R-:W-:Y:S01]  /*3650*/  IMAD.HI R6, R6, 0x2, RZ ;  /* 0x0000000206067827 */ /* 0x000fe200078e02ff */
[----:B------:R-:W-:Y:S01]  /*3660*/  LOP3.LUT R32, R31, 0x800, RZ, 0xc0, !PT ;  /* 0x000008001f207812 */ /* 0x000fe200078ec0ff */
[----:B------:R-:W-:Y:S01]  /*3670*/  CS2R R242, SRZ ;  /* 0x0000000000f27805 */ /* 0x000fe2000001ff00 */
[----:B------:R-:W-:Y:S01]  /*3680*/  LEA R22, R37, R21, 0x1 ;  /* 0x0000001525167211 */ /* 0x000fe200078e08ff */
[----:B------:R-:W-:Y:S01]  /*3690*/  IMAD R52, R10, 0x90, RZ ;  /* 0x000000900a347824 */ /* 0x000fe200078e02ff */
[----:B------:R-:W-:Y:S01]  /*36a0*/  LOP3.LUT R33, R9, R34, RZ, 0x3c, !PT ;  /* 0x0000002209217212 */ /* 0x000fe200078e3cff */
[----:B------:R-:W-:Y:S01]  /*36b0*/  CS2R R228, SRZ ;  /* 0x0000000000e47805 */ /* 0x000fe2000001ff00 */
[----:B------:R-:W-:Y:S01]  /*36c0*/  IADD3 R35, P2, P3, R7, c[0x0][0x170], R4 ;  /* 0x00005c0007237a10 */ /* 0x000fe20007b5e004 */
[----:B------:R-:W-:Y:S01]  /*36d0*/  CS2R R230, SRZ ;  /* 0x0000000000e67805 */ /* 0x000fe2000001ff00 */
[----:B------:R-:W-:Y:S01]  /*36e0*/  LEA R23, R37, R22, 0x1 ;  /* 0x0000001625177211 */ /* 0x000fe200078e08ff */
[----:B------:R-:W-:Y:S01]  /*36f0*/  CS2R R100, SRZ ;  /* 0x0000000000647805 */ /* 0x000fe2000001ff00 */
[----:B------:R-:W-:Y:S01]  /*3700*/  IADD3.X R151, R5, c[0x0][0x16c], R0, P0, P1 ;  /* 0x00005b0005977a10 */ /* 0x000fe200007e2400 */
[----:B------:R-:W-:Y:S01]  /*3710*/  CS2R R102, SRZ ;  /* 0x0000000000667805 */ /* 0x000fe2000001ff00 */
[----:B------:R-:W-:Y:S01]  /*3720*/  IADD3 R5, R32, R33, RZ ;  /* 0x0000002120057210 */ /* 0x000fe20007ffe0ff */
[----:B------:R-:W-:Y:S01]  /*3730*/  CS2R R108, SRZ ;  /* 0x00000000006c7805 */ /* 0x000fe2000001ff00 */
[----:B------:R-:W-:Y:S01]  /*3740*/  IADD3.X R33, R6, c[0x0][0x174], R3, P2, P3 ;  /* 0x00005d0006217a10 */ /* 0x000fe200017e6403 */
[----:B------:R-:W-:Y:S01]  /*3750*/  CS2R R110, SRZ ;  /* 0x00000000006e7805 */ /* 0x000fe2000001ff00 */
[-C--:B------:R-:W-:Y:S01]  /*3760*/  LEA R42, P0, R8, R35.reuse, 0x1 ;  /* 0x00000023082a7211 */ /* 0x080fe200078008ff */
[----:B------:R-:W-:Y:S01]  /*3770*/  STL [R1+0x8c], R5 ;  /* 0x00008c0501007387 */ /* 0x000fe20000100800 */
[----:B------:R-:W-:Y:S01]  /*3780*/  LEA R40, P1, R11, R35, 0x1 ;  /* 0x000000230b287211 */ /* 0x000fe200078208ff */
[----:B------:R-:W-:Y:S01]  /*3790*/  CS2R R224, SRZ ;  /* 0x0000000000e07805 */ /* 0x000fe2000001ff00 */
[----:B------:R-:W-:Y:S01]  /*37a0*/  LEA R24, R37, R23, 0x1 ;  /* 0x0000001725187211 */ /* 0x000fe200078e08ff */
[----:B------:R-:W-:Y:S01]  /*37b0*/  STL.64 [R1+0x90], R150 ;  /* 0x0000909601007387 */ /* 0x000fe20000100a00 */
[----:B------:R-:W-:Y:S01]  /*37c0*/  LEA R38, P2, R12, R35, 0x1 ;  /* 0x000000230c267211 */ /* 0x000fe200078408ff */
[----:B------:R-:W-:Y:S01]  /*37d0*/  CS2R R226, SRZ ;  /* 0x0000000000e27805 */ /* 0x000fe2000001ff00 */
[-C--:B------:R-:W-:Y:S01]  /*37e0*/  LEA.HI.X.SX32 R43, R8, R33.reuse, 0x1, P0 ;  /* 0x00000021082b7211 */ /* 0x080fe200000f0eff */
[----:B------:R-:W-:Y:S01]  /*37f0*/  CS2R R204, SRZ ;  /* 0x0000000000cc7805 */ /* 0x000fe2000001ff00 */
[-C--:B------:R-:W-:Y:S01]  /*3800*/  LEA.HI.X.SX32 R41, R11, R33.reuse, 0x1, P1 ;  /* 0x000000210b297211 */ /* 0x080fe200008f0eff */
[----:B------:R-:W-:Y:S01]  /*3810*/  CS2R R206, SRZ ;  /* 0x0000000000ce7805 */ /* 0x000fe2000001ff00 */
[C---:B------:R-:W-:Y:S01]  /*3820*/  LEA R25, R37.reuse, R24, 0x1 ;  /* 0x0000001825197211 */ /* 0x040fe200078e08ff */
[----:B------:R0:W-:Y:S01]  /*3830*/  STL.64 [R1+0x318], R42 ;  /* 0x0003182a01007387 */ /* 0x0001e20000100a00 */
[----:B------:R-:W-:Y:S01]  /*3840*/  LEA.HI.X.SX32 R39, R12, R33, 0x1, P2 ;  /* 0x000000210c277211 */ /* 0x000fe200010f0eff */
[----:B------:R-:W-:Y:S01]  /*3850*/  CS2R R208, SRZ ;  /* 0x0000000000d07805 */ /* 0x000fe2000001ff00 */
[----:B------:R-:W-:Y:S01]  /*3860*/  LEA R26, R37, R25, 0x1 ;  /* 0x00000019251a7211 */ /* 0x000fe200078e08ff */
[----:B------:R1:W-:Y:S01]  /*3870*/  STL.64 [R1+0x310], R40 ;  /* 0x0003102801007387 */ /* 0x0003e20000100a00 */
[--C-:B------:R-:W-:Y:S01]  /*3880*/  LOP3.LUT R9, R9, 0x30, R149.reuse, 0x78, !PT ;  /* 0x0000003009097812 */ /* 0x100fe200078e7895 */
[----:B------:R-:W-:Y:S01]  /*3890*/  CS2R R210, SRZ ;  /* 0x0000000000d27805 */ /* 0x000fe2000001ff00 */
[C---:B------:R-:W-:Y:S01]  /*38a0*/  LEA R27, R37.reuse, R26, 0x1 ;  /* 0x0000001a251b7211 */ /* 0x040fe200078e08ff */
[----:B------:R2:W-:Y:S01]  /*38b0*/  STL.64 [R1+0x308], R38 ;  /* 0x0003082601007387 */ /* 0x0005e20000100a00 */
[----:B------:R-:W-:Y:S01]  /*38c0*/  LOP3.LUT R148, R52, 0x30, R149, 0x78, !PT ;  /* 0x0000003034947812 */ /* 0x000fe200078e7895 */
[----:B------:R-:W-:Y:S01]  /*38d0*/  CS2R R212, SRZ ;  /* 0x0000000000d47805 */ /* 0x000fe2000001ff00 */
[----:B------:R-:W-:Y:S01]  /*38e0*/  LEA R28, R37, R27, 0x1 ;  /* 0x0000001b251c7211 */ /* 0x000fe200078e08ff */
[----:B------:R-:W-:Y:S01]  /*38f0*/  CS2R R214, SRZ ;  /* 0x0000000000d67805 */ /* 0x000fe2000001ff00 */
[-C--:B0-----:R-:W-:Y:S01]  /*3900*/  LEA R42, P0, R13, R35.reuse, 0x1 ;  /* 0x000000230d2a7211 */ /* 0x081fe200078008ff */
[----:B------:R-:W-:Y:S01]  /*3910*/  CS2R R220, SRZ ;  /* 0x0000000000dc7805 */ /* 0x000fe2000001ff00 */
[----:B------:R-:W-:Y:S01]  /*3920*/  LEA R29, R37, R28, 0x1 ;  /* 0x0000001c251d7211 */ /* 0x000fe200078e08ff */
[----:B------:R-:W-:Y:S01]  /*3930*/  CS2R R222, SRZ ;  /* 0x0000000000de7805 */ /* 0x000fe2000001ff00 */
[C---:B-1----:R-:W-:Y:S01]  /*3940*/  LEA R40, P1, R14.reuse, R35, 0x1 ;  /* 0x000000230e287211 */ /* 0x042fe200078208ff */
[----:B------:R-:W-:Y:S01]  /*3950*/  CS2R R216, SRZ ;  /* 0x0000000000d87805 */ /* 0x000fe2000001ff00 */
[----:B------:R-:W-:Y:S01]  /*3960*/  LEA.HI.X.SX32 R43, R13, R33, 0x1, P0 ;  /* 0x000000210d2b7211 */ /* 0x000fe200000f0eff */
[----:B------:R-:W-:Y:S01]  /*3970*/  CS2R R218, SRZ ;  /* 0x0000000000da7805 */ /* 0x000fe2000001ff00 */
[C---:B--2---:R-:W-:Y:S01]  /*3980*/  LEA R38, P2, R15.reuse, R35, 0x1 ;  /* 0x000000230f267211 */ /* 0x044fe200078408ff */
[----:B------:R-:W-:Y:S01]  /*3990*/  CS2R R200, SRZ ;  /* 0x0000000000c87805 */ /* 0x000fe2000001ff00 */
[-C--:B------:R-:W-:Y:S01]  /*39a0*/  LEA.HI.X.SX32 R41, R14, R33.reuse, 0x1, P1 ;  /* 0x000000210e297211 */ /* 0x080fe200008f0eff */
[----:B------:R-:W-:Y:S01]  /*39b0*/  STL.64 [R1+0x300], R42 ;  /* 0x0003002a01007387 */ /* 0x000fe20000100a00 */
[----:B------:R-:W-:Y:S01]  /*39c0*/  LEA.HI.X.SX32 R39, R15, R33, 0x1, P2 ;  /* 0x000000210f277211 */ /* 0x000fe200010f0eff */
[----:B------:R-:W-:Y:S01]  /*39d0*/  CS2R R202, SRZ ;  /* 0x0000000000ca7805 */ /* 0x000fe2000001ff00 */
[----:B------:R-:W-:Y:S01]  /*39e0*/  LEA R30, R37, R29, 0x1 ;  /* 0x0000001d251e7211 */ /* 0x000fe200078e08ff */
[----:B------:R0:W-:Y:S01]  /*39f0*/  STL.64 [R1+0x2f8], R40 ;  /* 0x0002f82801007387 */ /* 0x0001e20000100a00 */
[----:B------:R-:W-:-:S02]  /*3a00*/  LEA R12, P2, R18, R35, 0x1 ;  /* 0x00000023120c7211 */ /* 0x000fc400078408ff */
[C---:B------:R-:W-:Y:S01]  /*3a10*/  LEA R31, R37.reuse, R30, 0x1 ;  /* 0x0000001e251f7211 */ /* 0x040fe200078e08ff */
[----:B------:R1:W-:Y:S01]  /*3a20*/  STL.64 [R1+0x2f0], R38 ;  /* 0x0002f02601007387 */ /* 0x0003e20000100a00 */
[----:B------:R-:W-:Y:S02]  /*3a30*/  LEA.HI.X.SX32 R13, R18, R33, 0x1, P2 ;  /* 0x00000021120d7211 */ /* 0x000fe400010f0eff */
[----:B------:R-:W-:Y:S02]  /*3a40*/  LEA R4, R37, R31, 0x1 ;  /* 0x0000001f25047211 */ /* 0x000fe400078e08ff */
[-C--:B------:R-:W-:Y:S02]  /*3a50*/  LEA R14, P2, R21, R35.reuse, 0x1 ;  /* 0x00000023150e7211 */ /* 0x080fe400078408ff */
[----:B------:R-:W-:Y:S02]  /*3a60*/  LEA R0, R37, R4, 0x1 ;  /* 0x0000000425007211 */ /* 0x000fe400078e08ff */
[----:B0-----:R-:W-:-:S02]  /*3a70*/  LEA R40, P0, R16, R35, 0x1 ;  /* 0x0000002310287211 */ /* 0x001fc400078008ff */
[----:B------:R-:W-:Y:S02]  /*3a80*/  LEA R3, R37, R0, 0x1 ;  /* 0x0000000025037211 */ /* 0x000fe400078e08ff */
[C---:B-1----:R-:W-:Y:S02]  /*3a90*/  LEA R38, P1, R17.reuse, R35, 0x1 ;  /* 0x0000002311267211 */ /* 0x042fe400078208ff */
[-C--:B------:R-:W-:Y:S02]  /*3aa0*/  LEA.HI.X.SX32 R41, R16, R33.reuse, 0x1, P0 ;  /* 0x0000002110297211 */ /* 0x080fe400000f0eff */
[----:B------:R-:W-:Y:S02]  /*3ab0*/  LEA.HI.X.SX32 R39, R17, R33, 0x1, P1 ;  /* 0x0000002111277211 */ /* 0x000fe400008f0eff */
[----:B------:R-:W-:Y:S01]  /*3ac0*/  LEA R16, P1, R20, R35, 0x1 ;  /* 0x0000002314107211 */ /* 0x000fe200078208ff */
[----:B------:R-:W-:Y:S01]  /*3ad0*/  STL.64 [R1+0x2e8], R40 ;  /* 0x0002e82801007387 */ /* 0x000fe20000100a00 */
[----:B------:R-:W-:-:S02]  /*3ae0*/  LEA.HI.X.SX32 R15, R21, R33, 0x1, P2 ;  /* 0x00000021150f7211 */ /* 0x000fc400010f0eff */
[----:B------:R-:W-:Y:S01]  /*3af0*/  LEA.HI.X.SX32 R17, R20, R33, 0x1, P1 ;  /* 0x0000002114117211 */ /* 0x000fe200008f0eff */
[----:B------:R0:W-:Y:S01]  /*3b00*/  STL.64 [R1+0x2e0], R38 ;  /* 0x0002e02601007387 */ /* 0x0001e20000100a00 */
[----:B------:R-:W-:Y:S02]  /*3b10*/  LEA R18, P1, R23, R35, 0x1 ;  /* 0x0000002317127211 */ /* 0x000fe400078208ff */
[----:B------:R-:W-:Y:S01]  /*3b20*/  LEA R5, R37, R3, 0x1 ;  /* 0x0000000325057211 */ /* 0x000fe200078e08ff */
[----:B------:R1:W-:Y:S01]  /*3b30*/  STL.64 [R1+0x2d8], R12 ;  /* 0x0002d80c01007387 */ /* 0x0003e20000100a00 */
[----:B------:R-:W-:Y:S02]  /*3b40*/  LOP3.LUT R9, R9, 0x40, RZ, 0x3c, !PT ;  /* 0x0000004009097812 */ /* 0x000fe400078e3cff */
[----:B------:R-:W-:Y:S02]  /*3b50*/  LEA R6, R37, R5, 0x1 ;  /* 0x0000000525067211 */ /* 0x000fe400078e08ff */
[----:B------:R-:W-:-:S02]  /*3b60*/  LOP3.LUT R9, R2, 0x60, RZ, 0x3c, !PT ;  /* 0x0000006002097812 */ /* 0x000fc400078e3cff */
[----:B------:R-:W-:Y:S02]  /*3b70*/  LEA R7, R37, R6, 0x1 ;  /* 0x0000000625077211 */ /* 0x000fe400078e08ff */
[----:B0-----:R-:W-:Y:S02]  /*3b80*/  LEA R38, P0, R19, R35, 0x1 ;  /* 0x0000002313267211 */ /* 0x001fe400078008ff */
[----:B------:R-:W-:Y:S02]  /*3b90*/  LEA R8, R37, R7, 0x1 ;  /* 0x0000000725087211 */ /* 0x000fe400078e08ff */
[-C--:B------:R-:W-:Y:S02]  /*3ba0*/  LEA.HI.X.SX32 R39, R19, R33.reuse, 0x1, P0 ;  /* 0x0000002113277211 */ /* 0x080fe400000f0eff */
[----:B------:R-:W-:Y:S02]  /*3bb0*/  LEA.HI.X.SX32 R19, R23, R33, 0x1, P1 ;  /* 0x0000002117137211 */ /* 0x000fe400008f0eff */
[----:B------:R-:W-:Y:S01]  /*3bc0*/  LEA R20, P1, R26, R35, 0x1 ;  /* 0x000000231a147211 */ /* 0x000fe200078208ff */
[----:B------:R0:W-:Y:S01]  /*3bd0*/  STL.64 [R1+0x2d0], R38 ;  /* 0x0002d02601007387 */ /* 0x0001e20000100a00 */
[----:B------:R-:W-:-:S02]  /*3be0*/  LEA R11, R37, R8, 0x1 ;  /* 0x00000008250b7211 */ /* 0x000fc400078e08ff */
[----:B------:R-:W-:Y:S01]  /*3bf0*/  LEA.HI.X.SX32 R21, R26, R33, 0x1, P1 ;  /* 0x000000211a157211 */ /* 0x000fe200008f0eff */
[----:B------:R2:W-:Y:S01]  /*3c00*/  STL.64 [R1+0x2c8], R16 ;  /* 0x0002c81001007387 */ /* 0x0005e20000100a00 */
[----:B-1----:R-:W-:-:S03]  /*3c10*/  LEA R12, R37, R11, 0x1 ;  /* 0x0000000b250c7211 */ /* 0x002fc600078e08ff */
[----:B------:R1:W-:Y:S01]  /*3c20*/  STL.64 [R1+0x2c0], R14 ;  /* 0x0002c00e01007387 */ /* 0x0003e20000100a00 */
[----:B------:R-:W-:Y:S02]  /*3c30*/  LEA R13, R37, R12, 0x1 ;  /* 0x0000000c250d7211 */ /* 0x000fe400078e08ff */
[-C--:B0-----:R-:W-:Y:S02]  /*3c40*/  LEA R38, P0, R22, R35.reuse, 0x1 ;  /* 0x0000002316267211 */ /* 0x081fe400078008ff */
[----:B--2---:R-:W-:Y:S02]  /*3c50*/  LEA R16, P2, R24, R35, 0x1 ;  /* 0x0000002318107211 */ /* 0x004fe400078408ff */
[----:B------:R-:W-:Y:S02]  /*3c60*/  LEA.HI.X.SX32 R39, R22, R33, 0x1, P0 ;  /* 0x0000002116277211 */ /* 0x000fe400000f0eff */
[C---:B------:R-:W-:Y:S02]  /*3c70*/  LEA R22, P0, R25.reuse, R35, 0x1 ;  /* 0x0000002319167211 */ /* 0x040fe400078008ff */
[-C--:B------:R-:W-:Y:S01]  /*3c80*/  LEA.HI.X.SX32 R17, R24, R33.reuse, 0x1, P2 ;  /* 0x0000002118117211 */ /* 0x080fe200010f0eff */
[----:B------:R0:W-:Y:S01]  /*3c90*/  STL.64 [R1+0x2b8], R38 ;  /* 0x0002b82601007387 */ /* 0x0001e20000100a00 */
[----:B------:R-:W-:-:S02]  /*3ca0*/  LEA.HI.X.SX32 R23, R25, R33, 0x1, P0 ;  /* 0x0000002119177211 */ /* 0x000fc400000f0eff */
[C---:B------:R-:W-:Y:S01]  /*3cb0*/  LEA R24, P0, R28.reuse, R35, 0x1 ;  /* 0x000000231c187211 */ /* 0x040fe200078008ff */
[----:B------:R2:W-:Y:S01]  /*3cc0*/  STL.64 [R1+0x2b0], R18 ;  /* 0x0002b01201007387 */ /* 0x0005e20000100a00 */
[----:B-1----:R-:W-:Y:S02]  /*3cd0*/  LEA R14, R37, R13, 0x1 ;  /* 0x0000000d250e7211 */ /* 0x002fe400078e08ff */
[----:B------:R-:W-:Y:S01]  /*3ce0*/  LEA.HI.X.SX32 R25, R28, R33, 0x1, P0 ;  /* 0x000000211c197211 */ /* 0x000fe200000f0eff */
[----:B------:R-:W-:Y:S01]  /*3cf0*/  STL.64 [R1+0x2a8], R16 ;  /* 0x0002a81001007387 */ /* 0x000fe20000100a00 */
[-C--:B------:R-:W-:Y:S02]  /*3d00*/  LEA R26, P0, R31, R35.reuse, 0x1 ;  /* 0x000000231f1a7211 */ /* 0x080fe400078008ff */
[----:B------:R-:W-:Y:S01]  /*3d10*/  LEA R15, R37, R14, 0x1 ;  /* 0x0000000e250f7211 */ /* 0x000fe200078e08ff */
[----:B------:R1:W-:Y:S01]  /*3d20*/  STL.64 [R1+0x2a0], R22 ;  /* 0x0002a01601007387 */ /* 0x0003e20000100a00 */
[----:B0-----:R-:W-:Y:S01]  /*3d30*/  CS2R R38, SRZ ;  /* 0x0000000000267805 */ /* 0x001fe2000001ff00 */
[----:B--2---:R-:W-:-:S02]  /*3d40*/  LEA R18, P2, R27, R35, 0x1 ;  /* 0x000000231b127211 */ /* 0x004fc400078408ff */
[----:B------:R0:W-:Y:S02]  /*3d50*/  STL.64 [R1+0x298], R20 ;  /* 0x0002981401007387 */ /* 0x0001e40000100a00 */
[-C--:B------:R-:W-:Y:S02]  /*3d60*/  LEA.HI.X.SX32 R19, R27, R33.reuse, 0x1, P2 ;  /* 0x000000211b137211 */ /* 0x080fe400010f0eff */
[----:B------:R-:W-:Y:S02]  /*3d70*/  LEA.HI.X.SX32 R27, R31, R33, 0x1, P0 ;  /* 0x000000211f1b7211 */ /* 0x000fe400000f0eff */
[----:B-1----:R-:W-:Y:S01]  /*3d80*/  LEA R22, P1, R29, R35, 0x1 ;  /* 0x000000231d167211 */ /* 0x002fe200078208ff */
[----:B------:R1:W-:Y:S01]  /*3d90*/  STL.64 [R1+0x290], R18 ;  /* 0x0002901201007387 */ /* 0x0003e20000100a00 */
[----:B------:R-:W-:Y:S02]  /*3da0*/  LEA R16, R37, R15, 0x1 ;  /* 0x0000000f25107211 */ /* 0x000fe400078e08ff */
[----:B------:R-:W-:Y:S01]  /*3db0*/  LEA.HI.X.SX32 R23, R29, R33, 0x1, P1 ;  /* 0x000000211d177211 */ /* 0x000fe200008f0eff */
[----:B------:R2:W-:Y:S01]  /*3dc0*/  STL.64 [R1+0x288], R24 ;  /* 0x0002881801007387 */ /* 0x0005e20000100a00 */
[C---:B0-----:R-:W-:Y:S01]  /*3dd0*/  LEA R20, P2, R30.reuse, R35, 0x1 ;  /* 0x000000231e147211 */ /* 0x041fe200078408ff */
[----:B------:R-:W-:Y:S01]  /*3de0*/  CS2R R28, SRZ ;  /* 0x00000000001c7805 */ /* 0x000fe2000001ff00 */
[----:B------:R-:W-:Y:S01]  /*3df0*/  LEA R17, R37, R16, 0x1 ;  /* 0x0000001025117211 */ /* 0x000fe200078e08ff */
[----:B------:R0:W-:Y:S01]  /*3e00*/  STL.64 [R1+0x280], R22 ;  /* 0x0002801601007387 */ /* 0x0001e20000100a00 */
[----:B------:R-:W-:-:S02]  /*3e10*/  LEA.HI.X.SX32 R21, R30, R33, 0x1, P2 ;  /* 0x000000211e157211 */ /* 0x000fc400010f0eff */
[----:B------:R-:W-:Y:S01]  /*3e20*/  CS2R R30, SRZ ;  /* 0x00000000001e7805 */ /* 0x000fe2000001ff00 */
[----:B-1----:R-:W-:Y:S02]  /*3e30*/  LEA R18, R37, R17, 0x1 ;  /* 0x0000001125127211 */ /* 0x002fe400078e08ff */
[----:B------:R1:W-:Y:S01]  /*3e40*/  STL.64 [R1+0x278], R20 ;  /* 0x0002781401007387 */ /* 0x0003e20000100a00 */
[----:B--2---:R-:W-:-:S03]  /*3e50*/  LEA R24, P1, R4, R35, 0x1 ;  /* 0x0000002304187211 */ /* 0x004fc600078208ff */
[----:B------:R2:W-:Y:S01]  /*3e60*/  STL.64 [R1+0x270], R26 ;  /* 0x0002701a01007387 */ /* 0x0005e20000100a00 */
[C---:B------:R-:W-:Y:S02]  /*3e70*/  LEA R19, R37.reuse, R18, 0x1 ;  /* 0x0000001225137211 */ /* 0x040fe400078e08ff */
[----:B0-----:R-:W-:Y:S02]  /*3e80*/  LEA R22, P2, R0, R35, 0x1 ;  /* 0x0000002300167211 */ /* 0x001fe400078408ff */
[-C--:B------:R-:W-:Y:S02]  /*3e90*/  LEA.HI.X.SX32 R25, R4, R33.reuse, 0x1, P1 ;  /* 0x0000002104197211 */ /* 0x080fe400008f0eff */
[----:B------:R-:W-:Y:S02]  /*3ea0*/  LEA.HI.X.SX32 R23, R0, R33, 0x1, P2 ;  /* 0x0000002100177211 */ /* 0x000fe400010f0eff */
[----:B-1----:R-:W-:Y:S01]  /*3eb0*/  LEA R20, R37, R19, 0x1 ;  /* 0x0000001325147211 */ /* 0x002fe200078e08ff */
[----:B------:R0:W-:Y:S01]  /*3ec0*/  STL.64 [R1+0x268], R24 ;  /* 0x0002681801007387 */ /* 0x0001e20000100a00 */
[----:B--2---:R-:W-:-:S03]  /*3ed0*/  LEA R26, P0, R3, R35, 0x1 ;  /* 0x00000023031a7211 */ /* 0x004fc600078008ff */
[----:B------:R1:W-:Y:S01]  /*3ee0*/  STL.64 [R1+0x260], R22 ;  /* 0x0002601601007387 */ /* 0x0003e20000100a00 */
[----:B------:R-:W-:Y:S02]  /*3ef0*/  LEA R0, R37, R20, 0x1 ;  /* 0x0000001425007211 */ /* 0x000fe400078e08ff */
[----:B------:R-:W-:Y:S02]  /*3f00*/  LEA.HI.X.SX32 R27, R3, R33, 0x1, P0 ;  /* 0x00000021031b7211 */ /* 0x000fe400000f0eff */
[----:B------:R-:W-:Y:S02]  /*3f10*/  LEA R4, R37, R0, 0x1 ;  /* 0x0000000025047211 */ /* 0x000fe400078e08ff */
[-C--:B0-----:R-:W-:Y:S01]  /*3f20*/  LEA R24, P1, R5, R35.reuse, 0x1 ;  /* 0x0000002305187211 */ /* 0x081fe200078208ff */
[----:B------:R0:W-:Y:S01]  /*3f30*/  STL.64 [R1+0x258], R26 ;  /* 0x0002581a01007387 */ /* 0x0001e20000100a00 */
[----:B------:R-:W-:Y:S02]  /*3f40*/  LEA R3, R37, R4, 0x1 ;  /* 0x0000000425037211 */ /* 0x000fe400078e08ff */
[----:B-1----:R-:W-:-:S02]  /*3f50*/  LEA R22, P2, R6, R35, 0x1 ;  /* 0x0000002306167211 */ /* 0x002fc400078408ff */
[-C--:B------:R-:W-:Y:S02]  /*3f60*/  LEA.HI.X.SX32 R25, R5, R33.reuse, 0x1, P1 ;  /* 0x0000002105197211 */ /* 0x080fe400008f0eff */
[----:B------:R-:W-:Y:S02]  /*3f70*/  LEA.HI.X.SX32 R23, R6, R33, 0x1, P2 ;  /* 0x0000002106177211 */ /* 0x000fe400010f0eff */
[----:B------:R-:W-:Y:S01]  /*3f80*/  LEA R5, R37, R3, 0x1 ;  /* 0x0000000325057211 */ /* 0x000fe200078e08ff */
[----:B------:R1:W-:Y:S01]  /*3f90*/  STL.64 [R1+0x250], R24 ;  /* 0x0002501801007387 */ /* 0x0003e20000100a00 */
[----:B0-----:R-:W-:-:S03]  /*3fa0*/  LEA R26, P0, R7, R35, 0x1 ;  /* 0x00000023071a7211 */ /* 0x001fc600078008ff */
[----:B------:R0:W-:Y:S01]  /*3fb0*/  STL.64 [R1+0x248], R22 ;  /* 0x0002481601007387 */ /* 0x0001e20000100a00 */
[----:B------:R-:W-:Y:S02]  /*3fc0*/  LEA R6, R37, R5, 0x1 ;  /* 0x0000000525067211 */ /* 0x000fe400078e08ff */
[----:B------:R-:W-:Y:S02]  /*3fd0*/  LEA.HI.X.SX32 R27, R7, R33, 0x1, P0 ;  /* 0x00000021071b7211 */ /* 0x000fe400000f0eff */
[----:B------:R-:W-:Y:S02]  /*3fe0*/  LEA R7, R37, R6, 0x1 ;  /* 0x0000000625077211 */ /* 0x000fe400078e08ff */
[CC--:B-1----:R-:W-:Y:S01]  /*3ff0*/  LEA R24, P1, R8.reuse, R35.reuse, 0x1 ;  /* 0x0000002308187211 */ /* 0x0c2fe200078208ff */
[----:B------:R1:W-:Y:S01]  /*4000*/  STL.64 [R1+0x240], R26 ;  /* 0x0002401a01007387 */ /* 0x0003e20000100a00 */
[----:B0-----:R-:W-:Y:S02]  /*4010*/  LEA R22, P2, R11, R35, 0x1 ;  /* 0x000000230b167211 */ /* 0x001fe400078408ff */
[----:B------:R-:W-:-:S02]  /*4020*/  LEA.HI.X.SX32 R25, R8, R33, 0x1, P1 ;  /* 0x0000002108197211 */ /* 0x000fc400008f0eff */
[----:B------:R-:W-:Y:S02]  /*4030*/  LEA.HI.X.SX32 R23, R11, R33, 0x1, P2 ;  /* 0x000000210b177211 */ /* 0x000fe400010f0eff */
[----:B------:R-:W-:Y:S01]  /*4040*/  LEA R8, R37, R7, 0x1 ;  /* 0x0000000725087211 */ /* 0x000fe200078e08ff */
[----:B------:R0:W-:Y:S01]  /*4050*/  STL.64 [R1+0x238], R24 ;  /* 0x0002381801007387 */ /* 0x0001e20000100a00 */
[----:B-1----:R-:W-:-:S03]  /*4060*/  LEA R26, P0, R12, R35, 0x1 ;  /* 0x000000230c1a7211 */ /* 0x002fc600078008ff */
[----:B------:R1:W-:Y:S01]  /*4070*/  STL.64 [R1+0x230], R22 ;  /* 0x0002301601007387 */ /* 0x0003e20000100a00 */
[----:B------:R-:W-:Y:S02]  /*4080*/  LEA R11, R37, R8, 0x1 ;  /* 0x00000008250b7211 */ /* 0x000fe400078e08ff */
[----:B------:R-:W-:Y:S02]  /*4090*/  LEA.HI.X.SX32 R27, R12, R33, 0x1, P0 ;  /* 0x000000210c1b7211 */ /* 0x000fe400000f0eff */
[----:B0-----:R-:W-:-:S03]  /*40a0*/  LEA R24, P1, R13, R35, 0x1 ;  /* 0x000000230d187211 */ /* 0x001fc600078208ff */
[----:B------:R0:W-:Y:S01]  /*40b0*/  STL.64 [R1+0x228], R26 ;  /* 0x0002281a01007387 */ /* 0x0001e20000100a00 */
[C---:B-1----:R-:W-:Y:S02]  /*40c0*/  LEA R22, P2, R14.reuse, R35, 0x1 ;  /* 0x000000230e167211 */ /* 0x042fe400078408ff */
[-C--:B------:R-:W-:Y:S02]  /*40d0*/  LEA.HI.X.SX32 R25, R13, R33.reuse, 0x1, P1 ;  /* 0x000000210d197211 */ /* 0x080fe400008f0eff */
[----:B------:R-:W-:Y:S02]  /*40e0*/  LEA.HI.X.SX32 R23, R14, R33, 0x1, P2 ;  /* 0x000000210e177211 */ /* 0x000fe400010f0eff */
[C---:B------:R-:W-:Y:S01]  /*40f0*/  LEA R12, P2, R17.reuse, R35, 0x1 ;  /* 0x00000023110c7211 */ /* 0x040fe200078408ff */
[----:B------:R1:W-:Y:S01]  /*4100*/  STL.64 [R1+0x220], R24 ;  /* 0x0002201801007387 */ /* 0x0003e20000100a00 */
[----:B0-----:R-:W-:Y:S02]  /*4110*/  CS2R R26, SRZ ;  /* 0x00000000001a7805 */ /* 0x001fe4000001ff00 */
[----:B------:R-:W-:Y:S01]  /*4120*/  LEA.HI.X.SX32 R13, R17, R33, 0x1, P2 ;  /* 0x00000021110d7211 */ /* 0x000fe200010f0eff */
[----:B------:R0:W-:Y:S01]  /*4130*/  STL.64 [R1+0x218], R22 ;  /* 0x0002181601007387 */ /* 0x0001e20000100a00 */
[----:B------:R-:W-:-:S03]  /*4140*/  LEA R14, P2, R20, R35, 0x1 ;  /* 0x00000023140e7211 */ /* 0x000fc600078408ff */
[----:B------:R2:W-:Y:S01]  /*4150*/  STL.64 [R1+0x200], R12 ;  /* 0x0002000c01007387 */ /* 0x0005e20000100a00 */
[CC--:B-1----:R-:W-:Y:S02]  /*4160*/  LEA R24, P0, R15.reuse, R35.reuse, 0x1 ;  /* 0x000000230f187211 */ /* 0x0c2fe400078008ff */
[C---:B0-----:R-:W-:Y:S02]  /*4170*/  LEA R22, P1, R16.reuse, R35, 0x1 ;  /* 0x0000002310167211 */ /* 0x041fe400078208ff */
[-C--:B------:R-:W-:Y:S02]  /*4180*/  LEA.HI.X.SX32 R25, R15, R33.reuse, 0x1, P0 ;  /* 0x000000210f197211 */ /* 0x080fe400000f0eff */
[-C--:B------:R-:W-:Y:S02]  /*4190*/  LEA.HI.X.SX32 R23, R16, R33.reuse, 0x1, P1 ;  /* 0x0000002110177211 */ /* 0x080fe400008f0eff */
[----:B------:R-:W-:Y:S01]  /*41a0*/  LEA.HI.X.SX32 R15, R20, R33, 0x1, P2 ;  /* 0x00000021140f7211 */ /* 0x000fe200010f0eff */
[----:B------:R0:W-:Y:S01]  /*41b0*/  STL.64 [R1+0x210], R24 ;  /* 0x0002101801007387 */ /* 0x0001e20000100a00 */
[----:B------:R-:W-:-:S02]  /*41c0*/  LEA R16, P2, R3, R35, 0x1 ;  /* 0x0000002303107211 */ /* 0x000fc400078408ff */
[----:B--2---:R-:W-:Y:S01]  /*41d0*/  LEA R12, R37, R11, 0x1 ;  /* 0x0000000b250c7211 */ /* 0x004fe200078e08ff */
[----:B------:R1:W-:Y:S01]  /*41e0*/  STL.64 [R1+0x208], R22 ;  /* 0x0002081601007387 */ /* 0x0003e20000100a00 */
[----:B------:R-:W-:Y:S02]  /*41f0*/  LEA.HI.X.SX32 R17, R3, R33, 0x1, P2 ;  /* 0x0000002103117211 */ /* 0x000fe400010f0eff */
[----:B------:R-:W-:Y:S01]  /*4200*/  LEA R13, R37, R12, 0x1 ;  /* 0x0000000c250d7211 */ /* 0x000fe200078e08ff */
[----:B------:R2:W-:Y:S01]  /*4210*/  STL.64 [R1+0x1e8], R14 ;  /* 0x0001e80e01007387 */ /* 0x0005e20000100a00 */
[CC--:B0-----:R-:W-:Y:S02]  /*4220*/  LEA R24, P0, R18.reuse, R35.reuse, 0x1 ;  /* 0x0000002312187211 */ /* 0x0c1fe400078008ff */
[----:B-1----:R-:W-:Y:S02]  /*4230*/  LEA R22, P1, R19, R35, 0x1 ;  /* 0x0000002313167211 */ /* 0x002fe400078208ff */
[----:B------:R-:W-:-:S02]  /*4240*/  LEA.HI.X.SX32 R25, R18, R33, 0x1, P0 ;  /* 0x0000002112197211 */ /* 0x000fc400000f0eff */
[----:B------:R-:W-:Y:S02]  /*4250*/  LEA.HI.X.SX32 R23, R19, R33, 0x1, P1 ;  /* 0x0000002113177211 */ /* 0x000fe400008f0eff */
[C---:B------:R-:W-:Y:S01]  /*4260*/  LEA R18, P1, R4.reuse, R35, 0x1 ;  /* 0x0000002304127211 */ /* 0x040fe200078208ff */
[----:B------:R0:W-:Y:S01]  /*4270*/  STL.64 [R1+0x1f8], R24 ;  /* 0x0001f81801007387 */ /* 0x0001e20000100a00 */
[C---:B--2---:R-:W-:Y:S02]  /*4280*/  LEA R14, R37.reuse, R13, 0x1 ;  /* 0x0000000d250e7211 */ /* 0x044fe400078e08ff */
[----:B------:R-:W-:Y:S01]  /*4290*/  LEA.HI.X.SX32 R19, R4, R33, 0x1, P1 ;  /* 0x0000002104137211 */ /* 0x000fe200008f0eff */
[----:B------:R1:W-:Y:S01]  /*42a0*/  STL.64 [R1+0x1f0], R22 ;  /* 0x0001f01601007387 */ /* 0x0003e20000100a00 */
[----:B------:R-:W-:Y:S01]  /*42b0*/  LEA R15, R37, R14, 0x1 ;  /* 0x0000000e250f7211 */ /* 0x000fe200078e08ff */
[----:B0-----:R-:W-:Y:S01]  /*42c0*/  CS2R R24, SRZ ;  /* 0x0000000000187805 */ /* 0x001fe2000001ff00 */
[----:B-1----:R-:W-:-:S04]  /*42d0*/  LEA R22, P0, R0, R35, 0x1 ;  /* 0x0000002300167211 */ /* 0x002fc800078008ff */
[----:B------:R-:W-:Y:S02]  /*42e0*/  LEA.HI.X.SX32 R23, R0, R33, 0x1, P0 ;  /* 0x0000002100177211 */ /* 0x000fe400000f0eff */
[----:B------:R-:W-:Y:S02]  /*42f0*/  LEA R20, P0, R5, R35, 0x1 ;  /* 0x0000002305147211 */ /* 0x000fe400078008ff */
[----:B------:R-:W-:Y:S01]  /*4300*/  LEA R0, R37, R15, 0x1 ;  /* 0x0000000f25007211 */ /* 0x000fe200078e08ff */
[----:B------:R0:W-:Y:S01]  /*4310*/  STL.64 [R1+0x1e0], R22 ;  /* 0x0001e01601007387 */ /* 0x0001e20000100a00 */
[----:B------:R-:W-:Y:S02]  /*4320*/  LEA.HI.X.SX32 R21, R5, R33, 0x1, P0 ;  /* 0x0000002105157211 */ /* 0x000fe400000f0eff */
[C---:B------:R-:W-:Y:S01]  /*4330*/  LEA R3, R37.reuse, R0, 0x1 ;  /* 0x0000000025037211 */ /* 0x040fe200078e08ff */
[----:B------:R1:W-:Y:S03]  /*4340*/  STL.64 [R1+0x1d8], R18 ;  /* 0x0001d81201007387 */ /* 0x0003e60000100a00 */
[C---:B------:R-:W-:Y:S01]  /*4350*/  LEA R4, R37.reuse, R3, 0x1 ;  /* 0x0000000325047211 */ /* 0x040fe200078e08ff */
[----:B------:R2:W-:Y:S03]  /*4360*/  STL.64 [R1+0x1d0], R16 ;  /* 0x0001d01001007387 */ /* 0x0005e60000100a00 */
[----:B------:R-:W-:Y:S01]  /*4370*/  LEA R5, R37, R4, 0x1 ;  /* 0x0000000425057211 */ /* 0x000fe200078e08ff */
[----:B------:R3:W-:Y:S01]  /*4380*/  STL.64 [R1+0x1c8], R20 ;  /* 0x0001c81401007387 */ /* 0x0007e20000100a00 */
[----:B0-----:R-:W-:Y:S01]  /*4390*/  CS2R R22, SRZ ;  /* 0x0000000000167805 */ /* 0x001fe2000001ff00 */
[----:B-1----:R-:W-:-:S02]  /*43a0*/  LEA R18, P1, R6, R35, 0x1 ;  /* 0x0000002306127211 */ /* 0x002fc400078208ff */
[C---:B--2---:R-:W-:Y:S02]  /*43b0*/  LEA R16, P2, R7.reuse, R35, 0x1 ;  /* 0x0000002307107211 */ /* 0x044fe400078408ff */
[-C--:B------:R-:W-:Y:S02]  /*43c0*/  LEA.HI.X.SX32 R19, R6, R33.reuse, 0x1, P1 ;  /* 0x0000002106137211 */ /* 0x080fe400008f0eff */
[----:B------:R-:W-:Y:S02]  /*43d0*/  LEA.HI.X.SX32 R17, R7, R33, 0x1, P2 ;  /* 0x0000002107117211 */ /* 0x000fe400010f0eff */
[C---:B---3--:R-:W-:Y:S01]  /*43e0*/  LEA R20, P0, R8.reuse, R35, 0x1 ;  /* 0x0000002308147211 */ /* 0x048fe200078008ff */
[----:B------:R0:W-:Y:S01]  /*43f0*/  STL.64 [R1+0x1c0], R18 ;  /* 0x0001c01201007387 */ /* 0x0001e20000100a00 */
[C---:B------:R-:W-:Y:S02]  /*4400*/  LEA R6, R37.reuse, R5, 0x1 ;  /* 0x0000000525067211 */ /* 0x040fe400078e08ff */
[----:B------:R-:W-:Y:S01]  /*4410*/  LEA.HI.X.SX32 R21, R8, R33, 0x1, P0 ;  /* 0x0000002108157211 */ /* 0x000fe200000f0eff */
[----:B------:R1:W-:Y:S01]  /*4420*/  STL.64 [R1+0x1b8], R16 ;  /* 0x0001b81001007387 */ /* 0x0003e20000100a00 */
[----:B------:R-:W-:-:S03]  /*4430*/  LEA R7, R37, R6, 0x1 ;  /* 0x0000000625077211 */ /* 0x000fc600078e08ff */
[----:B------:R2:W-:Y:S01]  /*4440*/  STL.64 [R1+0x1b0], R20 ;  /* 0x0001b01401007387 */ /* 0x0005e20000100a00 */
[----:B------:R-:W-:Y:S02]  /*4450*/  LEA R8, R37, R7, 0x1 ;  /* 0x0000000725087211 */ /* 0x000fe400078e08ff */
[CC--:B0-----:R-:W-:Y:S02]  /*4460*/  LEA R18, P1, R11.reuse, R35.reuse, 0x1 ;  /* 0x000000230b127211 */ /* 0x0c1fe400078208ff */
[C---:B-1----:R-:W-:Y:S02]  /*4470*/  LEA R16, P2, R12.reuse, R35, 0x1 ;  /* 0x000000230c107211 */ /* 0x042fe400078408ff */
[-C--:B------:R-:W-:Y:S02]  /*4480*/  LEA.HI.X.SX32 R19, R11, R33.reuse, 0x1, P1 ;  /* 0x000000210b137211 */ /* 0x080fe400008f0eff */
[----:B------:R-:W-:Y:S02]  /*4490*/  LEA.HI.X.SX32 R17, R12, R33, 0x1, P2 ;  /* 0x000000210c117211 */ /* 0x000fe400010f0eff */
[----:B--2---:R-:W-:Y:S01]  /*44a0*/  LEA R20, P0, R13, R35, 0x1 ;  /* 0x000000230d147211 */ /* 0x004fe200078008ff */
[----:B------:R0:W-:Y:S01]  /*44b0*/  STL.64 [R1+0x1a8], R18 ;  /* 0x0001a81201007387 */ /* 0x0001e20000100a00 */
[----:B------:R-:W-:-:S02]  /*44c0*/  LEA R11, R37, R8, 0x1 ;  /* 0x00000008250b7211 */ /* 0x000fc400078e08ff */
[----:B------:R-:W-:Y:S01]  /*44d0*/  LEA.HI.X.SX32 R21, R13, R33, 0x1, P0 ;  /* 0x000000210d157211 */ /* 0x000fe200000f0eff */
[----:B------:R1:W-:Y:S04]  /*44e0*/  STL.64 [R1+0x1a0], R16 ;  /* 0x0001a01001007387 */ /* 0x0003e80000100a00 */
[----:B------:R2:W-:Y:S01]  /*44f0*/  STL.64 [R1+0x198], R20 ;  /* 0x0001981401007387 */ /* 0x0005e20000100a00 */
[CC--:B0-----:R-:W-:Y:S02]  /*4500*/  LEA R18, P1, R14.reuse, R35.reuse, 0x1 ;  /* 0x000000230e127211 */ /* 0x0c1fe400078208ff */
[----:B-1----:R-:W-:Y:S02]  /*4510*/  LEA R16, P2, R15, R35, 0x1 ;  /* 0x000000230f107211 */ /* 0x002fe400078408ff */
[----:B------:R-:W-:-:S02]  /*4520*/  LEA.HI.X.SX32 R19, R14, R33, 0x1, P1 ;  /* 0x000000210e137211 */ /* 0x000fc400008f0eff */
[----:B------:R-:W-:Y:S01]  /*4530*/  LEA.HI.X.SX32 R17, R15, R33, 0x1, P2 ;  /* 0x000000210f117211 */ /* 0x000fe200010f0eff */
[----:B--2---:R-:W-:Y:S01]  /*4540*/  CS2R R20, SRZ ;  /* 0x0000000000147805 */ /* 0x004fe2000001ff00 */
[C---:B------:R-:W-:Y:S01]  /*4550*/  LEA R12, P2, R4.reuse, R35, 0x1 ;  /* 0x00000023040c7211 */ /* 0x040fe200078408ff */
[----:B------:R0:W-:Y:S03]  /*4560*/  STL.64 [R1+0x190], R18 ;  /* 0x0001901201007387 */ /* 0x0001e60000100a00 */
[----:B------:R-:W-:Y:S01]  /*4570*/  LEA.HI.X.SX32 R13, R4, R33, 0x1, P2 ;  /* 0x00000021040d7211 */ /* 0x000fe200010f0eff */
[----:B------:R1:W-:Y:S01]  /*4580*/  STL.64 [R1+0x188], R16 ;  /* 0x0001881001007387 */ /* 0x0003e20000100a00 */
[-C--:B0-----:R-:W-:Y:S02]  /*4590*/  LEA R18, P0, R0, R35.reuse, 0x1 ;  /* 0x0000002300127211 */ /* 0x081fe400078008ff */
[----:B-1----:R-:W-:-:S02]  /*45a0*/  LEA R16, P1, R3, R35, 0x1 ;  /* 0x0000002303107211 */ /* 0x002fc400078208ff */
[-C--:B------:R-:W-:Y:S02]  /*45b0*/  LEA.HI.X.SX32 R19, R0, R33.reuse, 0x1, P0 ;  /* 0x0000002100137211 */ /* 0x080fe400000f0eff */
[----:B------:R-:W-:Y:S02]  /*45c0*/  LEA.HI.X.SX32 R17, R3, R33, 0x1, P1 ;  /* 0x0000002103117211 */ /* 0x000fe400008f0eff */
[C---:B------:R-:W-:Y:S01]  /*45d0*/  LEA R14, P1, R6.reuse, R35, 0x1 ;  /* 0x00000023060e7211 */ /* 0x040fe200078208ff */
[----:B------:R0:W-:Y:S01]  /*45e0*/  STL.64 [R1+0x180], R18 ;  /* 0x0001801201007387 */ /* 0x0001e20000100a00 */
[C---:B------:R-:W-:Y:S02]  /*45f0*/  LEA R0, R37.reuse, R11, 0x1 ;  /* 0x0000000b25007211 */ /* 0x040fe400078e08ff */
[----:B------:R-:W-:Y:S01]  /*4600*/  LEA.HI.X.SX32 R15, R6, R33, 0x1, P1 ;  /* 0x00000021060f7211 */ /* 0x000fe200008f0eff */
[----:B------:R1:W-:Y:S01]  /*4610*/  STL.64 [R1+0x178], R16 ;  /* 0x0001781001007387 */ /* 0x0003e20000100a00 */
[----:B------:R-:W-:-:S03]  /*4620*/  LEA R3, R37, R0, 0x1 ;  /* 0x0000000025037211 */ /* 0x000fc600078e08ff */
[----:B------:R2:W-:Y:S01]  /*4630*/  STL.64 [R1+0x170], R12 ;  /* 0x0001700c01007387 */ /* 0x0005e20000100a00 */
[----:B------:R-:W-:Y:S01]  /*4640*/  LEA R4, R37, R3, 0x1 ;  /* 0x0000000325047211 */ /* 0x000fe200078e08ff */
[----:B0-----:R-:W-:Y:S01]  /*4650*/  CS2R R18, SRZ ;  /* 0x0000000000127805 */ /* 0x001fe2000001ff00 */
[-C--:B-1----:R-:W-:Y:S02]  /*4660*/  LEA R16, P0, R5, R35.reuse, 0x1 ;  /* 0x0000002305107211 */ /* 0x082fe400078008ff */
[----:B--2---:R-:W-:Y:S02]  /*4670*/  LEA R12, P2, R7, R35, 0x1 ;  /* 0x00000023070c7211 */ /* 0x004fe400078408ff */
[-C--:B------:R-:W-:Y:S02]  /*4680*/  LEA.HI.X.SX32 R17, R5, R33.reuse, 0x1, P0 ;  /* 0x0000002105117211 */ /* 0x080fe400000f0eff */
[----:B------:R-:W-:Y:S02]  /*4690*/  LEA.HI.X.SX32 R13, R7, R33, 0x1, P2 ;  /* 0x00000021070d7211 */ /* 0x000fe400010f0eff */
[----:B------:R-:W-:Y:S01]  /*46a0*/  LEA R5, R37, R4, 0x1 ;  /* 0x0000000425057211 */ /* 0x000fe200078e08ff */
[----:B------:R0:W-:Y:S04]  /*46b0*/  STL.64 [R1+0x168], R16 ;  /* 0x0001681001007387 */ /* 0x0001e80000100a00 */
[----:B------:R1:W-:Y:S04]  /*46c0*/  STL.64 [R1+0x160], R14 ;  /* 0x0001600e01007387 */ /* 0x0003e80000100a00 */
[----:B------:R2:W-:Y:S01]  /*46d0*/  STL.64 [R1+0x158], R12 ;  /* 0x0001580c01007387 */ /* 0x0005e20000100a00 */
[----:B0-----:R-:W-:-:S02]  /*46e0*/  LEA R16, P0, R8, R35, 0x1 ;  /* 0x0000002308107211 */ /* 0x001fc400078008ff */
[C---:B-1----:R-:W-:Y:S02]  /*46f0*/  LEA R14, P1, R11.reuse, R35, 0x1 ;  /* 0x000000230b0e7211 */ /* 0x042fe400078208ff */
[----:B------:R-:W-:Y:S02]  /*4700*/  LEA.HI.X.SX32 R17, R8, R33, 0x1, P0 ;  /* 0x0000002108117211 */ /* 0x000fe400000f0eff */
[C---:B--2---:R-:W-:Y:S02]  /*4710*/  LEA R12, P2, R0.reuse, R35, 0x1 ;  /* 0x00000023000c7211 */ /* 0x044fe400078408ff */
[-C--:B------:R-:W-:Y:S01]  /*4720*/  LEA.HI.X.SX32 R15, R11, R33.reuse, 0x1, P1 ;  /* 0x000000210b0f7211 */ /* 0x080fe200008f0eff */
[----:B------:R0:W-:Y:S01]  /*4730*/  STL.64 [R1+0x150], R16 ;  /* 0x0001501001007387 */ /* 0x0001e20000100a00 */
[----:B------:R-:W-:Y:S02]  /*4740*/  LEA.HI.X.SX32 R13, R0, R33, 0x1, P2 ;  /* 0x00000021000d7211 */ /* 0x000fe400010f0eff */
[----:B------:R-:W-:Y:S01]  /*4750*/  LEA R0, R37, R5, 0x1 ;  /* 0x0000000525007211 */ /* 0x000fe200078e08ff */
[----:B------:R1:W-:Y:S01]  /*4760*/  STL.64 [R1+0x148], R14 ;  /* 0x0001480e01007387 */ /* 0x0003e20000100a00 */
[----:B------:R-:W-:Y:S01]  /*4770*/  MOV R8, c[0x0][0x1a4] ;  /* 0x0000690000087a02 */ /* 0x000fe20000000f00 */
[----:B------:R-:W-:Y:S01]  /*4780*/  CS2R R36, SRZ ;  /* 0x0000000000247805 */ /* 0x000fe2000001ff00 */
[----:B------:R-:W-:Y:S01]  /*4790*/  LEA R6, P3, R0, R35, 0x1 ;  /* 0x0000002300067211 */ /* 0x000fe200078608ff */
[----:B------:R2:W-:Y:S01]  /*47a0*/  STL.64 [R1+0x140], R12 ;  /* 0x0001400c01007387 */ /* 0x0005e20000100a00 */
[C---:B------:R-:W-:Y:S01]  /*47b0*/  LEA R69, R8.reuse, R8, 0x5 ;  /* 0x0000000808457211 */ /* 0x040fe200078e28ff */
[----:B------:R-:W-:Y:S01]  /*47c0*/  IMAD R63, R8, 0x44, RZ ;  /* 0x00000044083f7824 */ /* 0x000fe200078e02ff */
[----:B------:R-:W-:Y:S01]  /*47d0*/  LEA.HI.X.SX32 R7, R0, R33, 0x1, P3 ;  /* 0x0000002100077211 */ /* 0x000fe200018f0eff */
[C---:B------:R-:W-:Y:S01]  /*47e0*/  IMAD R62, R8.reuse, 0x42, RZ ;  /* 0x00000042083e7824 */ /* 0x040fe200078e02ff */
[CC--:B0-----:R-:W-:Y:S01]  /*47f0*/  LEA R16, P0, R3.reuse, R35.reuse, 0x1 ;  /* 0x0000002303107211 */ /* 0x0c1fe200078008ff */
[C---:B------:R-:W-:Y:S01]  /*4800*/  IMAD R10, R8.reuse, 0x22, RZ ;  /* 0x00000022080a7824 */ /* 0x040fe200078e02ff */
[----:B------:R-:W-:Y:S01]  /*4810*/  MOV R0, 0xff800000 ;  /* 0xff80000000007802 */ /* 0x000fe20000000f00 */
[----:B------:R-:W-:Y:S01]  /*4820*/  IMAD R64, R8, 0x46, RZ ;  /* 0x0000004608407824 */ /* 0x000fe200078e02ff */
[----:B-1----:R-:W-:Y:S01]  /*4830*/  LEA R14, P1, R4, R35, 0x1 ;  /* 0x00000023040e7211 */ /* 0x002fe200078208ff */
[C---:B------:R-:W-:Y:S01]  /*4840*/  IMAD R72, R8.reuse, 0x23, RZ ;  /* 0x0000002308487824 */ /* 0x040fe200078e02ff */
[----:B------:R-:W-:Y:S01]  /*4850*/  LEA.HI.X.SX32 R17, R3, R33, 0x1, P0 ;  /* 0x0000002103117211 */ /* 0x000fe200000f0eff */
[C---:B------:R-:W-:Y:S01]  /*4860*/  IMAD R65, R8.reuse, 0x48, RZ ;  /* 0x0000004808417824 */ /* 0x040fe200078e02ff */
[C---:B--2---:R-:W-:Y:S01]  /*4870*/  LEA R12, P2, R5.reuse, R35, 0x1 ;  /* 0x00000023050c7211 */ /* 0x044fe200078408ff */
[----:B------:R-:W-:Y:S01]  /*4880*/  IMAD R11, R8, 0x12, RZ ;  /* 0x00000012080b7824 */ /* 0x000fe200078e02ff */
[-C--:B------:R-:W-:Y:S01]  /*4890*/  LEA.HI.X.SX32 R15, R4, R33.reuse, 0x1, P1 ;  /* 0x00000021040f7211 */ /* 0x080fe200008f0eff */
[----:B------:R-:W-:Y:S01]  /*48a0*/  STL.64 [R1+0x138], R16 ;  /* 0x0001381001007387 */ /* 0x000fe20000100a00 */
[----:B------:R-:W-:Y:S01]  /*48b0*/  LEA.HI.X.SX32 R13, R5, R33, 0x1, P2 ;  /* 0x00000021050d7211 */ /* 0x000fe200010f0eff */
[C---:B------:R-:W-:Y:S01]  /*48c0*/  IMAD R66, R8.reuse, 0x4a, RZ ;  /* 0x0000004a08427824 */ /* 0x040fe200078e02ff */
[----:B------:R-:W-:Y:S01]  /*48d0*/  MOV R4, 0x3f800000 ;  /* 0x3f80000000047802 */ /* 0x000fe20000000f00 */
[----:B------:R-:W-:Y:S01]  /*48e0*/  STL.64 [R1+0x130], R14 ;  /* 0x0001300e01007387 */ /* 0x000fe20000100a00 */
[----:B------:R-:W-:Y:S01]  /*48f0*/  MOV R5, 0x3f800000 ;  /* 0x3f80000000057802 */ /* 0x000fe20000000f00 */
[----:B------:R-:W-:Y:S01]  /*4900*/  IMAD R68, R8, 0x4e, RZ ;  /* 0x0000004e08447824 */ /* 0x000fe200078e02ff */
[-C--:B------:R-:W-:Y:S01]  /*4910*/  IADD3 R160, P0, R63, R150.reuse, RZ ;  /* 0x000000963fa07210 */ /* 0x080fe20007f1e0ff */
[----:B------:R0:W-:Y:S01]  /*4920*/  STL.64 [R1+0x128], R12 ;  /* 0x0001280c01007387 */ /* 0x0001e20000100a00 */
[----:B------:R-:W-:Y:S01]  /*4930*/  IADD3 R164, P3, R62, R150, RZ ;  /* 0x000000963ea47210 */ /* 0x000fe20007f7e0ff */
[C---:B------:R-:W-:Y:S01]  /*4940*/  IMAD R78, R8.reuse, 0x13, RZ ;  /* 0x00000013084e7824 */ /* 0x040fe200078e02ff */
[----:B------:R-:W-:Y:S01]  /*4950*/  LEA R70, R8, R8, 0x4 ;  /* 0x0000000808467211 */ /* 0x000fe200078e20ff */
[----:B------:R1:W-:Y:S01]  /*4960*/  STL.64 [R1+0x120], R6 ;  /* 0x0001200601007387 */ /* 0x0003e20000100a00 */
[-C--:B------:R-:W-:Y:S01]  /*4970*/  IADD3 R162, P6, R10, R150.reuse, RZ ;  /* 0x000000960aa27210 */ /* 0x080fe20007fde0ff */
[----:B------:R-:W-:Y:S01]  /*4980*/  IMAD R77, R8, 0x25, RZ ;  /* 0x00000025084d7824 */ /* 0x000fe200078e02ff */
[-C--:B------:R-:W-:Y:S01]  /*4990*/  IADD3 R158, P1, R64, R150.reuse, RZ ;  /* 0x00000096409e7210 */ /* 0x080fe20007f3e0ff */
[----:B------:R-:W-:Y:S01]  /*49a0*/  STL [R1+0x98], R0 ;  /* 0x0000980001007387 */ /* 0x000fe20000100800 */
[-C--:B------:R-:W-:Y:S01]  /*49b0*/  LEA.HI.X.SX32 R161, R10, R151.reuse, 0x1, P0 ;  /* 0x000000970aa17211 */ /* 0x080fe200000f0eff */
[C---:B------:R-:W-:Y:S01]  /*49c0*/  IMAD R67, R8.reuse, 0x4c, RZ ;  /* 0x0000004c08437824 */ /* 0x040fe200078e02ff */
[-C--:B------:R-:W-:Y:S01]  /*49d0*/  LEA.HI.X.SX32 R165, R69, R151.reuse, 0x1, P3 ;  /* 0x0000009745a57211 */ /* 0x080fe200018f0eff */
[----:B------:R-:W-:Y:S01]  /*49e0*/  STL [R1+0x11c], R4 ;  /* 0x00011c0401007387 */ /* 0x000fe20000100800 */
[----:B0-----:R-:W-:Y:S01]  /*49f0*/  IMAD R12, R8, 0x24, RZ ;  /* 0x00000024080c7824 */ /* 0x001fe200078e02ff */
[-C--:B------:R-:W-:Y:S01]  /*4a00*/  LEA.HI.X.SX32 R163, R70, R151.reuse, 0x1, P6 ;  /* 0x0000009746a37211 */ /* 0x080fe200030f0eff */
[----:B------:R-:W-:Y:S01]  /*4a10*/  IMAD R13, R8, 0x26, RZ ;  /* 0x00000026080d7824 */ /* 0x000fe200078e02ff */
[----:B-1----:R-:W-:Y:S01]  /*4a20*/  MOV R6, 0x3f800000 ;  /* 0x3f80000000067802 */ /* 0x002fe20000000f00 */
[----:B------:R-:W-:Y:S01]  /*4a30*/  STL [R1+0xec], RZ ;  /* 0x0000ecff01007387 */ /* 0x000fe20000100800 */
[-C--:B------:R-:W-:Y:S01]  /*4a40*/  IADD3 R64, P0, R12, R150.reuse, RZ ;  /* 0x000000960c407210 */ /* 0x080fe20007f1e0ff */
[----:B------:R-:W-:Y:S01]  /*4a50*/  IMAD R79, R8, 0x27, RZ ;  /* 0x00000027084f7824 */ /* 0x000fe200078e02ff */
[-C--:B------:R-:W-:Y:S01]  /*4a60*/  IADD3 R156, P5, R65, R150.reuse, RZ ;  /* 0x00000096419c7210 */ /* 0x080fe20007fbe0ff */
[----:B------:R0:W-:Y:S01]  /*4a70*/  STL [R1+0x118], R6 ;  /* 0x0001180601007387 */ /* 0x0001e20000100800 */
[-C--:B------:R-:W-:Y:S01]  /*4a80*/  LEA.HI.X.SX32 R159, R72, R151.reuse, 0x1, P1 ;  /* 0x00000097489f7211 */ /* 0x080fe200008f0eff */
[----:B------:R-:W-:Y:S01]  /*4a90*/  IMAD R14, R8, 0xa, RZ ;  /* 0x0000000a080e7824 */ /* 0x000fe200078e02ff */
[CC--:B------:R-:W-:Y:S01]  /*4aa0*/  LEA.HI.X.SX32 R65, R11.reuse, R151.reuse, 0x1, P0 ;  /* 0x000000970b417211 */ /* 0x0c0fe200000f0eff */
[----:B------:R1:W-:Y:S01]  /*4ab0*/  STL [R1+0x114], R5 ;  /* 0x0001140501007387 */ /* 0x0003e20000100800 */
[-C--:B------:R-:W-:Y:S01]  /*4ac0*/  IADD3 R154, P4, R66, R150.reuse, RZ ;  /* 0x00000096429a7210 */ /* 0x080fe20007f9e0ff */
[----:B------:R-:W-:Y:S01]  /*4ad0*/  IMAD R40, R8, 0x28, RZ ;  /* 0x0000002808287824 */ /* 0x000fe200078e02ff */
[----:B------:R-:W-:Y:S01]  /*4ae0*/  IADD3 R66, P3, R68, R150, RZ ;  /* 0x0000009644427210 */ /* 0x000fe20007f7e0ff */
[----:B------:R2:W-:Y:S01]  /*4af0*/  STL [R1+0x110], R4 ;  /* 0x0001100401007387 */ /* 0x0005e20000100800 */
[C---:B------:R-:W-:Y:S01]  /*4b00*/  LEA R74, R8.reuse, R8, 0x3 ;  /* 0x00000008084a7211 */ /* 0x040fe200078e18ff */
[C---:B------:R-:W-:Y:S01]  /*4b10*/  IMAD R15, R8.reuse, 0x14, RZ ;  /* 0x00000014080f7824 */ /* 0x040fe200078e02ff */
[----:B0-----:R-:W-:Y:S01]  /*4b20*/  MOV R6, 0xff800000 ;  /* 0xff80000000067802 */ /* 0x001fe20000000f00 */
[C---:B------:R-:W-:Y:S01]  /*4b30*/  IMAD R71, R8.reuse, 0x50, RZ ;  /* 0x0000005008477824 */ /* 0x040fe200078e02ff */
[-C--:B------:R-:W-:Y:S01]  /*4b40*/  IADD3 R68, P6, R11, R150.reuse, RZ ;  /* 0x000000960b447210 */ /* 0x080fe20007fde0ff */
[----:B------:R-:W-:Y:S01]  /*4b50*/  IMAD R41, R8, 0x2a, RZ ;  /* 0x0000002a08297824 */ /* 0x000fe200078e02ff */
[----:B-1----:R-:W-:Y:S01]  /*4b60*/  MOV R5, 0xff800000 ;  /* 0xff80000000057802 */ /* 0x002fe20000000f00 */
[----:B------:R-:W-:Y:S01]  /*4b70*/  STL [R1+0x9c], R6 ;  /* 0x00009c0601007387 */ /* 0x000fe20000100800 */
[-C--:B------:R-:W-:Y:S01]  /*4b80*/  LEA.HI.X.SX32 R69, R74, R151.reuse, 0x1, P6 ;  /* 0x000000974a457211 */ /* 0x080fe200030f0eff */
[----:B------:R-:W-:Y:S01]  /*4b90*/  IMAD R73, R8, 0x52, RZ ;  /* 0x0000005208497824 */ /* 0x000fe200078e02ff */
[----:B--2---:R-:W-:Y:S01]  /*4ba0*/  MOV R4, 0xff800000 ;  /* 0xff80000000047802 */ /* 0x004fe20000000f00 */
[----:B------:R-:W-:Y:S01]  /*4bb0*/  STL [R1+0xa8], R5 ;  /* 0x0000a80501007387 */ /* 0x000fe20000100800 */
[-C--:B------:R-:W-:Y:S01]  /*4bc0*/  LEA.HI.X.SX32 R157, R12, R151.reuse, 0x1, P5 ;  /* 0x000000970c9d7211 */ /* 0x080fe200028f0eff */
[C---:B------:R-:W-:Y:S01]  /*4bd0*/  IMAD R75, R8.reuse, 0x54, RZ ;  /* 0x00000054084b7824 */ /* 0x040fe200078e02ff */
[----:B------:R-:W-:Y:S01]  /*4be0*/  IADD3 R152, P2, R67, R150, RZ ;  /* 0x0000009643987210 */ /* 0x000fe20007f5e0ff */
[----:B------:R0:W-:Y:S01]  /*4bf0*/  STL [R1+0xac], R4 ;  /* 0x0000ac0401007387 */ /* 0x0001e20000100800 */
[-C--:B------:R-:W-:Y:S01]  /*4c00*/  LEA.HI.X.SX32 R155, R77, R151.reuse, 0x1, P4 ;  /* 0x000000974d9b7211 */ /* 0x080fe200020f0eff */
[C---:B------:R-:W-:Y:S01]  /*4c10*/  IMAD R86, R8.reuse, 0x15, RZ ;  /* 0x0000001508567824 */ /* 0x040fe200078e02ff */
[-C--:B------:R-:W-:Y:S01]  /*4c20*/  LEA.HI.X.SX32 R67, R79, R151.reuse, 0x1, P3 ;  /* 0x000000974f437211 */ /* 0x080fe200018f0eff */
[----:B------:R-:W-:Y:S01]  /*4c30*/  STL [R1], RZ ;  /* 0x000000ff01007387 */ /* 0x000fe20000100800 */
[C---:B------:R-:W-:Y:S01]  /*4c40*/  LEA R81, R8.reuse, R8, 0x2 ;  /* 0x0000000808517211 */ /* 0x040fe200078e10ff */
[C---:B------:R-:W-:Y:S01]  /*4c50*/  IMAD R85, R8.reuse, 0x29, RZ ;  /* 0x0000002908557824 */ /* 0x040fe200078e02ff */
[-C--:B------:R-:W-:Y:S01]  /*4c60*/  LEA.HI.X.SX32 R153, R13, R151.reuse, 0x1, P2 ;  /* 0x000000970d997211 */ /* 0x080fe200010f0eff */
[----:B------:R-:W-:Y:S01]  /*4c70*/  STL [R1+0x4], RZ ;  /* 0x000004ff01007387 */ /* 0x000fe20000100800 */
[-C--:B------:R-:W-:Y:S01]  /*4c80*/  IADD3 R72, P2, R15, R150.reuse, RZ ;  /* 0x000000960f487210 */ /* 0x080fe20007f5e0ff */
[C---:B------:R-:W-:Y:S01]  /*4c90*/  IMAD R42, R8.reuse, 0x16, RZ ;  /* 0x00000016082a7824 */ /* 0x040fe200078e02ff */
[-C--:B------:R-:W-:Y:S01]  /*4ca0*/  IADD3 R62, P1, R71, R150.reuse, RZ ;  /* 0x00000096473e7210 */ /* 0x080fe20007f3e0ff */
[----:B------:R-:W-:Y:S01]  /*4cb0*/  STL [R1+0x8], RZ ;  /* 0x000008ff01007387 */ /* 0x000fe20000100800 */
[-C--:B------:R-:W-:Y:S01]  /*4cc0*/  IADD3 R70, P6, R73, R150.reuse, RZ ;  /* 0x0000009649467210 */ /* 0x080fe20007fde0ff */
[----:B------:R-:W-:Y:S01]  /*4cd0*/  IMAD R76, R8, 0x56, RZ ;  /* 0x00000056084c7824 */ /* 0x000fe200078e02ff */
[----:B------:R-:W-:Y:S01]  /*4ce0*/  IADD3 R10, P5, R75, R150, RZ ;  /* 0x000000964b0a7210 */ /* 0x000fe20007fbe0ff */
[----:B------:R-:W-:Y:S01]  /*4cf0*/  STL [R1+0xc], RZ ;  /* 0x00000cff01007387 */ /* 0x000fe20000100800 */
[-C--:B------:R-:W-:Y:S01]  /*4d00*/  LEA.HI.X.SX32 R73, R14, R151.reuse, 0x1, P2 ;  /* 0x000000970e497211 */ /* 0x080fe200010f0eff */
[----:B------:R-:W-:Y:S01]  /*4d10*/  IMAD R43, R8, 0x2c, RZ ;  /* 0x0000002c082b7824 */ /* 0x000fe200078e02ff */
[-C--:B------:R-:W-:Y:S01]  /*4d20*/  LEA.HI.X.SX32 R63, R40, R151.reuse, 0x1, P1 ;  /* 0x00000097283f7211 */ /* 0x080fe200008f0eff */
[----:B------:R-:W-:Y:S01]  /*4d30*/  STL [R1+0x50], RZ ;  /* 0x000050ff01007387 */ /* 0x000fe20000100800 */
[-C--:B------:R-:W-:Y:S01]  /*4d40*/  LEA.HI.X.SX32 R71, R85, R151.reuse, 0x1, P6 ;  /* 0x0000009755477211 */ /* 0x080fe200030f0eff */
[C---:B------:R-:W-:Y:S01]  /*4d50*/  IMAD R90, R8.reuse, 0xb, RZ ;  /* 0x0000000b085a7824 */ /* 0x040fe200078e02ff */
[-C--:B------:R-:W-:Y:S01]  /*4d60*/  LEA.HI.X.SX32 R11, R41, R151.reuse, 0x1, P5 ;  /* 0x00000097290b7211 */ /* 0x080fe200028f0eff */
[----:B------:R-:W-:Y:S01]  /*4d70*/  STL [R1+0x54], RZ ;  /* 0x000054ff01007387 */ /* 0x000fe20000100800 */
[C---:B------:R-:W-:Y:S01]  /*4d80*/  IMAD R88, R8.reuse, 0x2b, RZ ;  /* 0x0000002b08587824 */ /* 0x040fe200078e02ff */
[CC--:B------:R-:W-:Y:S01]  /*4d90*/  LEA R112, R8.reuse, R8.reuse, 0x1 ;  /* 0x0000000808707211 */ /* 0x0c0fe200078e08ff */
[C---:B------:R-:W-:Y:S01]  /*4da0*/  IMAD R80, R8.reuse, 0x58, RZ ;  /* 0x0000005808507824 */ /* 0x040fe200078e02ff */
[----:B------:R-:W-:Y:S01]  /*4db0*/  STL [R1+0x58], RZ ;  /* 0x000058ff01007387 */ /* 0x000fe20000100800 */
[C---:B------:R-:W-:Y:S01]  /*4dc0*/  IMAD R82, R8.reuse, 0x5a, RZ ;  /* 0x0000005a08527824 */ /* 0x040fe200078e02ff */
[C---:B------:R-:W-:Y:S01]  /*4dd0*/  LEA R133, R8.reuse, -R8, 0x3 ;  /* 0x8000000808857211 */ /* 0x040fe200078e18ff */
[C---:B------:R-:W-:Y:S01]  /*4de0*/  IMAD R44, R8.reuse, 0x2e, RZ ;  /* 0x0000002e082c7824 */ /* 0x040fe200078e02ff */
[----:B------:R-:W-:Y:S01]  /*4df0*/  STL [R1+0x5c], RZ ;  /* 0x00005cff01007387 */ /* 0x000fe20000100800 */
[----:B------:R-:W-:Y:S01]  /*4e00*/  IMAD R105, R8, 0x2d, RZ ;  /* 0x0000002d08697824 */ /* 0x000fe200078e02ff */
[----:B------:R-:W-:Y:S01]  /*4e10*/  IADD3 R12, P2, R82, R150, RZ ;  /* 0x00000096520c7210 */ /* 0x000fe20007f5e0ff */
[C---:B------:R-:W-:Y:S01]  /*4e20*/  IMAD R106, R8.reuse, 0x17, RZ ;  /* 0x00000017086a7824 */ /* 0x040fe200078e02ff */
[----:B------:R-:W-:Y:S01]  /*4e30*/  STL [R1+0x70], RZ ;  /* 0x000070ff01007387 */ /* 0x000fe20000100800 */
[C---:B------:R-:W-:Y:S01]  /*4e40*/  IMAD R84, R8.reuse, 0x5e, RZ ;  /* 0x0000005e08547824 */ /* 0x040fe200078e02ff */
[CC--:B------:R-:W-:Y:S01]  /*4e50*/  LEA R140, R8.reuse, -R8.reuse, 0x4 ;  /* 0x80000008088c7211 */ /* 0x0c0fe200078e20ff */
[C---:B------:R-:W-:Y:S01]  /*4e60*/  IMAD R83, R8.reuse, 0x5c, RZ ;  /* 0x0000005c08537824 */ /* 0x040fe200078e02ff */
[----:B------:R-:W-:Y:S01]  /*4e70*/  STL [R1+0x74], RZ ;  /* 0x000074ff01007387 */ /* 0x000fe20000100800 */
[C---:B------:R-:W-:Y:S01]  /*4e80*/  IMAD R45, R8.reuse, 0x6, RZ ;  /* 0x00000006082d7824 */ /* 0x040fe200078e02ff */
[CC--:B------:R-:W-:Y:S01]  /*4e90*/  LEA R142, R8.reuse, -R8.reuse, 0x5 ;  /* 0x80000008088e7211 */ /* 0x0c0fe200078e28ff */
[C---:B------:R-:W-:Y:S01]  /*4ea0*/  IMAD R107, R8.reuse, 0x2f, RZ ;  /* 0x0000002f086b7824 */ /* 0x040fe200078e02ff */
[----:B------:R-:W-:Y:S01]  /*4eb0*/  STL [R1+0x78], RZ ;  /* 0x000078ff01007387 */ /* 0x000fe20000100800 */
[C---:B------:R-:W-:Y:S01]  /*4ec0*/  IMAD R47, R8.reuse, 0x18, RZ ;  /* 0x00000018082f7824 */ /* 0x040fe200078e02ff */
[C---:B------:R-:W-:Y:S01]  /*4ed0*/  SHF.L.U32 R61, R8.reuse, 0x1, RZ ;  /* 0x00000001083d7819 */ /* 0x040fe200000006ff */
        /* <DEDUP_REMOVED lines=19> */
[C---:B------:R-:W-:Y:S01]  /*5010*/  LEA R143, R8.reuse, -R8, 0x6 ;  /* 0x80000008088f7211 */ /* 0x040fe200078e30ff */
[C---:B------:R-:W-:Y:S01]  /*5020*/  IMAD R51, R8.reuse, 0x34, RZ ;  /* 0x0000003408337824 */ /* 0x040fe200078e02ff */
[----:B------:R-:W-:Y:S01]  /*5030*/  STL.64 [R1+0x418], R164 ;  /* 0x000418a401007387 */ /* 0x000fe20000100a00 */
[C---:B------:R-:W-:Y:S01]  /*5040*/  IMAD R120, R8.reuse, 0x33, RZ ;  /* 0x0000003308787824 */ /* 0x040fe200078e02ff */
[----:B------:R-:W-:Y:S01]  /*5050*/  MOV R3, RZ ;  /* 0x000000ff00037202 */ /* 0x000fe20000000f00 */
[C---:B------:R-:W-:Y:S01]  /*5060*/  IMAD R122, R8.reuse, 0xd, RZ ;  /* 0x0000000d087a7824 */ /* 0x040fe200078e02ff */
[----:B------:R-:W-:Y:S01]  /*5070*/  STL.64 [R1+0x498], R162 ;  /* 0x000498a201007387 */ /* 0x000fe20000100a00 */
[C---:B------:R-:W-:Y:S01]  /*5080*/  IMAD R114, R8.reuse, 0x6a, RZ ;  /* 0x0000006a08727824 */ /* 0x040fe200078e02ff */
[----:B------:R-:W-:Y:S01]  /*5090*/  MOV R0, RZ ;  /* 0x000000ff00007202 */ /* 0x000fe20000000f00 */
[C---:B------:R-:W-:Y:S01]  /*50a0*/  IMAD R113, R8.reuse, 0x68, RZ ;  /* 0x0000006808717824 */ /* 0x040fe200078e02ff */
[----:B------:R-:W-:Y:S01]  /*50b0*/  STL.64 [R1+0x410], R160 ;  /* 0x000410a001007387 */ /* 0x000fe20000100a00 */
[C---:B------:R-:W-:Y:S01]  /*50c0*/  IMAD R53, R8.reuse, 0x36, RZ ;  /* 0x0000003608357824 */ /* 0x040fe200078e02ff */
[----:B------:R-:W-:Y:S01]  /*50d0*/  CS2R R32, SRZ ;  /* 0x0000000000207805 */ /* 0x000fe2000001ff00 */
[C---:B------:R-:W-:Y:S01]  /*50e0*/  IMAD R115, R8.reuse, 0x6c, RZ ;  /* 0x0000006c08737824 */ /* 0x040fe200078e02ff */
[----:B------:R-:W-:Y:S01]  /*50f0*/  STL.64 [R1+0x408], R158 ;  /* 0x0004089e01007387 */ /* 0x000fe20000100a00 */
[C---:B------:R-:W-:Y:S01]  /*5100*/  IMAD R129, R8.reuse, 0x35, RZ ;  /* 0x0000003508817824 */ /* 0x040fe200078e02ff */
[----:B------:R-:W-:Y:S01]  /*5110*/  CS2R R34, SRZ ;  /* 0x0000000000227805 */ /* 0x000fe2000001ff00 */
[C---:B------:R-:W-:Y:S01]  /*5120*/  IMAD R116, R8.reuse, 0x6e, RZ ;  /* 0x0000006e08747824 */ /* 0x040fe200078e02ff */
[----:B------:R1:W-:Y:S01]  /*5130*/  STL.64 [R1+0x490], R64 ;  /* 0x0004904001007387 */ /* 0x0003e20000100a00 */
[C---:B------:R-:W-:Y:S01]  /*5140*/  IMAD R130, R8.reuse, 0x1b, RZ ;  /* 0x0000001b08827824 */ /* 0x040fe200078e02ff */
[----:B------:R-:W-:Y:S01]  /*5150*/  CS2R R16, SRZ ;  /* 0x0000000000107805 */ /* 0x000fe2000001ff00 */
[C---:B------:R-:W-:Y:S01]  /*5160*/  IMAD R131, R8.reuse, 0x37, RZ ;  /* 0x0000003708837824 */ /* 0x040fe200078e02ff */
[----:B------:R2:W-:Y:S01]  /*5170*/  STL.64 [R1+0x4d8], R68 ;  /* 0x0004d84401007387 */ /* 0x0005e20000100a00 */
[C---:B------:R-:W-:Y:S01]  /*5180*/  IMAD R54, R8.reuse, 0xe, RZ ;  /* 0x0000000e08367824 */ /* 0x040fe200078e02ff */
[----:B0-----:R-:W-:Y:S01]  /*5190*/  CS2R R4, SRZ ;  /* 0x0000000000047805 */ /* 0x001fe2000001ff00 */
[C---:B------:R-:W-:Y:S01]  /*51a0*/  IMAD R55, R8.reuse, 0x1c, RZ ;  /* 0x0000001c08377824 */ /* 0x040fe200078e02ff */
[----:B------:R-:W-:Y:S01]  /*51b0*/  STL.64 [R1+0x400], R156 ;  /* 0x0004009c01007387 */ /* 0x000fe20000100a00 */
[C---:B------:R-:W-:Y:S01]  /*51c0*/  IMAD R56, R8.reuse, 0x38, RZ ;  /* 0x0000003808387824 */ /* 0x040fe200078e02ff */
[----:B------:R-:W-:Y:S01]  /*51d0*/  CS2R R6, SRZ ;  /* 0x0000000000067805 */ /* 0x000fe2000001ff00 */
[C---:B------:R-:W-:Y:S01]  /*51e0*/  IMAD R119, R8.reuse, 0x70, RZ ;  /* 0x0000007008777824 */ /* 0x040fe200078e02ff */
[-C--:B-1----:R-:W-:Y:S01]  /*51f0*/  IADD3 R64, P0, R13, R150.reuse, RZ ;  /* 0x000000960d407210 */ /* 0x082fe20007f1e0ff */
[C---:B------:R-:W-:Y:S01]  /*5200*/  IMAD R121, R8.reuse, 0x72, RZ ;  /* 0x0000007208797824 */ /* 0x040fe200078e02ff */
[-C--:B------:R-:W-:Y:S01]  /*5210*/  LEA.HI.X.SX32 R13, R105, R151.reuse, 0x1, P2 ;  /* 0x00000097690d7211 */ /* 0x080fe200010f0eff */
[----:B------:R-:W-:Y:S01]  /*5220*/  IMAD R57, R8, 0x3a, RZ ;  /* 0x0000003a08397824 */ /* 0x000fe200078e02ff */
[----:B------:R-:W-:Y:S01]  /*5230*/  LEA.HI.X.SX32 R65, R78, R151, 0x1, P0 ;  /* 0x000000974e417211 */ /* 0x000fe200000f0eff */
[----:B------:R-:W-:Y:S01]  /*5240*/  IMAD R123, R8, 0x74, RZ ;  /* 0x00000074087b7824 */ /* 0x000fe200078e02ff */
[----:B--2---:R-:W-:Y:S01]  /*5250*/  IADD3 R68, P4, R76, R150, RZ ;  /* 0x000000964c447210 */ /* 0x004fe20007f9e0ff */
[----:B------:R-:W-:-:S02]  /*5260*/  IMAD R137, R8, 0x39, RZ ;  /* 0x0000003908897824 */ /* 0x000fc400078e02ff */
[----:B------:R0:W-:Y:S01]  /*5270*/  STL.64 [R1+0x488], R64 ;  /* 0x0004884001007387 */ /* 0x0001e20000100a00 */
[-C--:B------:R-:W-:Y:S01]  /*5280*/  LEA.HI.X.SX32 R69, R88, R151.reuse, 0x1, P4 ;  /* 0x0000009758457211 */ /* 0x080fe200020f0eff */
[C---:B------:R-:W-:Y:S02]  /*5290*/  IMAD R138, R8.reuse, 0x1d, RZ ;  /* 0x0000001d088a7824 */ /* 0x040fe400078e02ff */
[----:B------:R-:W-:Y:S01]  /*52a0*/  STL.64 [R1+0x3f8], R154 ;  /* 0x0003f89a01007387 */ /* 0x000fe20000100a00 */
[C---:B------:R-:W-:Y:S02]  /*52b0*/  IMAD R128, R8.reuse, 0x76, RZ ;  /* 0x0000007608807824 */ /* 0x040fe400078e02ff */
[C---:B------:R-:W-:Y:S01]  /*52c0*/  IMAD R139, R8.reuse, 0x3b, RZ ;  /* 0x0000003b088b7824 */ /* 0x040fe200078e02ff */
[----:B------:R1:W-:Y:S01]  /*52d0*/  STL.64 [R1+0x3e0], R66 ;  /* 0x0003e04201007387 */ /* 0x0003e20000100a00 */
[C---:B------:R-:W-:Y:S02]  /*52e0*/  IMAD R58, R8.reuse, 0x1e, RZ ;  /* 0x0000001e083a7824 */ /* 0x040fe400078e02ff */
[----:B------:R-:W-:Y:S01]  /*52f0*/  IMAD R59, R8, 0x3c, RZ ;  /* 0x0000003c083b7824 */ /* 0x000fe200078e02ff */
[-C--:B0-----:R-:W-:Y:S01]  /*5300*/  IADD3 R64, P0, R14, R150.reuse, RZ ;  /* 0x000000960e407210 */ /* 0x081fe20007f1e0ff */
[----:B------:R-:W-:Y:S01]  /*5310*/  STL.64 [R1+0x3f0], R152 ;  /* 0x0003f09801007387 */ /* 0x000fe20000100a00 */
[----:B------:R-:W-:Y:S01]  /*5320*/  IADD3 R14, P6, R84, R150, RZ ;  /* 0x00000096540e7210 */ /* 0x000fe20007fde0ff */
[C---:B------:R-:W-:Y:S01]  /*5330*/  IMAD R132, R8.reuse, 0x78, RZ ;  /* 0x0000007808847824 */ /* 0x040fe200078e02ff */
[----:B------:R-:W-:Y:S01]  /*5340*/  LEA.HI.X.SX32 R65, R81, R151, 0x1, P0 ;  /* 0x0000009751417211 */ /* 0x000fe200000f0eff */
[----:B------:R-:W-:-:S02]  /*5350*/  IMAD R134, R8, 0x7a, RZ ;  /* 0x0000007a08867824 */ /* 0x000fc400078e02ff */
[----:B------:R-:W-:Y:S01]  /*5360*/  IMAD R60, R8, 0x3e, RZ ;  /* 0x0000003e083c7824 */ /* 0x000fe200078e02ff */
[-C--:B-1----:R-:W-:Y:S01]  /*5370*/  IADD3 R66, P3, R40, R150.reuse, RZ ;  /* 0x0000009628427210 */ /* 0x082fe20007f7e0ff */
[----:B------:R0:W-:Y:S01]  /*5380*/  STL.64 [R1+0x4f8], R64 ;  /* 0x0004f84001007387 */ /* 0x0001e20000100a00 */
[-C--:B------:R-:W-:Y:S01]  /*5390*/  IADD3 R40, P4, R87, R150.reuse, RZ ;  /* 0x0000009657287210 */ /* 0x080fe20007f9e0ff */
[C---:B------:R-:W-:Y:S01]  /*53a0*/  IMAD R135, R8.reuse, 0x7c, RZ ;  /* 0x0000007c08877824 */ /* 0x040fe200078e02ff */
[-C--:B------:R-:W-:Y:S01]  /*53b0*/  LEA.HI.X.SX32 R67, R15, R151.reuse, 0x1, P3 ;  /* 0x000000970f437211 */ /* 0x080fe200018f0eff */
[C---:B------:R-:W-:Y:S01]  /*53c0*/  IMAD R141, R8.reuse, 0x3d, RZ ;  /* 0x0000003d088d7824 */ /* 0x040fe200078e02ff */
[----:B------:R-:W-:Y:S01]  /*53d0*/  LEA.HI.X.SX32 R15, R107, R151, 0x1, P6 ;  /* 0x000000976b0f7211 */ /* 0x000fe200030f0eff */
[----:B------:R-:W-:Y:S02]  /*53e0*/  IMAD R136, R8, 0x7e, RZ ;  /* 0x0000007e08887824 */ /* 0x000fe400078e02ff */
[----:B------:R1:W-:Y:S04]  /*53f0*/  STL.64 [R1+0x480], R66 ;  /* 0x0004804201007387 */ /* 0x0003e80000100a00 */
[----:B------:R-:W-:Y:S01]  /*5400*/  STL.64 [R1+0x4d0], R72 ;  /* 0x0004d04801007387 */ /* 0x000fe20000100a00 */
[----:B0-----:R-:W-:-:S03]  /*5410*/  IADD3 R64, P0, R80, R150, RZ ;  /* 0x0000009650407210 */ /* 0x001fc60007f1e0ff */
[----:B------:R0:W-:Y:S01]  /*5420*/  STL.64 [R1+0x3d8], R62 ;  /* 0x0003d83e01007387 */ /* 0x0001e20000100a00 */
[-C--:B------:R-:W-:Y:S02]  /*5430*/  LEA.HI.X.SX32 R65, R43, R151.reuse, 0x1, P0 ;  /* 0x000000972b417211 */ /* 0x080fe400000f0eff */
[-C--:B-1----:R-:W-:Y:S02]  /*5440*/  IADD3 R66, P3, R41, R150.reuse, RZ ;  /* 0x0000009629427210 */ /* 0x082fe40007f7e0ff */
[-C--:B------:R-:W-:Y:S02]  /*5450*/  LEA.HI.X.SX32 R41, R48, R151.reuse, 0x1, P4 ;  /* 0x0000009730297211 */ /* 0x080fe400020f0eff */
[----:B------:R-:W-:Y:S02]  /*5460*/  LEA.HI.X.SX32 R67, R86, R151, 0x1, P3 ;  /* 0x0000009756437211 */ /* 0x000fe400018f0eff */
[----:B0-----:R-:W-:-:S03]  /*5470*/  IADD3 R62, P1, R83, R150, RZ ;  /* 0x00000096533e7210 */ /* 0x001fc60007f3e0ff */
[----:B------:R0:W-:Y:S01]  /*5480*/  STL.64 [R1+0x478], R66 ;  /* 0x0004784201007387 */ /* 0x0001e20000100a00 */
[----:B------:R-:W-:-:S03]  /*5490*/  LEA.HI.X.SX32 R63, R44, R151, 0x1, P1 ;  /* 0x000000972c3f7211 */ /* 0x000fc600008f0eff */
[----:B------:R1:W-:Y:S04]  /*54a0*/  STL.64 [R1+0x3d0], R70 ;  /* 0x0003d04601007387 */ /* 0x0003e80000100a00 */
[----:B------:R2:W-:Y:S01]  /*54b0*/  STL.64 [R1+0x3c8], R10 ;  /* 0x0003c80a01007387 */ /* 0x0005e20000100a00 */
[----:B0-----:R-:W-:-:S04]  /*54c0*/  IADD3 R66, P3, R42, R150, RZ ;  /* 0x000000962a427210 */ /* 0x001fc80007f7e0ff */
[----:B------:R-:W-:Y:S01]  /*54d0*/  LEA.HI.X.SX32 R67, R90, R151, 0x1, P3 ;  /* 0x000000975a437211 */ /* 0x000fe200018f0eff */
[----:B-1----:R-:W-:Y:S01]  /*54e0*/  CS2R R70, SRZ ;  /* 0x0000000000467805 */ /* 0x002fe2000001ff00 */
[----:B--2---:R-:W-:-:S03]  /*54f0*/  IADD3 R10, P5, R43, R150, RZ ;  /* 0x000000962b0a7210 */ /* 0x004fc60007fbe0ff */
[----:B------:R0:W-:Y:S01]  /*5500*/  STL.64 [R1+0x4c8], R66 ;  /* 0x0004c84201007387 */ /* 0x0001e20000100a00 */
[----:B------:R-:W-:-:S03]  /*5510*/  LEA.HI.X.SX32 R11, R42, R151, 0x1, P5 ;  /* 0x000000972a0b7211 */ /* 0x000fc600028f0eff */
[----:B------:R1:W-:Y:S01]  /*5520*/  STL.64 [R1+0x3c0], R68 ;  /* 0x0003c04401007387 */ /* 0x0003e20000100a00 */
[----:B------:R-:W-:-:S03]  /*5530*/  IADD3 R42, P1, R46, R150, RZ ;  /* 0x000000962e2a7210 */ /* 0x000fc60007f3e0ff */
[----:B------:R2:W-:Y:S01]  /*5540*/  STL.64 [R1+0x470], R10 ;  /* 0x0004700a01007387 */ /* 0x0005e20000100a00 */
[----:B------:R-:W-:-:S03]  /*5550*/  LEA.HI.X.SX32 R43, R45, R151, 0x1, P1 ;  /* 0x000000972d2b7211 */ /* 0x000fc600008f0eff */
[----:B------:R3:W-:Y:S01]  /*5560*/  STL.64 [R1+0x3b8], R64 ;  /* 0x0003b84001007387 */ /* 0x0007e20000100a00 */
[----:B0-----:R-:W-:-:S03]  /*5570*/  IADD3 R66, P3, R89, R150, RZ ;  /* 0x0000009659427210 */ /* 0x001fc60007f7e0ff */
[----:B------:R0:W-:Y:S01]  /*5580*/  STL.64 [R1+0x3b0], R12 ;  /* 0x0003b00c01007387 */ /* 0x0001e20000100a00 */
[----:B------:R-:W-:Y:S01]  /*5590*/  LEA.HI.X.SX32 R67, R117, R151, 0x1, P3 ;  /* 0x0000009775437211 */ /* 0x000fe200018f0eff */
[----:B-1----:R-:W-:Y:S01]  /*55a0*/  CS2R R68, SRZ ;  /* 0x0000000000447805 */ /* 0x002fe2000001ff00 */
[----:B--2---:R-:W-:-:S04]  /*55b0*/  IADD3 R10, P5, R44, R150, RZ ;  /* 0x000000962c0a7210 */ /* 0x004fc80007fbe0ff */
[-C--:B------:R-:W-:Y:S02]  /*55c0*/  LEA.HI.X.SX32 R11, R106, R151.reuse, 0x1, P5 ;  /* 0x000000976a0b7211 */ /* 0x080fe400028f0eff */
[-C--:B---3--:R-:W-:Y:S02]  /*55d0*/  IADD3 R64, P0, R91, R150.reuse, RZ ;  /* 0x000000965b407210 */ /* 0x088fe40007f1e0ff */
[-C--:B0-----:R-:W-:Y:S01]  /*55e0*/  IADD3 R12, P2, R104, R150.reuse, RZ ;  /* 0x00000096680c7210 */ /* 0x081fe20007f5e0ff */
[----:B------:R0:W-:Y:S01]  /*55f0*/  STL.64 [R1+0x468], R10 ;  /* 0x0004680a01007387 */ /* 0x0001e20000100a00 */
[-C--:B------:R-:W-:Y:S02]  /*5600*/  LEA.HI.X.SX32 R65, R49, R151.reuse, 0x1, P0 ;  /* 0x0000009731417211 */ /* 0x080fe400000f0eff */
[----:B------:R-:W-:Y:S01]  /*5610*/  LEA.HI.X.SX32 R13, R120, R151, 0x1, P2 ;  /* 0x00000097780d7211 */ /* 0x000fe200010f0eff */
[----:B------:R1:W-:Y:S04]  /*5620*/  STL.64 [R1+0x3a0], R14 ;  /* 0x0003a00e01007387 */ /* 0x0003e80000100a00 */
[----:B------:R2:W-:Y:S01]  /*5630*/  STL.64 [R1+0x3a8], R62 ;  /* 0x0003a83e01007387 */ /* 0x0005e20000100a00 */
[----:B0-----:R-:W-:-:S04]  /*5640*/  IADD3 R10, P5, R45, R150, RZ ;  /* 0x000000962d0a7210 */ /* 0x001fc80007fbe0ff */
[-C--:B------:R-:W-:Y:S02]  /*5650*/  LEA.HI.X.SX32 R11, R112, R151.reuse, 0x1, P5 ;  /* 0x00000097700b7211 */ /* 0x080fe400028f0eff */
[-C--:B-1----:R-:W-:Y:S02]  /*5660*/  IADD3 R14, P6, R47, R150.reuse, RZ ;  /* 0x000000962f0e7210 */ /* 0x082fe40007fde0ff */
[-C--:B--2---:R-:W-:Y:S01]  /*5670*/  IADD3 R62, P1, R113, R150.reuse, RZ ;  /* 0x00000096713e7210 */ /* 0x084fe20007f3e0ff */
[----:B------:R0:W-:Y:S01]  /*5680*/  STL.64 [R1+0x508], R10 ;  /* 0x0005080a01007387 */ /* 0x0001e20000100a00 */
[-C--:B------:R-:W-:Y:S02]  /*5690*/  LEA.HI.X.SX32 R15, R46, R151.reuse, 0x1, P6 ;  /* 0x000000972e0f7211 */ /* 0x080fe400030f0eff */
[-C--:B------:R-:W-:Y:S02]  /*56a0*/  IADD3 R46, P3, R116, R150.reuse, RZ ;  /* 0x00000096742e7210 */ /* 0x080fe40007f7e0ff */
[----:B------:R-:W-:Y:S01]  /*56b0*/  LEA.HI.X.SX32 R63, R51, R151, 0x1, P1 ;  /* 0x00000097333f7211 */ /* 0x000fe200008f0eff */
[----:B------:R1:W-:Y:S01]  /*56c0*/  STL.64 [R1+0x4c0], R14 ;  /* 0x0004c00e01007387 */ /* 0x0003e20000100a00 */
[----:B------:R-:W-:-:S03]  /*56d0*/  IADD3 R44, P1, R123, R150, RZ ;  /* 0x000000967b2c7210 */ /* 0x000fc60007f3e0ff */
[----:B------:R2:W-:Y:S01]  /*56e0*/  STL.64 [R1+0x4f0], R42 ;  /* 0x0004f02a01007387 */ /* 0x0005e20000100a00 */
[----:B------:R-:W-:Y:S02]  /*56f0*/  LEA.HI.X.SX32 R45, R57, R151, 0x1, P1 ;  /* 0x00000097392d7211 */ /* 0x000fe400008f0eff */
[----:B0-----:R-:W-:-:S04]  /*5700*/  IADD3 R10, P5, R48, R150, RZ ;  /* 0x00000096300a7210 */ /* 0x001fc80007fbe0ff */
[-C--:B------:R-:W-:Y:S02]  /*5710*/  LEA.HI.X.SX32 R11, R47, R151.reuse, 0x1, P5 ;  /* 0x000000972f0b7211 */ /* 0x080fe400028f0eff */
[-C--:B-1----:R-:W-:Y:S02]  /*5720*/  IADD3 R14, P6, R114, R150.reuse, RZ ;  /* 0x00000096720e7210 */ /* 0x082fe40007fde0ff */
[-C--:B------:R-:W-:Y:S01]  /*5730*/  LEA.HI.X.SX32 R47, R131, R151.reuse, 0x1, P3 ;  /* 0x00000097832f7211 */ /* 0x080fe200018f0eff */
[----:B------:R0:W-:Y:S01]  /*5740*/  STL.64 [R1+0x460], R10 ;  /* 0x0004600a01007387 */ /* 0x0001e20000100a00 */
[----:B--2---:R-:W-:Y:S02]  /*5750*/  IADD3 R42, P0, R51, R150, RZ ;  /* 0x00000096332a7210 */ /* 0x004fe40007f1e0ff */
[-C--:B------:R-:W-:Y:S01]  /*5760*/  LEA.HI.X.SX32 R15, R129, R151.reuse, 0x1, P6 ;  /* 0x00000097810f7211 */ /* 0x080fe200030f0eff */
[----:B------:R1:W-:Y:S01]  /*5770*/  STL.64 [R1+0x398], R40 ;  /* 0x0003982801007387 */ /* 0x0003e20000100a00 */
[----:B------:R-:W-:-:S02]  /*5780*/  LEA.HI.X.SX32 R43, R50, R151, 0x1, P0 ;  /* 0x00000097322b7211 */ /* 0x000fc400000f0eff */
[----:B0-----:R-:W-:-:S04]  /*5790*/  IADD3 R10, P5, R49, R150, RZ ;  /* 0x00000096310a7210 */ /* 0x001fc80007fbe0ff */
[----:B------:R-:W-:Y:S02]  /*57a0*/  LEA.HI.X.SX32 R11, R118, R151, 0x1, P5 ;  /* 0x00000097760b7211 */ /* 0x000fe400028f0eff */
[----:B-1----:R-:W-:-:S03]  /*57b0*/  IADD3 R40, P4, R115, R150, RZ ;  /* 0x0000009673287210 */ /* 0x002fc60007f9e0ff */
[----:B------:R0:W-:Y:S01]  /*57c0*/  STL.64 [R1+0x458], R10 ;  /* 0x0004580a01007387 */ /* 0x0001e20000100a00 */
[----:B------:R-:W-:-:S03]  /*57d0*/  LEA.HI.X.SX32 R41, R53, R151, 0x1, P4 ;  /* 0x0000009735297211 */ /* 0x000fc600020f0eff */
[----:B------:R-:W-:Y:S04]  /*57e0*/  STL.64 [R1+0x390], R66 ;  /* 0x0003904201007387 */ /* 0x000fe80000100a00 */
[----:B------:R1:W-:Y:S01]  /*57f0*/  STL.64 [R1+0x380], R12 ;  /* 0x0003800c01007387 */ /* 0x0003e20000100a00 */
[----:B0-----:R-:W-:-:S03]  /*5800*/  IADD3 R10, P5, R50, R150, RZ ;  /* 0x00000096320a7210 */ /* 0x001fc60007fbe0ff */
[----:B------:R-:W-:Y:S01]  /*5810*/  STL.64 [R1+0x388], R64 ;  /* 0x0003884001007387 */ /* 0x000fe20000100a00 */
[----:B------:R-:W-:Y:S02]  /*5820*/  LEA.HI.X.SX32 R11, R122, R151, 0x1, P5 ;  /* 0x000000977a0b7211 */ /* 0x000fe400028f0eff */
[----:B-1----:R-:W-:-:S03]  /*5830*/  IADD3 R12, P2, R119, R150, RZ ;  /* 0x00000096770c7210 */ /* 0x002fc60007f5e0ff */
[----:B------:R0:W-:Y:S01]  /*5840*/  STL.64 [R1+0x4b8], R10 ;  /* 0x0004b80a01007387 */ /* 0x0001e20000100a00 */
[----:B------:R-:W-:-:S03]  /*5850*/  LEA.HI.X.SX32 R13, R56, R151, 0x1, P2 ;  /* 0x00000097380d7211 */ /* 0x000fc600010f0eff */
[----:B------:R1:W-:Y:S04]  /*5860*/  STL.64 [R1+0x450], R42 ;  /* 0x0004502a01007387 */ /* 0x0003e80000100a00 */
[----:B------:R2:W-:Y:S04]  /*5870*/  STL.64 [R1+0x370], R14 ;  /* 0x0003700e01007387 */ /* 0x0005e80000100a00 */
[----:B------:R-:W-:Y:S01]  /*5880*/  STL.64 [R1+0x378], R62 ;  /* 0x0003783e01007387 */ /* 0x000fe20000100a00 */
[-C--:B0-----:R-:W-:Y:S02]  /*5890*/  IADD3 R10, P5, R121, R150.reuse, RZ ;  /* 0x00000096790a7210 */ /* 0x081fe40007fbe0ff */
[----:B-1----:R-:W-:-:S02]  /*58a0*/  IADD3 R42, P0, R53, R150, RZ ;  /* 0x00000096352a7210 */ /* 0x002fc40007f1e0ff */
[-C--:B------:R-:W-:Y:S02]  /*58b0*/  LEA.HI.X.SX32 R11, R137, R151.reuse, 0x1, P5 ;  /* 0x00000097890b7211 */ /* 0x080fe400028f0eff */
[----:B------:R-:W-:Y:S02]  /*58c0*/  LEA.HI.X.SX32 R43, R130, R151, 0x1, P0 ;  /* 0x00000097822b7211 */ /* 0x000fe400000f0eff */
[----:B--2---:R-:W-:-:S03]  /*58d0*/  IADD3 R14, P6, R128, R150, RZ ;  /* 0x00000096800e7210 */ /* 0x004fc60007fde0ff */
[----:B------:R0:W-:Y:S01]  /*58e0*/  STL.64 [R1+0x448], R42 ;  /* 0x0004482a01007387 */ /* 0x0001e20000100a00 */
[----:B------:R-:W-:-:S03]  /*58f0*/  LEA.HI.X.SX32 R15, R139, R151, 0x1, P6 ;  /* 0x000000978b0f7211 */ /* 0x000fc600030f0eff */
[----:B------:R1:W-:Y:S04]  /*5900*/  STL.64 [R1+0x368], R40 ;  /* 0x0003682801007387 */ /* 0x0003e80000100a00 */
[----:B------:R2:W-:Y:S01]  /*5910*/  STL.64 [R1+0x360], R46 ;  /* 0x0003602e01007387 */ /* 0x0005e20000100a00 */
[-C--:B0-----:R-:W-:Y:S02]  /*5920*/  IADD3 R42, P0, R54, R150.reuse, RZ ;  /* 0x00000096362a7210 */ /* 0x081fe40007f1e0ff */
[-C--:B-1----:R-:W-:Y:S02]  /*5930*/  IADD3 R40, P4, R55, R150.reuse, RZ ;  /* 0x0000009637287210 */ /* 0x082fe40007f9e0ff */
[----:B------:R-:W-:Y:S02]  /*5940*/  LEA.HI.X.SX32 R43, R133, R151, 0x1, P0 ;  /* 0x00000097852b7211 */ /* 0x000fe400000f0eff */
[----:B--2---:R-:W-:-:S02]  /*5950*/  IADD3 R46, P3, R56, R150, RZ ;  /* 0x00000096382e7210 */ /* 0x004fc40007f7e0ff */
[-C--:B------:R-:W-:Y:S01]  /*5960*/  LEA.HI.X.SX32 R41, R54, R151.reuse, 0x1, P4 ;  /* 0x0000009736297211 */ /* 0x080fe200020f0eff */
[----:B------:R0:W-:Y:S01]  /*5970*/  STL.64 [R1+0x4e8], R42 ;  /* 0x0004e82a01007387 */ /* 0x0001e20000100a00 */
[----:B------:R-:W-:-:S03]  /*5980*/  LEA.HI.X.SX32 R47, R55, R151, 0x1, P3 ;  /* 0x00000097372f7211 */ /* 0x000fc600018f0eff */
[----:B------:R1:W-:Y:S04]  /*5990*/  STL.64 [R1+0x4b0], R40 ;  /* 0x0004b02801007387 */ /* 0x0003e80000100a00 */
[----:B------:R2:W-:Y:S04]  /*59a0*/  STL.64 [R1+0x440], R46 ;  /* 0x0004402e01007387 */ /* 0x0005e80000100a00 */
[----:B------:R3:W-:Y:S01]  /*59b0*/  STL.64 [R1+0x358], R12 ;  /* 0x0003580c01007387 */ /* 0x0007e20000100a00 */
[----:B0-----:R-:W-:-:S03]  /*59c0*/  IADD3 R42, P0, R132, R150, RZ ;  /* 0x00000096842a7210 */ /* 0x001fc60007f1e0ff */
[----:B------:R0:W-:Y:S01]  /*59d0*/  STL.64 [R1+0x350], R10 ;  /* 0x0003500a01007387 */ /* 0x0001e20000100a00 */
[-C--:B-1----:R-:W-:Y:S02]  /*59e0*/  IADD3 R40, P4, R134, R150.reuse, RZ ;  /* 0x0000009686287210 */ /* 0x082fe40007f9e0ff */
[-C--:B------:R-:W-:Y:S02]  /*59f0*/  LEA.HI.X.SX32 R43, R59, R151.reuse, 0x1, P0 ;  /* 0x000000973b2b7211 */ /* 0x080fe400000f0eff */
[-C--:B--2---:R-:W-:Y:S02]  /*5a00*/  IADD3 R46, P3, R57, R150.reuse, RZ ;  /* 0x00000096392e7210 */ /* 0x084fe40007f7e0ff */
[-C--:B------:R-:W-:Y:S02]  /*5a10*/  LEA.HI.X.SX32 R41, R141, R151.reuse, 0x1, P4 ;  /* 0x000000978d297211 */ /* 0x080fe400020f0eff */
[-C--:B------:R-:W-:Y:S02]  /*5a20*/  LEA.HI.X.SX32 R47, R138, R151.reuse, 0x1, P3 ;  /* 0x000000978a2f7211 */ /* 0x080fe400018f0eff */
[-C--:B---3--:R-:W-:Y:S01]  /*5a30*/  IADD3 R12, P2, R135, R150.reuse, RZ ;  /* 0x00000096870c7210 */ /* 0x088fe20007f5e0ff */
[----:B------:R-:W-:Y:S01]  /*5a40*/  CS2R R138, SRZ ;  /* 0x00000000008a7805 */ /* 0x000fe2000001ff00 */
[-C--:B0-----:R-:W-:Y:S01]  /*5a50*/  IADD3 R10, P5, R136, R150.reuse, RZ ;  /* 0x00000096880a7210 */ /* 0x081fe20007fbe0ff */
[----:B------:R0:W-:Y:S01]  /*5a60*/  STL.64 [R1+0x438], R46 ;  /* 0x0004382e01007387 */ /* 0x0001e20000100a00 */
[-C--:B------:R-:W-:Y:S01]  /*5a70*/  LEA.HI.X.SX32 R13, R60, R151.reuse, 0x1, P2 ;  /* 0x000000973c0d7211 */ /* 0x080fe200010f0eff */
[----:B------:R-:W-:Y:S01]  /*5a80*/  CS2R R136, SRZ ;  /* 0x0000000000887805 */ /* 0x000fe2000001ff00 */
[----:B------:R-:W-:Y:S01]  /*5a90*/  LEA.HI.X.SX32 R11, R143, R151, 0x1, P5 ;  /* 0x000000978f0b7211 */ /* 0x000fe200028f0eff */
[----:B------:R1:W-:Y:S04]  /*5aa0*/  STL.64 [R1+0x348], R44 ;  /* 0x0003482c01007387 */ /* 0x0003e80000100a00 */
[----:B------:R2:W-:Y:S01]  /*5ab0*/  STL.64 [R1+0x340], R14 ;  /* 0x0003400e01007387 */ /* 0x0005e20000100a00 */
[----:B0-----:R-:W-:-:S02]  /*5ac0*/  IADD3 R46, P3, R58, R150, RZ ;  /* 0x000000963a2e7210 */ /* 0x001fc40007f7e0ff */
[-C--:B-1----:R-:W-:Y:S02]  /*5ad0*/  IADD3 R44, P1, R59, R150.reuse, RZ ;  /* 0x000000963b2c7210 */ /* 0x082fe40007f3e0ff */
[-C--:B------:R-:W-:Y:S02]  /*5ae0*/  LEA.HI.X.SX32 R47, R140, R151.reuse, 0x1, P3 ;  /* 0x000000978c2f7211 */ /* 0x080fe400018f0eff */
[----:B--2---:R-:W-:Y:S02]  /*5af0*/  IADD3 R14, P6, R60, R150, RZ ;  /* 0x000000963c0e7210 */ /* 0x004fe40007fde0ff */
[-C--:B------:R-:W-:Y:S01]  /*5b00*/  LEA.HI.X.SX32 R45, R58, R151.reuse, 0x1, P1 ;  /* 0x000000973a2d7211 */ /* 0x080fe200008f0eff */
[----:B------:R0:W-:Y:S01]  /*5b10*/  STL.64 [R1+0x4a8], R46 ;  /* 0x0004a82e01007387 */ /* 0x0001e20000100a00 */
[----:B------:R-:W-:-:S03]  /*5b20*/  LEA.HI.X.SX32 R15, R142, R151, 0x1, P6 ;  /* 0x000000978e0f7211 */ /* 0x000fc600030f0eff */
[----:B------:R1:W-:Y:S04]  /*5b30*/  STL.64 [R1+0x430], R44 ;  /* 0x0004302c01007387 */ /* 0x0003e80000100a00 */
[----:B------:R2:W-:Y:S01]  /*5b40*/  STL.64 [R1+0x338], R42 ;  /* 0x0003382a01007387 */ /* 0x0005e20000100a00 */
[----:B0-----:R-:W-:-:S03]  /*5b50*/  IADD3 R46, P3, R61, R150, RZ ;  /* 0x000000963d2e7210 */ /* 0x001fc60007f7e0ff */
[----:B------:R0:W-:Y:S01]  /*5b60*/  STL.64 [R1+0x330], R40 ;  /* 0x0003302801007387 */ /* 0x0001e20000100a00 */
[----:B-1----:R-:W-:-:S03]  /*5b70*/  LEA R44, P1, R8, R150, 0x2 ;  /* 0x00000096082c7211 */ /* 0x002fc600078210ff */
[----:B------:R1:W-:Y:S01]  /*5b80*/  STL.64 [R1+0x428], R14 ;  /* 0x0004280e01007387 */ /* 0x0003e20000100a00 */
[CC--:B------:R-:W-:Y:S02]  /*5b90*/  LEA.HI.X.SX32 R47, R8.reuse, R151.reuse, 0x1, P3 ;  /* 0x00000097082f7211 */ /* 0x0c0fe400018f0eff */
[CC--:B--2---:R-:W-:Y:S01]  /*5ba0*/  LEA R42, P0, R8.reuse, R150.reuse, 0x3 ;  /* 0x00000096082a7211 */ /* 0x0c4fe200078018ff */
[----:B------:R2:W-:Y:S01]  /*5bb0*/  STL.64 [R1+0x328], R12 ;  /* 0x0003280c01007387 */ /* 0x0005e20000100a00 */
[-C--:B------:R-:W-:Y:S02]  /*5bc0*/  LEA.HI.X.SX32 R45, R61, R151.reuse, 0x1, P1 ;  /* 0x000000973d2d7211 */ /* 0x080fe400008f0eff */
[-C--:B------:R-:W-:Y:S01]  /*5bd0*/  LEA.HI.X.SX32 R43, R147, R151.reuse, 0x1, P0 ;  /* 0x00000097932b7211 */ /* 0x080fe200000f0eff */
[----:B------:R-:W-:Y:S01]  /*5be0*/  STL.64 [R1+0x518], R46 ;  /* 0x0005182e01007387 */ /* 0x000fe20000100a00 */
[CC--:B0-----:R-:W-:Y:S02]  /*5bf0*/  LEA R40, P4, R8.reuse, R150.reuse, 0x4 ;  /* 0x0000009608287211 */ /* 0x0c1fe400078820ff */
[----:B-1----:R-:W-:Y:S01]  /*5c00*/  LEA R14, P6, R8, R150, 0x5 ;  /* 0x00000096080e7211 */ /* 0x002fe200078c28ff */
[----:B------:R-:W-:Y:S01]  /*5c10*/  STL.64 [R1+0x510], R44 ;  /* 0x0005102c01007387 */ /* 0x000fe20000100a00 */
[----:B------:R-:W-:-:S02]  /*5c20*/  LEA.HI.X.SX32 R41, R146, R151, 0x1, P4 ;  /* 0x0000009792297211 */ /* 0x000fc400020f0eff */
[----:B--2---:R-:W-:Y:S01]  /*5c30*/  LEA R12, P2, R8, R150, 0x6 ;  /* 0x00000096080c7211 */ /* 0x004fe200078430ff */
[----:B------:R-:W-:Y:S01]  /*5c40*/  STL.64 [R1+0x500], R42 ;  /* 0x0005002a01007387 */ /* 0x000fe20000100a00 */
[-C--:B------:R-:W-:Y:S02]  /*5c50*/  LEA.HI.X.SX32 R15, R145, R151.reuse, 0x1, P6 ;  /* 0x00000097910f7211 */ /* 0x080fe400030f0eff */
[----:B------:R-:W-:Y:S01]  /*5c60*/  LEA.HI.X.SX32 R13, R144, R151, 0x1, P2 ;  /* 0x00000097900d7211 */ /* 0x000fe200010f0eff */
[----:B------:R-:W-:Y:S01]  /*5c70*/  STL.64 [R1+0x4e0], R40 ;  /* 0x0004e02801007387 */ /* 0x000fe20000100a00 */
[----:B------:R-:W-:Y:S02]  /*5c80*/  LOP3.LUT R8, R2, 0x20, RZ, 0x3c, !PT ;  /* 0x0000002002087812 */ /* 0x000fe400078e3cff */
[----:B------:R-:W-:Y:S01]  /*5c90*/  LOP3.LUT R8, R148, 0x40, RZ, 0x3c, !PT ;  /* 0x0000004094087812 */ /* 0x000fe200078e3cff */
[----:B------:R-:W-:Y:S04]  /*5ca0*/  STL.64 [R1+0x4a0], R14 ;  /* 0x0004a00e01007387 */ /* 0x000fe80000100a00 */
[----:B------:R-:W-:Y:S04]  /*5cb0*/  STL.64 [R1+0x420], R12 ;  /* 0x0004200c01007387 */ /* 0x000fe80000100a00 */
[----:B------:R0:W-:Y:S02]  /*5cc0*/  STL.64 [R1+0x320], R10 ;  /* 0x0003200a01007387 */ /* 0x0001e40000100a00 */
[----:B0-----:R-:W-:-:S02]  /*5cd0*/  LOP3.LUT R10, R2, 0x40, RZ, 0x3c, !PT ;  /* 0x00000040020a7812 */ /* 0x001fc400078e3cff */
.L_x_2:
[----:B------:R-:W2:Y:S04]  /*5ce0*/  LDL.64 R50, [R1+0x4c8] ;  /* 0x0004c80001327983 */ /* 0x000ea80000100a00 */
[----:B------:R-:W3:Y:S04]  /*5cf0*/  LDL.64 R8, [R1+0x90] ;  /* 0x0000900001087983 */ /* 0x000ee80000100a00 */
[----:B------:R-:W4:Y:S04]  /*5d00*/  LDL.64 R42, [R1+0x518] ;  /* 0x00051800012a7983 */ /* 0x000f280000100a00 */
[----:B------:R-:W3:Y:S04]  /*5d10*/  LDL.64 R40, [R1+0x510] ;  /* 0x0005100001287983 */ /* 0x000ee80000100a00 */
[----:B------:R-:W4:Y:S04]  /*5d20*/  LDL.64 R10, [R1+0x508] ;  /* 0x00050800010a7983 */ /* 0x000f280000100a00 */
[----:B------:R-:W4:Y:S04]  /*5d30*/  LDL.64 R60, [R1+0x500] ;  /* 0x00050000013c7983 */ /* 0x000f280000100a00 */
[----:B------:R-:W4:Y:S04]  /*5d40*/  LDL.64 R14, [R1+0x4f8] ;  /* 0x0004f800010e7983 */ /* 0x000f280000100a00 */
[----:B------:R-:W4:Y:S04]  /*5d50*/  LDL.64 R46, [R1+0x4f0] ;  /* 0x0004f000012e7983 */ /* 0x000f280000100a00 */
[----:B------:R-:W4:Y:S04]  /*5d60*/  LDL.64 R12, [R1+0x4e8] ;  /* 0x0004e800010c7983 */ /* 0x000f280000100a00 */
[----:B------:R-:W4:Y:S04]  /*5d70*/  LDL.64 R52, [R1+0x4e0] ;  /* 0x0004e00001347983 */ /* 0x000f280000100a00 */
[----:B------:R-:W4:Y:S04]  /*5d80*/  LDL.64 R54, [R1+0x4d8] ;  /* 0x0004d80001367983 */ /* 0x000f280000100a00 */
[----:B------:R-:W4:Y:S04]  /*5d90*/  LDL.64 R48, [R1+0x4d0] ;  /* 0x0004d00001307983 */ /* 0x000f280000100a00 */
[----:B------:R-:W-:Y:S04]  /*5da0*/  STL [R1+0x568], R70 ;  /* 0x0005684601007387 */ /* 0x000fe80000100800 */
[----:B------:R0:W-:Y:S04]  /*5db0*/  STL [R1+0x564], R71 ;  /* 0x0005644701007387 */ /* 0x0001e80000100800 */
[----:B------:R-:W4:Y:S04]  /*5dc0*/  LDL.64 R44, [R1+0x4c0] ;  /* 0x0004c000012c7983 */ /* 0x000f280000100a00 */
[----:B------:R-:W4:Y:S04]  /*5dd0*/  LDL.64 R62, [R1+0x4a8] ;  /* 0x0004a800013e7983 */ /* 0x000f280000100a00 */
[----:B0-----:R-:W4:Y:S04]  /*5de0*/  LDL.64 R70, [R1+0x4a0] ;  /* 0x0004a00001467983 */ /* 0x001f280000100a00 */
        /* <DEDUP_REMOVED lines=28> */
[----:B------:R-:W4:Y:S01]  /*5fb0*/  LDL.64 R128, [R1+0x360] ;  /* 0x0003600001807983 */ /* 0x000f220000100a00 */
[----:B--2---:R-:W-:-:S04]  /*5fc0*/  IMAD.WIDE R50, R3, 0x2, R50 ;  /* 0x0000000203327825 */ /* 0x004fc800078e0232 */
[C---:B---3--:R-:W-:Y:S02]  /*5fd0*/  IMAD.WIDE R56, R3.reuse, 0x2, R40 ;  /* 0x0000000203387825 */ /* 0x048fe400078e0228 */
[----:B------:R0:W2:Y:S02]  /*5fe0*/  LDG.E.U16 R40, [R50.64] ;  /* 0x0000000432287981 */ /* 0x0000a4000c1e1500 */
[C---:B----4-:R-:W-:Y:S02]  /*5ff0*/  IMAD.WIDE R10, R3.reuse, 0x2, R10 ;  /* 0x00000002030a7825 */ /* 0x050fe400078e020a */
[----:B------:R1:W3:Y:S04]  /*6000*/  LDG.E.U16 R56, [R56.64] ;  /* 0x0000000438387981 */ /* 0x0002e8000c1e1500 */
[----:B------:R4:W2:Y:S01]  /*6010*/  LDG.E.U16 R41, [R10.64] ;  /* 0x000000040a297981 */ /* 0x0008a2000c1e1500 */
[----:B0-----:R-:W-:-:S03]  /*6020*/  IMAD.WIDE R50, R3, 0x2, R70 ;  /* 0x0000000203327825 */ /* 0x001fc600078e0246 */
[----:B------:R-:W2:Y:S01]  /*6030*/  LDL.64 R70, [R1+0x450] ;  /* 0x0004500001467983 */ /* 0x000ea20000100a00 */
[----:B------:R-:W-:-:S04]  /*6040*/  IMAD.WIDE R46, R3, 0x2, R46 ;  /* 0x00000002032e7825 */ /* 0x000fc800078e022e */
[C---:B------:R-:W-:Y:S02]  /*6050*/  IMAD.WIDE R54, R3.reuse, 0x2, R54 ;  /* 0x0000000203367825 */ /* 0x040fe400078e0236 */
[----:B------:R0:W3:Y:S02]  /*6060*/  LDG.E.U16 R46, [R46.64] ;  /* 0x000000042e2e7981 */ /* 0x0000e4000c1e1500 */
[----:B------:R-:W-:-:S04]  /*6070*/  IMAD.WIDE R14, R3, 0x2, R14 ;  /* 0x00000002030e7825 */ /* 0x000fc800078e020e */
[----:B------:R-:W-:-:S04]  /*6080*/  IMAD.WIDE R12, R3, 0x2, R12 ;  /* 0x00000002030c7825 */ /* 0x000fc800078e020c */
[C---:B----4-:R-:W-:Y:S01]  /*6090*/  IMAD.WIDE R10, R3.reuse, 0x2, R52 ;  /* 0x00000002030a7825 */ /* 0x050fe200078e0234 */
[----:B0-----:R0:W4:Y:S03]  /*60a0*/  LDG.E.U16 R47, [R54.64] ;  /* 0x00000004362f7981 */ /* 0x001126000c1e1500 */
[C---:B------:R-:W-:Y:S01]  /*60b0*/  IMAD.WIDE R44, R3.reuse, 0x2, R44 ;  /* 0x00000002032c7825 */ /* 0x040fe200078e022c */
[----:B------:R1:W3:Y:S03]  /*60c0*/  LDG.E.U16 R53, [R14.64] ;  /* 0x000000040e357981 */ /* 0x0002e6000c1e1500 */
[C---:B------:R-:W-:Y:S01]  /*60d0*/  IMAD.WIDE R62, R3.reuse, 0x2, R62 ;  /* 0x00000002033e7825 */ /* 0x040fe200078e023e */
[----:B------:R1:W3:Y:S03]  /*60e0*/  LDG.E.U16 R10, [R10.64] ;  /* 0x000000040a0a7981 */ /* 0x0002e6000c1e1500 */
[----:B0-----:R-:W-:-:S02]  /*60f0*/  IMAD.WIDE R54, R3, 0x2, R72 ;  /* 0x0000000203367825 */ /* 0x001fc400078e0248 */
[----:B------:R-:W3:Y:S04]  /*6100*/  LDL.64 R72, [R1+0x448] ;  /* 0x0004480001487983 */ /* 0x000ee80000100a00 */
[----:B-1----:R0:W4:Y:S04]  /*6110*/  LDG.E.U16 R15, [R12.64] ;  /* 0x000000040c0f7981 */ /* 0x002128000c1e1500 */
[----:B------:R1:W4:Y:S04]  /*6120*/  LDG.E.U16 R14, [R62.64] ;  /* 0x000000043e0e7981 */ /* 0x000328000c1e1500 */
[----:B------:R1:W4:Y:S01]  /*6130*/  LDG.E.U16 R11, [R50.64] ;  /* 0x00000004320b7981 */ /* 0x000322000c1e1500 */
[----:B0-----:R-:W-:-:S03]  /*6140*/  IMAD.WIDE R12, R3, 0x2, R58 ;  /* 0x00000002030c7825 */ /* 0x001fc600078e023a */
[----:B------:R0:W4:Y:S01]  /*6150*/  LDG.E.U16 R59, [R44.64] ;  /* 0x000000042c3b7981 */ /* 0x000122000c1e1500 */
[----:B-1----:R-:W-:-:S03]  /*6160*/  IMAD.WIDE R62, R3, 0x2, R82 ;  /* 0x00000002033e7825 */ /* 0x002fc600078e0252 */
[----:B------:R1:W4:Y:S01]  /*6170*/  LDG.E.U16 R52, [R12.64] ;  /* 0x000000040c347981 */ /* 0x000322000c1e1500 */
[----:B------:R-:W-:-:S03]  /*6180*/  IMAD.WIDE R50, R3, 0x2, R78 ;  /* 0x0000000203327825 */ /* 0x000fc600078e024e */
[----:B------:R-:W4:Y:S01]  /*6190*/  LDL.64 R78, [R1+0x438] ;  /* 0x00043800014e7983 */ /* 0x000f220000100a00 */
[----:B0-----:R-:W-:-:S03]  /*61a0*/  IMAD.WIDE R44, R3, 0x2, R74 ;  /* 0x00000002032c7825 */ /* 0x001fc600078e024a */
[----:B------:R-:W4:Y:S04]  /*61b0*/  LDL.64 R74, [R1+0x458] ;  /* 0x00045800014a7983 */ /* 0x000f280000100a00 */
[----:B------:R0:W4:Y:S01]  /*61c0*/  LDG.E.U16 R45, [R44.64] ;  /* 0x000000042c2d7981 */ /* 0x000122000c1e1500 */
[----:B-1----:R-:W-:-:S03]  /*61d0*/  IMAD.WIDE R12, R3, 0x2, R84 ;  /* 0x00000002030c7825 */ /* 0x002fc600078e0254 */
[----:B------:R-:W4:Y:S04]  /*61e0*/  LDL.64 R82, [R1+0x3f8] ;  /* 0x0003f80001527983 */ /* 0x000f280000100a00 */
[----:B------:R-:W4:Y:S04]  /*61f0*/  LDL.64 R84, [R1+0x400] ;  /* 0x0004000001547983 */ /* 0x000f280000100a00 */
[----:B0-----:R2:W4:Y:S04]  /*6200*/  LDG.E.U16 R44, [R62.64] ;  /* 0x000000043e2c7981 */ /* 0x001528000c1e1500 */
[----:B------:R0:W4:Y:S01]  /*6210*/  LDG.E.U16 R54, [R54.64] ;  /* 0x0000000436367981 */ /* 0x000122000c1e1500 */
[----:B------:R-:W-:-:S03]  /*6220*/  IMAD.WIDE R64, R3, 0x2, R64 ;  /* 0x0000000203407825 */ /* 0x000fc600078e0240 */
[----:B------:R1:W4:Y:S01]  /*6230*/  LDG.E.U16 R51, [R50.64] ;  /* 0x0000000432337981 */ /* 0x000322000c1e1500 */
[----:B------:R-:W-:-:S03]  /*6240*/  IMAD.WIDE R66, R3, 0x2, R66 ;  /* 0x0000000203427825 */ /* 0x000fc600078e0242 */
[----:B------:R1:W4:Y:S04]  /*6250*/  LDG.E.U16 R65, [R64.64] ;  /* 0x0000000440417981 */ /* 0x000328000c1e1500 */
[----:B0-----:R0:W4:Y:S04]  /*6260*/  LDG.E.U16 R55, [R12.64] ;  /* 0x000000040c377981 */ /* 0x001128000c1e1500 */
[----:B------:R1:W4:Y:S01]  /*6270*/  LDG.E.U16 R58, [R66.64] ;  /* 0x00000004423a7981 */ /* 0x000322000c1e1500 */
[----:B0-----:R-:W-:-:S03]  /*6280*/  IMAD.WIDE R12, R3, 0x2, R80 ;  /* 0x00000002030c7825 */ /* 0x001fc600078e0250 */
[----:B------:R-:W4:Y:S01]  /*6290*/  LDL.64 R80, [R1+0x3f0] ;  /* 0x0003f00001507983 */ /* 0x000f220000100a00 */
[----:B--2---:R-:W-:-:S03]  /*62a0*/  IMAD.WIDE R62, R3, 0x2, R70 ;  /* 0x00000002033e7825 */ /* 0x004fc600078e0246 */
[----:B------:R0:W2:Y:S04]  /*62b0*/  LDG.E.U16 R13, [R12.64] ;  /* 0x000000040c0d7981 */ /* 0x0000a8000c1e1500 */
[----:B------:R-:W2:Y:S01]  /*62c0*/  LDL.64 R70, [R1+0x3d8] ;  /* 0x0003d80001467983 */ /* 0x000ea20000100a00 */
[----:B-1----:R-:W-:-:S03]  /*62d0*/  IMAD.WIDE R66, R3, 0x2, R88 ;  /* 0x0000000203427825 */ /* 0x002fc600078e0258 */
[----:B------:R-:W2:Y:S01]  /*62e0*/  LDL.64 R88, [R1+0x398] ;  /* 0x0003980001587983 */ /* 0x000ea20000100a00 */
[----:B------:R-:W-:-:S03]  /*62f0*/  IMAD.WIDE R60, R3, 0x2, R60 ;  /* 0x00000002033c7825 */ /* 0x000fc600078e023c */
[----:B------:R1:W2:Y:S01]  /*6300*/  LDG.E.U16 R57, [R66.64] ;  /* 0x0000000442397981 */ /* 0x0002a2000c1e1500 */
[----:B------:R-:W-:-:S03]  /*6310*/  IMAD.WIDE R48, R3, 0x2, R48 ;  /* 0x0000000203307825 */ /* 0x000fc600078e0230 */
[----:B------:R0:W2:Y:S04]  /*6320*/  LDG.E.U16 R60, [R60.64] ;  /* 0x000000043c3c7981 */ /* 0x0000a8000c1e1500 */
[----:B------:R0:W2:Y:S01]  /*6330*/  LDG.E.U16 R49, [R48.64] ;  /* 0x0000000430317981 */ /* 0x0000a2000c1e1500 */
[----:B---3--:R-:W-:-:S03]  /*6340*/  IMAD.WIDE R72, R3, 0x2, R72 ;  /* 0x0000000203487825 */ /* 0x008fc600078e0248 */
[----:B------:R3:W2:Y:S04]  /*6350*/  LDG.E.U16 R63, [R62.64] ;  /* 0x000000043e3f7981 */ /* 0x0006a8000c1e1500 */
[----:B------:R0:W2:Y:S02]  /*6360*/  LDG.E.U16 R64, [R72.64] ;  /* 0x0000000448407981 */ /* 0x0000a4000c1e1500 */
[C---:B0-----:R-:W-:Y:S02]  /*6370*/  IMAD.WIDE R72, R3.reuse, 0x2, R86 ;  /* 0x0000000203487825 */ /* 0x041fe400078e0256 */
[----:B------:R-:W2:Y:S02]  /*6380*/  LDL.64 R86, [R1+0x358] ;  /* 0x0003580001567983 */ /* 0x000ea40000100a00 */
[----:B----4-:R-:W-:-:S02]  /*6390*/  IMAD.WIDE R78, R3, 0x2, R78 ;  /* 0x00000002034e7825 */ /* 0x010fc400078e024e */
[----:B---3--:R0:W3:Y:S04]  /*63a0*/  LDG.E.U16 R62, [R72.64] ;  /* 0x00000004483e7981 */ /* 0x0080e8000c1e1500 */
[----:B------:R2:W4:Y:S01]  /*63b0*/  LDG.E.U16 R50, [R78.64] ;  /* 0x000000044e327981 */ /* 0x000522000c1e1500 */
[----:B------:R-:W-:-:S04]  /*63c0*/  IMAD.WIDE R74, R3, 0x2, R74 ;  /* 0x00000002034a7825 */ /* 0x000fc800078e024a */
[C---:B-1----:R-:W-:Y:S01]  /*63d0*/  IMAD.WIDE R66, R3.reuse, 0x2, R104 ;  /* 0x0000000203427825 */ /* 0x042fe200078e0268 */
[----:B------:R1:W3:Y:S04]  /*63e0*/  LDG.E.U16 R61, [R74.64] ;  /* 0x000000044a3d7981 */ /* 0x0002e8000c1e1500 */
[----:B------:R0:W3:Y:S01]  /*63f0*/  LDG.E.U16 R48, [R66.64] ;  /* 0x0000000442307981 */ /* 0x0000e2000c1e1500 */
[----:B------:R-:W-:-:S03]  /*6400*/  IMAD.WIDE R8, R3, 0x2, R8 ;  /* 0x0000000203087825 */ /* 0x000fc600078e0208 */
[----:B------:R-:W3:Y:S01]  /*6410*/  LDL.64 R104, [R1+0x3b8] ;  /* 0x0003b80001687983 */ /* 0x000ee20000100a00 */
[----:B-1----:R-:W-:-:S03]  /*6420*/  IMAD.WIDE R74, R3, 0x2, R106 ;  /* 0x00000002034a7825 */ /* 0x002fc600078e026a */
[----:B------:R-:W3:Y:S01]  /*6430*/  LDL.64 R106, [R1+0x350] ;  /* 0x00035000016a7983 */ /* 0x000ee20000100a00 */
[----:B0-----:R-:W-:-:S03]  /*6440*/  IMAD.WIDE R66, R3, 0x2, R90 ;  /* 0x0000000203427825 */ /* 0x001fc600078e025a */
[----:B------:R-:W4:Y:S01]  /*6450*/  LDL.64 R90, [R1+0x388] ;  /* 0x00038800015a7983 */ /* 0x000f220000100a00 */
[----:B------:R-:W-:-:S03]  /*6460*/  IMAD.WIDE R76, R3, 0x2, R76 ;  /* 0x00000002034c7825 */ /* 0x000fc600078e024c */
[----:B------:R0:W4:Y:S01]  /*6470*/  LDG.E.U16 R8, [R8.64] ;  /* 0x0000000408087981 */ /* 0x000122000c1e1500 */
[----:B------:R-:W-:-:S03]  /*6480*/  IMAD.WIDE R42, R3, 0x2, R42 ;  /* 0x00000002032a7825 */ /* 0x000fc600078e022a */
[----:B------:R1:W4:Y:S01]  /*6490*/  LDG.E.U16 R12, [R76.64] ;  /* 0x000000044c0c7981 */ /* 0x000322000c1e1500 */
[----:B------:R-:W-:-:S03]  /*64a0*/  IMAD.WIDE R72, R3, 0x2, R84 ;  /* 0x0000000203487825 */ /* 0x000fc600078e0254 */
[----:B------:R1:W4:Y:S04]  /*64b0*/  LDG.E.U16 R42, [R42.64] ;  /* 0x000000042a2a7981 */ /* 0x000328000c1e1500 */
[----:B0-----:R0:W4:Y:S01]  /*64c0*/  LDG.E.U16 R9, [R74.64] ;  /* 0x000000044a097981 */ /* 0x001122000c1e1500 */
[----:B-1----:R-:W-:-:S03]  /*64d0*/  IMAD.WIDE R76, R3, 0x2, R118 ;  /* 0x00000002034c7825 */ /* 0x002fc600078e0276 */
[----:B------:R-:W4:Y:S04]  /*64e0*/  LDL.64 R118, [R1+0x330] ;  /* 0x0003300001767983 */ /* 0x000f280000100a00 */
[----:B------:R1:W4:Y:S01]  /*64f0*/  LDG.E.U16 R43, [R76.64] ;  /* 0x000000044c2b7981 */ /* 0x000322000c1e1500 */
[----:B0-----:R-:W-:-:S05]  /*6500*/  IMAD.WIDE R74, R3, 0x2, R82 ;  /* 0x00000002034a7825 */ /* 0x001fca00078e0252 */
[----:B------:R0:W4:Y:S01]  /*6510*/  LDG.E.U16 R82, [R74.64] ;  /* 0x000000044a527981 */ /* 0x000122000c1e1500 */
[----:B-1----:R-:W-:-:S03]  /*6520*/  IMAD.WIDE R76, R3, 0x2, R80 ;  /* 0x00000002034c7825 */ /* 0x002fc600078e0250 */
[----:B------:R1:W4:Y:S04]  /*6530*/  LDG.E.U16 R81, [R72.64] ;  /* 0x0000000448517981 */ /* 0x000328000c1e1500 */
[----:B------:R1:W4:Y:S01]  /*6540*/  LDG.E.U16 R80, [R66.64] ;  /* 0x0000000442507981 */ /* 0x000322000c1e1500 */
[----:B0-----:R-:W-:-:S03]  /*6550*/  IMAD.WIDE R74, R3, 0x2, R112 ;  /* 0x00000002034a7825 */ /* 0x001fc600078e0270 */
[----:B------:R-:W4:Y:S01]  /*6560*/  LDL.64 R112, [R1+0x338] ;  /* 0x0003380001707983 */ /* 0x000f220000100a00 */
[----:B-1----:R-:W-:-:S03]  /*6570*/  IMAD.WIDE R72, R3, 0x2, R114 ;  /* 0x0000000203487825 */ /* 0x002fc600078e0272 */
[----:B------:R-:W4:Y:S01]  /*6580*/  LDL.64 R114, [R1+0x378] ;  /* 0x0003780001727983 */ /* 0x000f220000100a00 */
[----:B------:R-:W-:-:S03]  /*6590*/  IMAD.WIDE R66, R3, 0x2, R116 ;  /* 0x0000000203427825 */ /* 0x000fc600078e0274 */
[----:B------:R-:W4:Y:S04]  /*65a0*/  LDL.64 R116, [R1+0x328] ;  /* 0x0003280001747983 */ /* 0x000f280000100a00 */
[----:B------:R0:W4:Y:S04]  /*65b0*/  LDG.E.U16 R85, [R66.64] ;  /* 0x0000000442557981 */ /* 0x000128000c1e1500 */
[----:B------:R1:W4:Y:S01]  /*65c0*/  LDG.E.U16 R83, [R76.64] ;  /* 0x000000044c537981 */ /* 0x000322000c1e1500 */
[----:B--2---:R-:W-:-:S03]  /*65d0*/  IMAD.WIDE R78, R3, 0x2, R70 ;  /* 0x00000002034e7825 */ /* 0x004fc600078e0246 */
[----:B------:R-:W2:Y:S04]  /*65e0*/  LDL.64 R70, [R1+0x348] ;  /* 0x0003480001467983 */ /* 0x000ea80000100a00 */
[----:B------:R1:W2:Y:S01]  /*65f0*/  LDG.E.U16 R84, [R78.64] ;  /* 0x000000044e547981 */ /* 0x0002a2000c1e1500 */
[----:B0-----:R-:W-:-:S03]  /*6600*/  IMAD.WIDE R66, R3, 0x2, R122 ;  /* 0x0000000203427825 */ /* 0x001fc600078e027a */
[----:B------:R-:W2:Y:S01]  /*6610*/  LDL.64 R122, [R1+0x3a0] ;  /* 0x0003a000017a7983 */ /* 0x000ea20000100a00 */
[----:B-1----:R-:W-:-:S05]  /*6620*/  IMAD.WIDE R76, R3, 0x2, R88 ;  /* 0x00000002034c7825 */ /* 0x002fca00078e0258 */
[----:B------:R4:W2:Y:S01]  /*6630*/  LDG.E.U16 R88, [R76.64] ;  /* 0x000000044c587981 */ /* 0x0008a2000c1e1500 */
[----:B------:R-:W-:-:S03]  /*6640*/  IMAD.WIDE R78, R3, 0x2, R86 ;  /* 0x00000002034e7825 */ /* 0x000fc600078e0256 */
[----:B------:R3:W2:Y:S04]  /*6650*/  LDG.E.U16 R86, [R72.64] ;  /* 0x0000000448567981 */ /* 0x0006a8000c1e1500 */
[----:B------:R2:W2:Y:S04]  /*6660*/  LDG.E.U16 R89, [R78.64] ;  /* 0x000000044e597981 */ /* 0x0004a8000c1e1500 */
[----:B------:R0:W2:Y:S01]  /*6670*/  LDG.E.U16 R87, [R74.64] ;  /* 0x000000044a577981 */ /* 0x0000a2000c1e1500 */
[----:B---3--:R-:W-:-:S04]  /*6680*/  IMAD.WIDE R72, R3, 0x2, R106 ;  /* 0x0000000203487825 */ /* 0x008fc800078e026a */
[C---:B----4-:R-:W-:Y:S02]  /*6690*/  IMAD.WIDE R76, R3.reuse, 0x2, R90 ;  /* 0x00000002034c7825 */ /* 0x050fe400078e025a */
[----:B------:R1:W3:Y:S04]  /*66a0*/  LDG.E.U16 R90, [R66.64] ;  /* 0x00000004425a7981 */ /* 0x0002e8000c1e1500 */
[----:B------:R4:W3:Y:S01]  /*66b0*/  LDG.E.U16 R91, [R72.64] ;  /* 0x00000004485b7981 */ /* 0x0008e2000c1e1500 */
[----:B0-----:R-:W-:-:S03]  /*66c0*/  IMAD.WIDE R74, R3, 0x2, R104 ;  /* 0x00000002034a7825 */ /* 0x001fc600078e0268 */
[----:B------:R0:W3:Y:S04]  /*66d0*/  LDG.E.U16 R105, [R76.64] ;  /* 0x000000044c697981 */ /* 0x0000e8000c1e1500 */
[----:B------:R0:W3:Y:S01]  /*66e0*/  LDG.E.U16 R104, [R74.64] ;  /* 0x000000044a687981 */ /* 0x0000e2000c1e1500 */
[----:B----4-:R-:W-:-:S04]  /*66f0*/  IMAD.WIDE R72, R3, 0x2, R144 ;  /* 0x0000000203487825 */ /* 0x010fc800078e0290 */
[----:B0-----:R-:W-:-:S04]  /*6700*/  IMAD.WIDE R74, R3, 0x2, R142 ;  /* 0x00000002034a7825 */ /* 0x001fc800078e028e */
[----:B-1----:R-:W-:-:S05]  /*6710*/  IMAD.WIDE R66, R3, 0x2, R146 ;  /* 0x0000000203427825 */ /* 0x002fca00078e0292 */
[----:B------:R0:W4:Y:S01]  /*6720*/  LDG.E.U16 R107, [R66.64] ;  /* 0x00000004426b7981 */ /* 0x000122000c1e1500 */
[----:B------:R-:W-:-:S05]  /*6730*/  IMAD.WIDE R76, R3, 0x2, R114 ;  /* 0x00000002034c7825 */ /* 0x000fca00078e0272 */
[----:B------:R1:W3:Y:S02]  /*6740*/  LDG.E.U16 R114, [R76.64] ;  /* 0x000000044c727981 */ /* 0x0002e4000c1e1500 */
[----:B-1----:R-:W-:-:S05]  /*6750*/  IMAD.WIDE R76, R3, 0x2, R118 ;  /* 0x00000002034c7825 */ /* 0x002fca00078e0276 */
[----:B------:R1:W3:Y:S01]  /*6760*/  LDG.E.U16 R119, [R76.64] ;  /* 0x000000044c777981 */ /* 0x0002e2000c1e1500 */
[----:B--2---:R-:W-:-:S03]  /*6770*/  IMAD.WIDE R78, R3, 0x2, R70 ;  /* 0x00000002034e7825 */ /* 0x004fc600078e0246 */
[----:B------:R-:W2:Y:S04]  /*6780*/  LDL.64 R70, [R1+0x320] ;  /* 0x0003200001467983 */ /* 0x000ea80000100a00 */
[----:B------:R0:W3:Y:S02]  /*6790*/  LDG.E.U16 R106, [R78.64] ;  /* 0x000000044e6a7981 */ /* 0x0000e4000c1e1500 */
[C---:B0-----:R-:W-:Y:S02]  /*67a0*/  IMAD.WIDE R78, R3.reuse, 0x2, R112 ;  /* 0x00000002034e7825 */ /* 0x041fe400078e0270 */
[----:B------:R0:W3:Y:S04]  /*67b0*/  LDG.E.U16 R112, [R72.64] ;  /* 0x0000000448707981 */ /* 0x0000e8000c1e1500 */
[----:B------:R1:W3:Y:S04]  /*67c0*/  LDG.E.U16 R113, [R74.64] ;  /* 0x000000044a717981 */ /* 0x0002e8000c1e1500 */
[----:B------:R1:W3:Y:S01]  /*67d0*/  LDG.E.U16 R115, [R78.64] ;  /* 0x000000044e737981 */ /* 0x0002e2000c1e1500 */
[----:B0-----:R-:W-:-:S04]  /*67e0*/  IMAD.WIDE R72, R3, 0x2, R134 ;  /* 0x0000000203487825 */ /* 0x001fc800078e0286 */
[C---:B-1----:R-:W-:Y:S02]  /*67f0*/  IMAD.WIDE R78, R3.reuse, 0x2, R116 ;  /* 0x00000002034e7825 */ /* 0x042fe400078e0274 */
[----:B------:R0:W3:Y:S02]  /*6800*/  LDG.E.U16 R117, [R72.64] ;  /* 0x0000000448757981 */ /* 0x0000e4000c1e1500 */
[C---:B------:R-:W-:Y:S02]  /*6810*/  IMAD.WIDE R74, R3.reuse, 0x2, R120 ;  /* 0x00000002034a7825 */ /* 0x040fe400078e0278 */
[----:B------:R2:W3:Y:S02]  /*6820*/  LDG.E.U16 R120, [R78.64] ;  /* 0x000000044e787981 */ /* 0x0004e4000c1e1500 */
[C---:B------:R-:W-:Y:S02]  /*6830*/  IMAD.WIDE R66, R3.reuse, 0x2, R140 ;  /* 0x0000000203427825 */ /* 0x040fe400078e028c */
[----:B------:R1:W3:Y:S02]  /*6840*/  LDG.E.U16 R118, [R74.64] ;  /* 0x000000044a767981 */ /* 0x0002e4000c1e1500 */
[----:B0-----:R-:W-:-:S02]  /*6850*/  IMAD.WIDE R72, R3, 0x2, R130 ;  /* 0x0000000203487825 */ /* 0x001fc400078e0282 */
[----:B------:R0:W3:Y:S02]  /*6860*/  LDG.E.U16 R116, [R66.64] ;  /* 0x0000000442747981 */ /* 0x0000e4000c1e1500 */
[C---:B------:R-:W-:Y:S02]  /*6870*/  IMAD.WIDE R76, R3.reuse, 0x2, R128 ;  /* 0x00000002034c7825 */ /* 0x040fe400078e0280 */
[----:B------:R-:W3:Y:S02]  /*6880*/  LDG.E.U16 R72, [R72.64] ;  /* 0x0000000448487981 */ /* 0x000ee4000c1e1500 */
[C---:B-1----:R-:W-:Y:S02]  /*6890*/  IMAD.WIDE R74, R3.reuse, 0x2, R122 ;  /* 0x00000002034a7825 */ /* 0x042fe400078e027a */
[----:B------:R-:W1:Y:S02]  /*68a0*/  S2R R122, SR_TID.X ;  /* 0x00000000007a7919 */ /* 0x000e640000002100 */
[----:B0-----:R-:W-:-:S02]  /*68b0*/  IMAD.WIDE R66, R3, 0x2, R132 ;  /* 0x0000000203427825 */ /* 0x001fc400078e0284 */
[----:B------:R-:W0:Y:S04]  /*68c0*/  S2R R123, SR_TID.X ;  /* 0x00000000007b7919 */ /* 0x000e280000002100 */
[----:B------:R0:W3:Y:S04]  /*68d0*/  LDG.E.U16 R66, [R66.64] ;  /* 0x0000000442427981 */ /* 0x0000e8000c1e1500 */
[----:B------:R-:W3:Y:S04]  /*68e0*/  LDG.E.U16 R74, [R74.64] ;  /* 0x000000044a4a7981 */ /* 0x000ee8000c1e1500 */
[----:B------:R-:W3:Y:S01]  /*68f0*/  LDG.E.U16 R76, [R76.64] ;  /* 0x000000044c4c7981 */ /* 0x000ee2000c1e1500 */
[----:B-1----:R-:W-:-:S02]  /*6900*/  LOP3.LUT R121, R122, 0x7f, RZ, 0xc0, !PT ;  /* 0x0000007f7a797812 */ /* 0x002fc400078ec0ff */
[----:B0-----:R-:W-:-:S04]  /*6910*/  LOP3.LUT R123, R123, 0x7f, RZ, 0xc0, !PT ;  /* 0x0000007f7b7b7812 */ /* 0x001fc800078ec0ff */
[----:B------:R-:W-:Y:S02]  /*6920*/  SHF.L.U32 R123, R123, 0x1, RZ ;  /* 0x000000017b7b7819 */ /* 0x000fe400000006ff */
[----:B------:R-:W-:Y:S01]  /*6930*/  LOP3.LUT R122, R122, 0x7f, RZ, 0xc0, !PT ;  /* 0x0000007f7a7a7812 */ /* 0x000fe200078ec0ff */
[----:B------:R-:W-:Y:S04]  /*6940*/  STL [R1+0x554], R3 ;  /* 0x0005540301007387 */ /* 0x000fe80000100800 */
[----:B------:R-:W0:Y:S04]  /*6950*/  S2R R165, SR_TID.X ;  /* 0x0000000000a57919 */ /* 0x000e280000002100 */
[----:B------:R-:W4:Y:S04]  /*6960*/  LDL.64 R178, [R1+0x2b8] ;  /* 0x0002b80001b27983 */ /* 0x000f280000100a00 */
[----:B------:R-:W4:Y:S04]  /*6970*/  LDL.64 R232, [R1+0x318] ;  /* 0x0003180001e87983 */ /* 0x000f280000100a00 */
[----:B------:R-:W4:Y:S04]  /*6980*/  LDL.64 R196, [R1+0x2f0] ;  /* 0x0002f00001c47983 */ /* 0x000f280000100a00 */
[----:B------:R-:W4:Y:S04]  /*6990*/  LDL.64 R194, [R1+0x2d8] ;  /* 0x0002d80001c27983 */ /* 0x000f280000100a00 */
[----:B------:R-:W4:Y:S01]  /*69a0*/  LDL.64 R198, [R1+0x2f8] ;  /* 0x0002f80001c67983 */ /* 0x000f220000100a00 */
[----:B--2---:R-:W-:-:S03]  /*69b0*/  IMAD.WIDE R78, R3, 0x2, R70 ;  /* 0x00000002034e7825 */ /* 0x004fc600078e0246 */
[----:B------:R-:W2:Y:S04]  /*69c0*/  LDL.64 R182, [R1+0x258] ;  /* 0x0002580001b67983 */ /* 0x000ea80000100a00 */
[----:B------:R-:W2:Y:S04]  /*69d0*/  LDL.64 R192, [R1+0x278] ;  /* 0x0002780001c07983 */ /* 0x000ea80000100a00 */
[----:B------:R-:W2:Y:S01]  /*69e0*/  LDG.E.U16 R78, [R78.64] ;  /* 0x000000044e4e7981 */ /* 0x000ea2000c1e1500 */
[----:B------:R-:W-:-:S03]  /*69f0*/  SHF.L.U32 R70, R121, 0x1, RZ ;  /* 0x0000000179467819 */ /* 0x000fc600000006ff */
[----:B------:R-:W-:Y:S01]  /*6a00*/  BAR.SYNC.DEFER_BLOCKING 0x0 ;  /* 0x0000000000007b1d */ /* 0x000fe20000010000 */
[----:B------:R-:W-:Y:S02]  /*6a10*/  LOP3.LUT R71, R123, 0x10, RZ, 0x3c, !PT ;  /* 0x000000107b477812 */ /* 0x000fe400078e3cff */
[----:B------:R-:W-:-:S03]  /*6a20*/  SHF.L.U32 R123, R122, 0x1, RZ ;  /* 0x000000017a7b7819 */ /* 0x000fc600000006ff */
[----:B------:R-:W2:Y:S01]  /*6a30*/  LDL.64 R180, [R1+0x238] ;  /* 0x0002380001b47983 */ /* 0x000ea20000100a00 */
        /* <DEDUP_REMOVED lines=15> */
[----:B---3--:R-:W-:Y:S04]  /*6b30*/  STS.U16 [R71+0xb100], R90 ;  /* 0x00b1005a47007388 */ /* 0x008fe80000000400 */
[----:B------:R1:W-:Y:S04]  /*6b40*/  STS.U16 [R71+0xb900], R91 ;  /* 0x00b9005b47007388 */ /* 0x0003e80000000400 */
[----:B------:R-:W-:Y:S04]  /*6b50*/  STS.U16 [R122+0x8200], R56 ;  /* 0x008200387a007388 */ /* 0x000fe80000000400 */
[----:B------:R-:W-:Y:S01]  /*6b60*/  STS.U16 [R122+0x8a00], R49 ;  /* 0x008a00317a007388 */ /* 0x000fe20000000400 */
[----:B-1----:R-:W-:-:S03]  /*6b70*/  LOP3.LUT R71, R123, 0x30, RZ, 0x3c, !PT ;  /* 0x000000307b477812 */ /* 0x002fc600078e3cff */
[----:B------:R-:W-:Y:S04]  /*6b80*/  STS.U16 [R122+0x9200], R55 ;  /* 0x009200377a007388 */ /* 0x000fe80000000400 */
[----:B------:R-:W-:Y:S01]  /*6b90*/  STS.U16 [R122+0x9a00], R63 ;  /* 0x009a003f7a007388 */ /* 0x000fe20000000400 */
[----:B------:R-:W-:-:S03]  /*6ba0*/  SHF.L.U32 R121, R121, 0x1, RZ ;  /* 0x0000000179797819 */ /* 0x000fc600000006ff */
        /* <DEDUP_REMOVED lines=27> */
[----:B----4-:R-:W-:Y:S04]  /*6d60*/  STS.U16 [R3+0xad00], R107 ;  /* 0x00ad006b03007388 */ /* 0x010fe80000000400 */
[----:B------:R-:W-:Y:S04]  /*6d70*/  STS.U16 [R3+0xb500], R117 ;  /* 0x00b5007503007388 */ /* 0x000fe80000000400 */
[----:B------:R1:W-:Y:S04]  /*6d80*/  STS.U16 [R3+0xbd00], R119 ;  /* 0x00bd007703007388 */ /* 0x0003e80000000400 */
[----:B-1----:R-:W3:Y:S01]  /*6d90*/  LDL R3, [R1+0x8c] ;  /* 0x00008c0001037983 */ /* 0x002ee20000100800 */
[----:B------:R-:W-:-:S02]  /*6da0*/  LOP3.LUT R9, R70, 0x60, RZ, 0x3c, !PT ;  /* 0x0000006046097812 */ /* 0x000fc400078e3cff */
        /* <DEDUP_REMOVED lines=17> */
[----:B--2---:R-:W-:Y:S04]  /*6ec0*/  STS.U16 [R8+0xbf00], R78 ;  /* 0x00bf004e08007388 */ /* 0x004fe80000000400 */
[----:B------:R-:W-:Y:S01]  /*6ed0*/  BAR.SYNC.DEFER_BLOCKING 0x0 ;  /* 0x0000000000007b1d */ /* 0x000fe20000010000 */
[----:B------:R-:W-:Y:S01]  /*6ee0*/  IMAD R176, R176, 0x110, RZ ;  /* 0x00000110b0b07824 */ /* 0x000fe200078e02ff */
[----:B------:R-:W-:-:S04]  /*6ef0*/  SHF.L.U32 R164, R165, 0x1, RZ ;  /* 0x00000001a5a47819 */ /* 0x000fc800000006ff */
[----:B------:R-:W-:-:S05]  /*6f00*/  LOP3.LUT R176, R176, 0x30, R164, 0x78, !PT ;  /* 0x00000030b0b07812 */ /* 0x000fca00078e78a4 */
[----:B------:R-:W-:Y:S04]  /*6f10*/  LDSM.16.M88.4 R140, [R176+0x8000] ;  /* 0x00800000b08c783b */ /* 0x000fe80000000200 */
[----:B------:R-:W-:Y:S04]  /*6f20*/  LDSM.16.M88.4 R128, [R176+0x8800] ;  /* 0x00880000b080783b */ /* 0x000fe80000000200 */
[----:B------:R-:W-:Y:S04]  /*6f30*/  LDSM.16.M88.4 R120, [R176+0x9000] ;  /* 0x00900000b078783b */ /* 0x000fe80000000200 */
[----:B------:R-:W-:Y:S04]  /*6f40*/  LDSM.16.M88.4 R72, [R176+0x9800] ;  /* 0x00980000b048783b */ /* 0x000fe80000000200 */
[----:B------:R-:W-:Y:S04]  /*6f50*/  LDSM.16.M88.4 R80, [R176+0xa000] ;  /* 0x00a00000b050783b */ /* 0x000fe80000000200 */
[----:B------:R-:W-:Y:S04]  /*6f60*/  LDSM.16.M88.4 R52, [R176+0xa800] ;  /* 0x00a80000b034783b */ /* 0x000fe80000000200 */
[----:B------:R-:W-:Y:S04]  /*6f70*/  LDSM.16.M88.4 R76, [R176+0xb000] ;  /* 0x00b00000b04c783b */ /* 0x000fe80000000200 */
[----:B------:R-:W-:Y:S01]  /*6f80*/  LDSM.16.M88.4 R40, [R176+0xb800] ;  /* 0x00b80000b028783b */ /* 0x000fe20000000200 */
[----:B------:R-:W-:-:S05]  /*6f90*/  LOP3.LUT R70, R165, 0x7, RZ, 0xc0, !PT ;  /* 0x00000007a5467812 */ /* 0x000fca00078ec0ff */
[----:B------:R-:W-:-:S05]  /*6fa0*/  IMAD R70, R70, 0x110, RZ ;  /* 0x0000011046467824 */ /* 0x000fca00078e02ff */
[----:B------:R-:W-:-:S04]  /*6fb0*/  LOP3.LUT R70, R70, 0x30, R164, 0x78, !PT ;  /* 0x0000003046467812 */ /* 0x000fc800078e78a4 */
[----:B------:R-:W-:-:S05]  /*6fc0*/  LOP3.LUT R70, R70, 0x40, RZ, 0x3c, !PT ;  /* 0x0000004046467812 */ /* 0x000fca00078e3cff */
[----:B------:R-:W-:Y:S04]  /*6fd0*/  LDSM.16.M88.4 R168, [R70+0xa800] ;  /* 0x00a8000046a8783b */ /* 0x000fe80000000200 */
[----:B------:R-:W-:Y:S04]  /*6fe0*/  LDSM.16.M88.4 R164, [R70+0xb000] ;  /* 0x00b0000046a4783b */ /* 0x000fe80000000200 */
[----:B---3--:R-:W0:Y:S04]  /*6ff0*/  LDSM.16.MT88.4 R160, [R3] ;  /* 0x0000000003a0783b */ /* 0x008e280000004200 */
[----:B------:R-:W1:Y:S04]  /*7000*/  LDSM.16.MT88.4 R156, [R3+0x80] ;  /* 0x00008000039c783b */ /* 0x000e680000004200 */
[----:B------:R-:W2:Y:S04]  /*7010*/  LDSM.16.MT88.4 R64, [R3+0x1000] ;  /* 0x001000000340783b */ /* 0x000ea80000004200 */
[----:B------:R-:W3:Y:S01]  /*7020*/  LDSM.16.MT88.4 R44, [R3+0x1080] ;  /* 0x00108000032c783b */ /* 0x000ee20000004200 */
[C---:B0-----:R-:W-:Y:S08]  /*7030*/  HMMA.16816.F32.BF16 R12, R160.reuse, R140, RZ ;  /* 0x0000008ca00c723c */ /* 0x041ff000000418ff */
[C---:B------:R-:W-:Y:S08]  /*7040*/  HMMA.16816.F32.BF16 R8, R160.reuse, R128, RZ ;  /* 0x00000080a008723c */ /* 0x040ff000000418ff */
[C---:B------:R-:W-:Y:S08]  /*7050*/  HMMA.16816.F32.BF16 R132, R160.reuse, R120, RZ ;  /* 0x00000078a084723c */ /* 0x040ff000000418ff */
[C---:B------:R-:W-:Y:S08]  /*7060*/  HMMA.16816.F32.BF16 R60, R160.reuse, R72, RZ ;  /* 0x00000048a03c723c */ /* 0x040ff000000418ff */
[C---:B------:R-:W-:Y:S08]  /*7070*/  HMMA.16816.F32.BF16 R104, R160.reuse, R80, RZ ;  /* 0x00000050a068723c */ /* 0x040ff000000418ff */
[C---:B------:R-:W-:Y:S08]  /*7080*/  HMMA.16816.F32.BF16 R116, R160.reuse, R52, RZ ;  /* 0x00000034a074723c */ /* 0x040ff000000418ff */
[----:B------:R-:W-:Y:S08]  /*7090*/  HMMA.16816.F32.BF16 R152, R160, R76, RZ ;  /* 0x0000004ca098723c */ /* 0x000ff000000418ff */
[C---:B-1----:R-:W-:Y:S08]  /*70a0*/  HMMA.16816.F32.BF16 R148, R156.reuse, R140, RZ ;  /* 0x0000008c9c94723c */ /* 0x042ff000000418ff */
[C---:B------:R-:W-:Y:S08]  /*70b0*/  HMMA.16816.F32.BF16 R144, R156.reuse, R128, RZ ;  /* 0x000000809c90723c */ /* 0x040ff000000418ff */
[C---:B------:R-:W-:Y:S08]  /*70c0*/  HMMA.16816.F32.BF16 R88, R156.reuse, R120, RZ ;  /* 0x000000789c58723c */ /* 0x040ff000000418ff */
[C---:B------:R-:W-:Y:S08]  /*70d0*/  HMMA.16816.F32.BF16 R112, R156.reuse, R72, RZ ;  /* 0x000000489c70723c */ /* 0x040ff000000418ff */
[C---:B------:R-:W-:Y:S08]  /*70e0*/  HMMA.16816.F32.BF16 R56, R156.reuse, R80, RZ ;  /* 0x000000509c38723c */ /* 0x040ff000000418ff */
[C---:B------:R-:W-:Y:S08]  /*70f0*/  HMMA.16816.F32.BF16 R84, R156.reuse, R52, RZ ;  /* 0x000000349c54723c */ /* 0x040ff000000418ff */
[----:B------:R-:W-:Y:S08]  /*7100*/  HMMA.16816.F32.BF16 R48, R156, R76, RZ ;  /* 0x0000004c9c30723c */ /* 0x000ff000000418ff */
[-C--:B------:R-:W-:Y:S08]  /*7110*/  HMMA.16816.F32.BF16 R160, R160, R40.reuse, RZ ;  /* 0x00000028a0a0723c */ /* 0x080ff000000418ff */
[----:B------:R-:W-:Y:S08]  /*7120*/  HMMA.16816.F32.BF16 R156, R156, R40, RZ ;  /* 0x000000289c9c723c */ /* 0x000ff000000418ff */
[C---:B--2---:R-:W-:Y:S08]  /*7130*/  HMMA.16816.F32.BF16 R12, R64.reuse, R142, R12 ;  /* 0x0000008e400c723c */ /* 0x044ff0000004180c */
[C---:B------:R-:W-:Y:S08]  /*7140*/  HMMA.16816.F32.BF16 R8, R64.reuse, R130, R8 ;  /* 0x000000824008723c */ /* 0x040ff00000041808 */
[C---:B------:R-:W-:Y:S08]  /*7150*/  HMMA.16816.F32.BF16 R132, R64.reuse, R122, R132 ;  /* 0x0000007a4084723c */ /* 0x040ff00000041884 */
[C---:B------:R-:W-:Y:S08]  /*7160*/  HMMA.16816.F32.BF16 R60, R64.reuse, R74, R60 ;  /* 0x0000004a403c723c */ /* 0x040ff0000004183c */
[C---:B------:R-:W-:Y:S08]  /*7170*/  HMMA.16816.F32.BF16 R104, R64.reuse, R82, R104 ;  /* 0x000000524068723c */ /* 0x040ff00000041868 */
[C---:B------:R-:W-:Y:S08]  /*7180*/  HMMA.16816.F32.BF16 R116, R64.reuse, R54, R116 ;  /* 0x000000364074723c */ /* 0x040ff00000041874 */
[C---:B------:R-:W-:Y:S08]  /*7190*/  HMMA.16816.F32.BF16 R152, R64.reuse, R78, R152 ;  /* 0x0000004e4098723c */ /* 0x040ff00000041898 */
[----:B------:R-:W-:Y:S01]  /*71a0*/  HMMA.16816.F32.BF16 R64, R64, R42, R160 ;  /* 0x0000002a4040723c */ /* 0x000fe200000418a0 */
[----:B------:R-:W-:Y:S07]  /*71b0*/  LDSM.16.M88.4 R160, [R176+0xb880] ;  /* 0x00b88000b0a0783b */ /* 0x000fee0000000200 */
[C---:B---3--:R-:W-:Y:S01]  /*71c0*/  HMMA.16816.F32.BF16 R140, R44.reuse, R142, R148 ;  /* 0x0000008e2c8c723c */ /* 0x048fe20000041894 */
[----:B------:R-:W-:Y:S07]  /*71d0*/  LDSM.16.MT88.4 R148, [R3+0x2080] ;  /* 0x002080000394783b */ /* 0x000fee0000004200 */
[C---:B------:R-:W-:Y:S01]  /*71e0*/  HMMA.16816.F32.BF16 R128, R44.reuse, R130, R144 ;  /* 0x000000822c80723c */ /* 0x040fe20000041890 */
[----:B------:R-:W-:Y:S07]  /*71f0*/  LDSM.16.MT88.4 R144, [R3+0x3000] ;  /* 0x003000000390783b */ /* 0x000fee0000004200 */
[C---:B------:R-:W-:Y:S01]  /*7200*/  HMMA.16816.F32.BF16 R120, R44.reuse, R122, R88 ;  /* 0x0000007a2c78723c */ /* 0x040fe20000041858 */
[----:B------:R-:W-:Y:S07]  /*7210*/  LDSM.16.M88.4 R88, [R70+0xa000] ;  /* 0x00a000004658783b */ /* 0x000fee0000000200 */
[C---:B------:R-:W-:Y:S01]  /*7220*/  HMMA.16816.F32.BF16 R112, R44.reuse, R74, R112 ;  /* 0x0000004a2c70723c */ /* 0x040fe20000041870 */
[----:B------:R-:W0:Y:S07]  /*7230*/  LDSM.16.MT88.4 R72, [R3+0x2000] ;  /* 0x002000000348783b */ /* 0x000e2e0000004200 */
[C---:B------:R-:W-:Y:S01]  /*7240*/  HMMA.16816.F32.BF16 R80, R44.reuse, R82, R56 ;  /* 0x000000522c50723c */ /* 0x040fe20000041838 */
[----:B------:R-:W1:Y:S07]  /*7250*/  LDSM.16.M88.4 R56, [R70+0x8000] ;  /* 0x008000004638783b */ /* 0x000e6e0000000200 */
[C---:B------:R-:W-:Y:S01]  /*7260*/  HMMA.16816.F32.BF16 R84, R44.reuse, R54, R84 ;  /* 0x000000362c54723c */ /* 0x040fe20000041854 */
[----:B------:R-:W2:Y:S07]  /*7270*/  LDSM.16.M88.4 R52, [R70+0x8800] ;  /* 0x008800004634783b */ /* 0x000eae0000000200 */
[C---:B------:R-:W-:Y:S01]  /*7280*/  HMMA.16816.F32.BF16 R76, R44.reuse, R78, R48 ;  /* 0x0000004e2c4c723c */ /* 0x040fe20000041830 */
[----:B------:R-:W3:Y:S07]  /*7290*/  LDSM.16.M88.4 R48, [R70+0x9000] ;  /* 0x009000004630783b */ /* 0x000eee0000000200 */
[----:B------:R-:W-:Y:S01]  /*72a0*/  HMMA.16816.F32.BF16 R156, R44, R42, R156 ;  /* 0x0000002a2c9c723c */ /* 0x000fe2000004189c */
[----:B------:R-:W3:Y:S04]  /*72b0*/  LDSM.16.M88.4 R44, [R70+0x9800] ;  /* 0x00980000462c783b */ /* 0x000ee80000000200 */
[----:B------:R0:W3:Y:S03]  /*72c0*/  LDSM.16.M88.4 R40, [R70+0xb800] ;  /* 0x00b800004628783b */ /* 0x0000e60000000200 */
[C---:B0-----:R-:W-:Y:S01]  /*72d0*/  HMMA.16816.F32.BF16 R104, R72.reuse, R88, R104 ;  /* 0x000000584868723c */ /* 0x041fe20000041868 */
[----:B------:R-:W4:Y:S07]  /*72e0*/  LDL.64 R70, [R1+0x310] ;  /* 0x0003100001467983 */ /* 0x000f2e0000100a00 */
[C---:B-1----:R-:W-:Y:S08]  /*72f0*/  HMMA.16816.F32.BF16 R12, R72.reuse, R56, R12 ;  /* 0x00000038480c723c */ /* 0x042ff0000004180c */
[C---:B--2---:R-:W-:Y:S08]  /*7300*/  HMMA.16816.F32.BF16 R8, R72.reuse, R52, R8 ;  /* 0x000000344808723c */ /* 0x044ff00000041808 */
[C---:B---3--:R-:W-:Y:S08]  /*7310*/  HMMA.16816.F32.BF16 R132, R72.reuse, R48, R132 ;  /* 0x000000304884723c */ /* 0x048ff00000041884 */
[C---:B------:R-:W-:Y:S08]  /*7320*/  HMMA.16816.F32.BF16 R60, R72.reuse, R44, R60 ;  /* 0x0000002c483c723c */ /* 0x040ff0000004183c */
[C---:B------:R-:W-:Y:S08]  /*7330*/  HMMA.16816.F32.BF16 R116, R72.reuse, R168, R116 ;  /* 0x000000a84874723c */ /* 0x040ff00000041874 */
[C---:B------:R-:W-:Y:S08]  /*7340*/  HMMA.16816.F32.BF16 R152, R72.reuse, R164, R152 ;  /* 0x000000a44898723c */ /* 0x040ff00000041898 */
[----:B------:R-:W-:Y:S01]  /*7350*/  HMMA.16816.F32.BF16 R64, R72, R40, R64 ;  /* 0x000000284840723c */ /* 0x000fe20000041840 */
[----:B------:R-:W0:Y:S07]  /*7360*/  LDSM.16.MT88.4 R72, [R3+0x3080] ;  /* 0x003080000348783b */ /* 0x000e2e0000004200 */
[C---:B------:R-:W-:Y:S08]  /*7370*/  HMMA.16816.F32.BF16 R140, R148.reuse, R56, R140 ;  /* 0x00000038948c723c */ /* 0x040ff0000004188c */
[C---:B------:R-:W-:Y:S08]  /*7380*/  HMMA.16816.F32.BF16 R128, R148.reuse, R52, R128 ;  /* 0x000000349480723c */ /* 0x040ff00000041880 */
[C---:B------:R-:W-:Y:S08]  /*7390*/  HMMA.16816.F32.BF16 R120, R148.reuse, R48, R120 ;  /* 0x000000309478723c */ /* 0x040ff00000041878 */
[C---:B------:R-:W-:Y:S08]  /*73a0*/  HMMA.16816.F32.BF16 R112, R148.reuse, R44, R112 ;  /* 0x0000002c9470723c */ /* 0x040ff00000041870 */
[C---:B------:R-:W-:Y:S08]  /*73b0*/  HMMA.16816.F32.BF16 R80, R148.reuse, R88, R80 ;  /* 0x000000589450723c */ /* 0x040ff00000041850 */
[C---:B------:R-:W-:Y:S08]  /*73c0*/  HMMA.16816.F32.BF16 R84, R148.reuse, R168, R84 ;  /* 0x000000a89454723c */ /* 0x040ff00000041854 */
[C---:B------:R-:W-:Y:S08]  /*73d0*/  HMMA.16816.F32.BF16 R76, R148.reuse, R164, R76 ;  /* 0x000000a4944c723c */ /* 0x040ff0000004184c */
[----:B------:R-:W-:Y:S01]  /*73e0*/  HMMA.16816.F32.BF16 R156, R148, R40, R156 ;  /* 0x00000028949c723c */ /* 0x000fe2000004189c */
[----:B------:R-:W2:Y:S04]  /*73f0*/  LDL.64 R150, [R1+0x218] ;  /* 0x0002180001967983 */ /* 0x000ea80000100a00 */
[----:B------:R-:W3:Y:S03]  /*7400*/  LDL.64 R148, [R1+0x1f8] ;  /* 0x0001f80001947983 */ /* 0x000ee60000100a00 */
[C---:B------:R-:W-:Y:S08]  /*7410*/  HMMA.16816.F32.BF16 R12, R144.reuse, R58, R12 ;  /* 0x0000003a900c723c */ /* 0x040ff0000004180c */
[C---:B------:R-:W-:Y:S08]  /*7420*/  HMMA.16816.F32.BF16 R8, R144.reuse, R54, R8 ;  /* 0x000000369008723c */ /* 0x040ff00000041808 */
[C---:B------:R-:W-:Y:S08]  /*7430*/  HMMA.16816.F32.BF16 R132, R144.reuse, R50, R132 ;  /* 0x000000329084723c */ /* 0x040ff00000041884 */
[C---:B------:R-:W-:Y:S08]  /*7440*/  HMMA.16816.F32.BF16 R60, R144.reuse, R46, R60 ;  /* 0x0000002e903c723c */ /* 0x040ff0000004183c */
[C---:B------:R-:W-:Y:S08]  /*7450*/  HMMA.16816.F32.BF16 R116, R144.reuse, R170, R116 ;  /* 0x000000aa9074723c */ /* 0x040ff00000041874 */
[C---:B------:R-:W-:Y:S08]  /*7460*/  HMMA.16816.F32.BF16 R152, R144.reuse, R166, R152 ;  /* 0x000000a69098723c */ /* 0x040ff00000041898 */
[----:B------:R-:W-:Y:S08]  /*7470*/  HMMA.16816.F32.BF16 R64, R144, R42, R64 ;  /* 0x0000002a9040723c */ /* 0x000ff00000041840 */
[C---:B0-----:R-:W-:Y:S01]  /*7480*/  HMMA.16816.F32.BF16 R56, R72.reuse, R58, R140 ;  /* 0x0000003a4838723c */ /* 0x041fe2000004188c */
[----:B------:R-:W-:Y:S07]  /*7490*/  LDSM.16.M88.4 R140, [R176+0x8080] ;  /* 0x00808000b08c783b */ /* 0x000fee0000000200 */
[C---:B------:R-:W-:Y:S01]  /*74a0*/  HMMA.16816.F32.BF16 R52, R72.reuse, R54, R128 ;  /* 0x000000364834723c */ /* 0x040fe20000041880 */
[----:B------:R-:W-:Y:S07]  /*74b0*/  LDSM.16.M88.4 R128, [R176+0x8880] ;  /* 0x00888000b080783b */ /* 0x000fee0000000200 */
[C---:B------:R-:W-:Y:S01]  /*74c0*/  HMMA.16816.F32.BF16 R48, R72.reuse, R50, R120 ;  /* 0x000000324830723c */ /* 0x040fe20000041878 */
[----:B------:R-:W-:Y:S07]  /*74d0*/  LDSM.16.M88.4 R120, [R176+0x9080] ;  /* 0x00908000b078783b */ /* 0x000fee0000000200 */
[C---:B------:R-:W-:Y:S01]  /*74e0*/  HMMA.16816.F32.BF16 R44, R72.reuse, R46, R112 ;  /* 0x0000002e482c723c */ /* 0x040fe20000041870 */
[----:B------:R-:W0:Y:S07]  /*74f0*/  LDSM.16.MT88.4 R112, [R3+0x4000] ;  /* 0x004000000370783b */ /* 0x000e2e0000004200 */
[C---:B------:R-:W-:Y:S08]  /*7500*/  HMMA.16816.F32.BF16 R80, R72.reuse, R90, R80 ;  /* 0x0000005a4850723c */ /* 0x040ff00000041850 */
[C---:B------:R-:W-:Y:S01]  /*7510*/  HMMA.16816.F32.BF16 R168, R72.reuse, R170, R84 ;  /* 0x000000aa48a8723c */ /* 0x040fe20000041854 */
[----:B------:R-:W-:Y:S07]  /*7520*/  LDSM.16.M88.4 R84, [R176+0x9880] ;  /* 0x00988000b054783b */ /* 0x000fee0000000200 */
[C---:B------:R-:W-:Y:S01]  /*7530*/  HMMA.16816.F32.BF16 R164, R72.reuse, R166, R76 ;  /* 0x000000a648a4723c */ /* 0x040fe2000004184c */
[----:B------:R-:W-:Y:S07]  /*7540*/  LDSM.16.M88.4 R76, [R176+0xa880] ;  /* 0x00a88000b04c783b */ /* 0x000fee0000000200 */
[----:B------:R-:W-:Y:S01]  /*7550*/  HMMA.16816.F32.BF16 R156, R72, R42, R156 ;  /* 0x0000002a489c723c */ /* 0x000fe2000004189c */
[----:B------:R-:W1:Y:S04]  /*7560*/  LDSM.16.M88.4 R40, [R176+0xa080] ;  /* 0x00a08000b028783b */ /* 0x000e680000000200 */
[----:B------:R0:W-:Y:S04]  /*7570*/  LDSM.16.M88.4 R72, [R176+0xb080] ;  /* 0x00b08000b048783b */ /* 0x0001e80000000200 */
[----:B0-----:R-:W2:Y:S01]  /*7580*/  LDL.64 R176, [R1+0x298] ;  /* 0x0002980001b07983 */ /* 0x001ea20000100a00 */
[----:B------:R-:W-:Y:S03]  /*7590*/  HMMA.16816.F32.BF16 R104, R144, R90, R104 ;  /* 0x0000005a9068723c */ /* 0x000fe60000041868 */
[----:B------:R-:W0:Y:S04]  /*75a0*/  LDSM.16.MT88.4 R88, [R3+0x4080] ;  /* 0x004080000358783b */ /* 0x000e280000004200 */
[----:B------:R-:W2:Y:S01]  /*75b0*/  LDSM.16.MT88.4 R144, [R3+0x5000] ;  /* 0x005000000390783b */ /* 0x000ea20000004200 */
[C---:B------:R-:W-:Y:S11]  /*75c0*/  HMMA.16816.F32.BF16 R12, R112.reuse, R140, R12 ;  /* 0x0000008c700c723c */ /* 0x040ff6000004180c */
[----:B------:R-:W-:Y:S05]  /*75d0*/  @!UPT UIADD3 URZ, URZ, URZ, URZ ;  /* 0x0000003f3f3ff290 */ /* 0x000fea000fffe03f */
[-C--:B-1----:R-:W-:Y:S08]  /*75e0*/  HMMA.16816.F32.BF16 R104, R112, R40.reuse, R104 ;  /* 0x000000287068723c */ /* 0x082ff00000041868 */
[----:B0-----:R-:W-:Y:S07]  /*75f0*/  HMMA.16816.F32.BF16 R80, R88, R40, R80 ;  /* 0x000000285850723c */ /* 0x001fee0000041850 */
[----:B----4-:R-:W-:-:S05]  /*7600*/  IMAD.WIDE R40, R0, 0x2, R70 ;  /* 0x0000000200287825 */ /* 0x010fca00078e0246 */
[----:B------:R0:W4:Y:S01]  /*7610*/  LDG.E.U16 R71, [R40.64] ;  /* 0x0000000428477981 */ /* 0x000122000c1e1500 */
[----:B------:R-:W-:Y:S03]  /*7620*/  HMMA.16816.F32.BF16 R56, R88, R140, R56 ;  /* 0x0000008c5838723c */ /* 0x000fe60000041838 */
[----:B------:R-:W4:Y:S01]  /*7630*/  LDL.64 R140, [R1+0x178] ;  /* 0x00017800018c7983 */ /* 0x000f220000100a00 */
[----:B0-----:R-:W-:-:S03]  /*7640*/  IMAD.WIDE R40, R0, 0x2, R178 ;  /* 0x0000000200287825 */ /* 0x001fc600078e02b2 */
[----:B------:R-:W4:Y:S01]  /*7650*/  LDL.64 R178, [R1+0x1d8] ;  /* 0x0001d80001b27983 */ /* 0x000f220000100a00 */
[-C--:B------:R-:W-:Y:S08]  /*7660*/  HMMA.16816.F32.BF16 R116, R112, R76.reuse, R116 ;  /* 0x0000004c7074723c */ /* 0x080ff00000041874 */
[----:B------:R-:W-:Y:S08]  /*7670*/  HMMA.16816.F32.BF16 R168, R88, R76, R168 ;  /* 0x0000004c58a8723c */ /* 0x000ff000000418a8 */
[-C--:B------:R-:W-:Y:S08]  /*7680*/  HMMA.16816.F32.BF16 R64, R112, R160.reuse, R64 ;  /* 0x000000a07040723c */ /* 0x080ff00000041840 */
[----:B------:R-:W-:Y:S01]  /*7690*/  HMMA.16816.F32.BF16 R156, R88, R160, R156 ;  /* 0x000000a0589c723c */ /* 0x000fe2000004189c */
[----:B------:R-:W4:Y:S07]  /*76a0*/  LDL.64 R160, [R1+0x198] ;  /* 0x0001980001a07983 */ /* 0x000f2e0000100a00 */
[C---:B------:R-:W-:Y:S08]  /*76b0*/  HMMA.16816.F32.BF16 R8, R112.reuse, R128, R8 ;  /* 0x000000807008723c */ /* 0x040ff00000041808 */
[----:B------:R-:W-:Y:S08]  /*76c0*/  HMMA.16816.F32.BF16 R132, R112, R120, R132 ;  /* 0x000000787084723c */ /* 0x000ff00000041884 */
[C---:B------:R-:W-:Y:S01]  /*76d0*/  HMMA.16816.F32.BF16 R52, R88.reuse, R128, R52 ;  /* 0x000000805834723c */ /* 0x040fe20000041834 */
[----:B------:R-:W4:Y:S07]  /*76e0*/  LDL.64 R128, [R1+0x158] ;  /* 0x0001580001807983 */ /* 0x000f2e0000100a00 */
[----:B------:R-:W-:Y:S01]  /*76f0*/  HMMA.16816.F32.BF16 R48, R88, R120, R48 ;  /* 0x000000785830723c */ /* 0x000fe20000041830 */
[----:B------:R-:W4:Y:S07]  /*7700*/  LDL.64 R120, [R1+0x138] ;  /* 0x0001380001787983 */ /* 0x000f2e0000100a00 */
[C---:B------:R-:W-:Y:S08]  /*7710*/  HMMA.16816.F32.BF16 R60, R112.reuse, R84, R60 ;  /* 0x00000054703c723c */ /* 0x040ff0000004183c */
[----:B------:R-:W-:Y:S01]  /*7720*/  HMMA.16816.F32.BF16 R152, R112, R72, R152 ;  /* 0x000000487098723c */ /* 0x000fe20000041898 */
[----:B------:R-:W4:Y:S04]  /*7730*/  LDL.64 R114, [R1+0x2d0] ;  /* 0x0002d00001727983 */ /* 0x000f280000100a00 */
[----:B------:R-:W4:Y:S03]  /*7740*/  LDL.64 R112, [R1+0x2b0] ;  /* 0x0002b00001707983 */ /* 0x000f260000100a00 */
[C---:B------:R-:W-:Y:S08]  /*7750*/  HMMA.16816.F32.BF16 R44, R88.reuse, R84, R44 ;  /* 0x00000054582c723c */ /* 0x040ff0000004182c */
[----:B------:R-:W-:Y:S01]  /*7760*/  HMMA.16816.F32.BF16 R164, R88, R72, R164 ;  /* 0x0000004858a4723c */ /* 0x000fe200000418a4 */
[----:B------:R-:W4:Y:S01]  /*7770*/  LDL.64 R90, [R1+0x290] ;  /* 0x00029000015a7983 */ /* 0x000f220000100a00 */
[----:B--2---:R-:W-:-:S03]  /*7780*/  IMAD.WIDE R76, R0, 0x2, R176 ;  /* 0x00000002004c7825 */ /* 0x004fc600078e02b0 */
[----:B------:R-:W2:Y:S02]  /*7790*/  LDL.64 R176, [R1+0x1b8] ;  /* 0x0001b80001b07983 */ /* 0x000ea40000100a00 */
[----:B------:R-:W-:-:S04]  /*77a0*/  IMAD.WIDE R72, R0, 0x2, R232 ;  /* 0x0000000200487825 */ /* 0x000fc800078e02e8 */
[C---:B------:R-:W-:Y:S01]  /*77b0*/  IMAD.WIDE R84, R0.reuse, 0x2, R196 ;  /* 0x0000000200547825 */ /* 0x040fe200078e02c4 */
[----:B------:R0:W2:Y:S03]  /*77c0*/  LDG.E.U16 R70, [R72.64] ;  /* 0x0000000448467981 */ /* 0x0000a6000c1e1500 */
[C---:B------:R-:W-:Y:S01]  /*77d0*/  IMAD.WIDE R88, R0.reuse, 0x2, R198 ;  /* 0x0000000200587825 */ /* 0x040fe200078e02c6 */
[----:B------:R-:W1:Y:S04]  /*77e0*/  S2R R233, SR_TID.X ;  /* 0x0000000000e97919 */ /* 0x000e680000002100 */
[----:B------:R3:W2:Y:S01]  /*77f0*/  LDG.E.U16 R199, [R84.64] ;  /* 0x0000000454c77981 */ /* 0x0006a2000c1e1500 */
[----:B0-----:R-:W-:-:S03]  /*7800*/  IMAD.WIDE R72, R0, 0x2, R194 ;  /* 0x0000000200487825 */ /* 0x001fc600078e02c2 */
[----:B------:R0:W2:Y:S04]  /*7810*/  LDG.E.U16 R196, [R76.64] ;  /* 0x000000044cc47981 */ /* 0x0000a8000c1e1500 */
[----:B------:R0:W2:Y:S01]  /*7820*/  LDG.E.U16 R198, [R72.64] ;  /* 0x0000000448c67981 */ /* 0x0000a2000c1e1500 */
[C---:B---3--:R-:W-:Y:S01]  /*7830*/  IMAD.WIDE R84, R0.reuse, 0x2, R150 ;  /* 0x0000000200547825 */ /* 0x048fe200078e0296 */
[----:B------:R-:W-:Y:S02]  /*7840*/  HMMA.16816.F32.BF16 R12, R144, R142, R12 ;  /* 0x0000008e900c723c */ /* 0x000fe4000004180c */
[----:B------:R3:W2:Y:S04]  /*7850*/  LDG.E.U16 R252, [R88.64] ;  /* 0x0000000458fc7981 */ /* 0x0006a8000c1e1500 */
[----:B------:R3:W2:Y:S01]  /*7860*/  LDG.E.U16 R197, [R40.64] ;  /* 0x0000000428c57981 */ /* 0x0006a2000c1e1500 */
[----:B0-----:R-:W-:-:S03]  /*7870*/  IMAD.WIDE R72, R0, 0x2, R148 ;  /* 0x0000000200487825 */ /* 0x001fc600078e0294 */
[----:B------:R-:W0:Y:S01]  /*7880*/  LDSM.16.MT88.4 R148, [R3+0x5080] ;  /* 0x005080000394783b */ /* 0x000e220000004200 */
[----:B------:R-:W-:Y:S01]  /*7890*/  IMAD.WIDE R76, R0, 0x2, R182 ;  /* 0x00000002004c7825 */ /* 0x000fe200078e02b6 */
[C---:B-1----:R-:W-:Y:S01]  /*78a0*/  SHF.L.U32 R232, R233.reuse, 0x1, RZ ;  /* 0x00000001e9e87819 */ /* 0x042fe200000006ff */
[C---:B------:R-:W-:Y:S01]  /*78b0*/  HMMA.16816.F32.BF16 R8, R144.reuse, R130, R8 ;  /* 0x000000829008723c */ /* 0x040fe20000041808 */
[----:B------:R1:W2:Y:S04]  /*78c0*/  LDG.E.U16 R183, [R72.64] ;  /* 0x0000000448b77981 */ /* 0x0002a8000c1e1500 */
[----:B------:R1:W2:Y:S02]  /*78d0*/  LDG.E.U16 R194, [R76.64] ;  /* 0x000000044cc27981 */ /* 0x0002a4000c1e1500 */
[----:B-1----:R-:W-:Y:S01]  /*78e0*/  LOP3.LUT R77, R233, 0x7, RZ, 0xc0, !PT ;  /* 0x00000007e94d7812 */ /* 0x002fe200078ec0ff */
[----:B------:R-:W-:Y:S04]  /*78f0*/  HMMA.16816.F32.BF16 R132, R144, R122, R132 ;  /* 0x0000007a9084723c */ /* 0x000fe80000041884 */
[----:B------:R-:W-:-:S04]  /*7900*/  IMAD R77, R77, 0x110, RZ ;  /* 0x000001104d4d7824 */ /* 0x000fc800078e02ff */
[----:B------:R-:W-:Y:S01]  /*7910*/  HMMA.16816.F32.BF16 R60, R144, R86, R60 ;  /* 0x00000056903c723c */ /* 0x000fe2000004183c */
[----:B------:R-:W-:-:S07]  /*7920*/  LOP3.LUT R77, R77, 0x30, R232, 0x78, !PT ;  /* 0x000000304d4d7812 */ /* 0x000fce00078e78e8 */
[----:B------:R-:W-:Y:S01]  /*7930*/  HMMA.16816.F32.BF16 R104, R144, R42, R104 ;  /* 0x0000002a9068723c */ /* 0x000fe20000041868 */
[----:B------:R-:W-:-:S07]  /*7940*/  LOP3.LUT R77, R77, 0x40, RZ, 0x3c, !PT ;  /* 0x000000404d4d7812 */ /* 0x000fce00078e3cff */
[C---:B------:R-:W-:Y:S01]  /*7950*/  HMMA.16816.F32.BF16 R116, R144.reuse, R78, R116 ;  /* 0x0000004e9074723c */ /* 0x040fe20000041874 */
[C---:B---3--:R-:W-:Y:S01]  /*7960*/  IMAD.WIDE R88, R0.reuse, 0x2, R192 ;  /* 0x0000000200587825 */ /* 0x048fe200078e02c0 */
[----:B------:R-:W-:Y:S06]  /*7970*/  LDSM.16.M88.4 R232, [R77+0xa080] ;  /* 0x00a080004de8783b */ /* 0x000fec0000000200 */
[C---:B------:R-:W-:Y:S01]  /*7980*/  HMMA.16816.F32.BF16 R152, R144.reuse, R74, R152 ;  /* 0x0000004a9098723c */ /* 0x040fe20000041898 */
[C---:B------:R-:W-:Y:S01]  /*7990*/  IMAD.WIDE R40, R0.reuse, 0x2, R180 ;  /* 0x0000000200287825 */ /* 0x040fe200078e02b4 */
[----:B------:R0:W3:Y:S04]  /*79a0*/  LDG.E.U16 R192, [R84.64] ;  /* 0x0000000454c07981 */ /* 0x0000e8000c1e1500 */
[----:B------:R1:W3:Y:S02]  /*79b0*/  LDG.E.U16 R193, [R40.64] ;  /* 0x0000000428c17981 */ /* 0x0002e4000c1e1500 */
[----:B------:R-:W-:Y:S02]  /*79c0*/  HMMA.16816.F32.BF16 R144, R144, R162, R64 ;  /* 0x000000a29090723c */ /* 0x000fe40000041840 */
[----:B------:R1:W3:Y:S04]  /*79d0*/  LDG.E.U16 R195, [R88.64] ;  /* 0x0000000458c37981 */ /* 0x0002e8000c1e1500 */
[----:B------:R-:W-:Y:S01]  /*79e0*/  LDSM.16.M88.4 R236, [R77+0xa880] ;  /* 0x00a880004dec783b */ /* 0x000fe20000000200 */
[C---:B----4-:R-:W-:Y:S01]  /*79f0*/  IMAD.WIDE R66, R0.reuse, 0x2, R178 ;  /* 0x0000000200427825 */ /* 0x050fe200078e02b2 */
[----:B0-----:R-:W-:Y:S02]  /*7a00*/  HMMA.16816.F32.BF16 R84, R148, R86, R44 ;  /* 0x000000569454723c */ /* 0x001fe4000004182c */
[----:B------:R-:W-:Y:S04]  /*7a10*/  LDSM.16.MT88.4 R44, [R3+0x6000] ;  /* 0x00600000032c783b */ /* 0x000fe80000004200 */
[----:B------:R0:W4:Y:S01]  /*7a20*/  LDG.E.U16 R179, [R66.64] ;  /* 0x0000000442b37981 */ /* 0x000122000c1e1500 */
[----:B-1----:R-:W-:-:S04]  /*7a30*/  IMAD.WIDE R40, R0, 0x2, R160 ;  /* 0x0000000200287825 */ /* 0x002fc800078e02a0 */
[C---:B0-----:R-:W-:Y:S02]  /*7a40*/  IMAD.WIDE R66, R0.reuse, 0x2, R140 ;  /* 0x0000000200427825 */ /* 0x041fe400078e028c */
[C---:B------:R-:W-:Y:S01]  /*7a50*/  HMMA.16816.F32.BF16 R140, R148.reuse, R142, R56 ;  /* 0x0000008e948c723c */ /* 0x040fe20000041838 */
[----:B------:R-:W0:Y:S07]  /*7a60*/  LDSM.16.M88.4 R56, [R77+0xb080] ;  /* 0x00b080004d38783b */ /* 0x000e2e0000000200 */
[C---:B------:R-:W-:Y:S08]  /*7a70*/  HMMA.16816.F32.BF16 R80, R148.reuse, R42, R80 ;  /* 0x0000002a9450723c */ /* 0x040ff00000041850 */
[C---:B------:R-:W-:Y:S08]  /*7a80*/  HMMA.16816.F32.BF16 R72, R148.reuse, R74, R164 ;  /* 0x0000004a9448723c */ /* 0x040ff000000418a4 */
[----:B------:R-:W-:Y:S08]  /*7a90*/  HMMA.16816.F32.BF16 R156, R148, R162, R156 ;  /* 0x000000a2949c723c */ /* 0x000ff0000004189c */
[C---:B0-----:R-:W-:Y:S08]  /*7aa0*/  HMMA.16816.F32.BF16 R152, R44.reuse, R56, R152 ;  /* 0x000000382c98723c */ /* 0x041ff00000041898 */
[C---:B------:R-:W-:Y:S08]  /*7ab0*/  HMMA.16816.F32.BF16 R104, R44.reuse, R232, R104 ;  /* 0x000000e82c68723c */ /* 0x040ff00000041868 */
[----:B------:R-:W-:Y:S01]  /*7ac0*/  HMMA.16816.F32.BF16 R116, R44, R236, R116 ;  /* 0x000000ec2c74723c */ /* 0x000fe20000041874 */
[----:B--2---:R-:W-:-:S02]  /*7ad0*/  IMAD.WIDE R64, R0, 0x2, R176 ;  /* 0x0000000200407825 */ /* 0x004fc400078e02b0 */
[----:B------:R0:W2:Y:S04]  /*7ae0*/  LDG.E.U16 R177, [R40.64] ;  /* 0x0000000428b17981 */ /* 0x0000a8000c1e1500 */
[----:B------:R1:W2:Y:S04]  /*7af0*/  LDG.E.U16 R178, [R64.64] ;  /* 0x0000000440b27981 */ /* 0x0002a8000c1e1500 */
[----:B------:R1:W2:Y:S01]  /*7b00*/  LDG.E.U16 R176, [R66.64] ;  /* 0x0000000442b07981 */ /* 0x0002a2000c1e1500 */
[----:B0-----:R-:W-:-:S04]  /*7b10*/  IMAD.WIDE R40, R0, 0x2, R120 ;  /* 0x0000000200287825 */ /* 0x001fc800078e0278 */
[C---:B-1----:R-:W-:Y:S01]  /*7b20*/  IMAD.WIDE R64, R0.reuse, 0x2, R128 ;  /* 0x0000000200407825 */ /* 0x042fe200078e0280 */
[----:B------:R0:W2:Y:S03]  /*7b30*/  LDG.E.U16 R160, [R40.64] ;  /* 0x0000000428a07981 */ /* 0x0000a6000c1e1500 */
[C---:B------:R-:W-:Y:S01]  /*7b40*/  IMAD.WIDE R66, R0.reuse, 0x2, R114 ;  /* 0x0000000200427825 */ /* 0x040fe200078e0272 */
[----:B------:R1:W2:Y:S01]  /*7b50*/  LDG.E.U16 R161, [R64.64] ;  /* 0x0000000440a17981 */ /* 0x0002a2000c1e1500 */
[----:B------:R-:W-:Y:S03]  /*7b60*/  HMMA.16816.F32.BF16 R128, R148, R130, R52 ;  /* 0x000000829480723c */ /* 0x000fe60000041834 */
[----:B------:R1:W2:Y:S01]  /*7b70*/  LDG.E.U16 R182, [R66.64] ;  /* 0x0000000442b67981 */ /* 0x0002a2000c1e1500 */
[----:B0-----:R-:W-:-:S03]  /*7b80*/  IMAD.WIDE R40, R0, 0x2, R90 ;  /* 0x0000000200287825 */ /* 0x001fc600078e025a */
[----:B------:R-:W0:Y:S01]  /*7b90*/  LDSM.16.M88.4 R88, [R77+0x9080] ;  /* 0x009080004d58783b */ /* 0x000e220000000200 */
[----:B-1----:R-:W-:-:S03]  /*7ba0*/  IMAD.WIDE R64, R0, 0x2, R112 ;  /* 0x0000000200407825 */ /* 0x002fc600078e0270 */
[----:B------:R1:W2:Y:S01]  /*7bb0*/  LDG.E.U16 R180, [R40.64] ;  /* 0x0000000428b47981 */ /* 0x0002a2000c1e1500 */
[C---:B------:R-:W-:Y:S03]  /*7bc0*/  HMMA.16816.F32.BF16 R120, R148.reuse, R122, R48 ;  /* 0x0000007a9478723c */ /* 0x040fe60000041830 */
[----:B------:R1:W2:Y:S04]  /*7bd0*/  LDG.E.U16 R181, [R64.64] ;  /* 0x0000000440b57981 */ /* 0x0002a8000c1e1500 */
[----:B------:R-:W0:Y:S04]  /*7be0*/  LDSM.16.M88.4 R112, [R77+0x8880] ;  /* 0x008880004d70783b */ /* 0x000e280000000200 */
[----:B-1----:R-:W-:Y:S04]  /*7bf0*/  LDSM.16.M88.4 R40, [R77+0x8080] ;  /* 0x008080004d28783b */ /* 0x002fe80000000200 */
[----:B------:R-:W-:Y:S04]  /*7c00*/  LDSM.16.M88.4 R64, [R77+0x9880] ;  /* 0x009880004d40783b */ /* 0x000fe80000000200 */
[----:B------:R1:W3:Y:S04]  /*7c10*/  LDSM.16.M88.4 R52, [R77+0xb880] ;  /* 0x00b880004d34783b */ /* 0x0002e80000000200 */
[----:B------:R-:W-:Y:S01]  /*7c20*/  LDSM.16.MT88.4 R48, [R3+0x6080] ;  /* 0x006080000330783b */ /* 0x000fe20000004200 */
[----:B-1----:R-:W-:Y:S03]  /*7c30*/  HMMA.16816.F32.BF16 R76, R148, R78, R168 ;  /* 0x0000004e944c723c */ /* 0x002fe600000418a8 */
[----:B------:R-:W1:Y:S04]  /*7c40*/  LDSM.16.MT88.4 R148, [R3+0x7000] ;  /* 0x007000000394783b */ /* 0x000e680000004200 */
[----:B------:R-:W2:Y:S01]  /*7c50*/  LDL.64 R170, [R1+0x300] ;  /* 0x0003000001aa7983 */ /* 0x000ea20000100a00 */
[C---:B0-----:R-:W-:Y:S03]  /*7c60*/  HMMA.16816.F32.BF16 R132, R44.reuse, R88, R132 ;  /* 0x000000582c84723c */ /* 0x041fe60000041884 */
[----:B------:R-:W2:Y:S05]  /*7c70*/  LDL.64 R168, [R1+0x2e8] ;  /* 0x0002e80001a87983 */ /* 0x000eaa0000100a00 */
[C---:B------:R-:W-:Y:S08]  /*7c80*/  HMMA.16816.F32.BF16 R8, R44.reuse, R112, R8 ;  /* 0x000000702c08723c */ /* 0x040ff00000041808 */
[----:B---3--:R-:W-:Y:S08]  /*7c90*/  HMMA.16816.F32.BF16 R144, R44, R52, R144 ;  /* 0x000000342c90723c */ /* 0x008ff00000041890 */
[----:B-1----:R-:W-:Y:S08]  /*7ca0*/  HMMA.16816.F32.BF16 R152, R148, R58, R152 ;  /* 0x0000003a9498723c */ /* 0x002ff00000041898 */
[C---:B------:R-:W-:Y:S08]  /*7cb0*/  HMMA.16816.F32.BF16 R12, R44.reuse, R40, R12 ;  /* 0x000000282c0c723c */ /* 0x040ff0000004180c */
[----:B------:R-:W-:Y:S01]  /*7cc0*/  HMMA.16816.F32.BF16 R60, R44, R64, R60 ;  /* 0x000000402c3c723c */ /* 0x000fe2000004183c */
[----:B------:R-:W0:Y:S07]  /*7cd0*/  LDSM.16.MT88.4 R44, [R3+0x7080] ;  /* 0x00708000032c783b */ /* 0x000e2e0000004200 */
[----:B------:R-:W-:Y:S01]  /*7ce0*/  HMMA.16816.F32.BF16 R76, R48, R236, R76 ;  /* 0x000000ec304c723c */ /* 0x000fe2000004184c */
[----:B------:R-:W3:Y:S01]  /*7cf0*/  LDL.64 R236, [R1+0x308] ;  /* 0x0003080001ec7983 */ /* 0x000ee20000100a00 */
[----:B------:R-:W-:-:S02]  /*7d00*/  MOV R165, R154 ;  /* 0x0000009a00a57202 */ /* 0x000fc40000000f00 */
[----:B------:R-:W-:Y:S01]  /*7d10*/  MOV R162, R155 ;  /* 0x0000009b00a27202 */ /* 0x000fe20000000f00 */
[----:B------:R-:W-:Y:S03]  /*7d20*/  STL.64 [R1+0x20], R152 ;  /* 0x0000209801007387 */ /* 0x000fe60000100a00 */
[----:B------:R-:W-:Y:S01]  /*7d30*/  HMMA.16816.F32.BF16 R84, R48, R64, R84 ;  /* 0x000000403054723c */ /* 0x000fe20000041854 */
[----:B------:R1:W-:Y:S07]  /*7d40*/  STL.64 [R1+0x28], R154 ;  /* 0x0000289a01007387 */ /* 0x0003ee0000100a00 */
[----:B------:R-:W-:Y:S01]  /*7d50*/  HMMA.16816.F32.BF16 R144, R148, R54, R144 ;  /* 0x000000369490723c */ /* 0x000fe20000041890 */
[----:B-1----:R-:W2:Y:S07]  /*7d60*/  LDL.64 R154, [R1+0x2e0] ;  /* 0x0002e000019a7983 */ /* 0x002eae0000100a00 */
[----:B------:R-:W-:Y:S01]  /*7d70*/  HMMA.16816.F32.BF16 R72, R48, R56, R72 ;  /* 0x000000383048723c */ /* 0x000fe20000041848 */
[----:B------:R-:W4:Y:S07]  /*7d80*/  LDL.64 R56, [R1+0x2c8] ;  /* 0x0002c80001387983 */ /* 0x000f2e0000100a00 */
[-C--:B------:R-:W-:Y:S07]  /*7d90*/  HMMA.16816.F32.BF16 R60, R148, R66.reuse, R60 ;  /* 0x00000042943c723c */ /* 0x080fee000004183c */
[----:B------:R1:W-:Y:S01]  /*7da0*/  STL.64 [R1+0x10], R144 ;  /* 0x0000109001007387 */ /* 0x0003e20000100a00 */
[----:B0-----:R-:W-:Y:S03]  /*7db0*/  HMMA.16816.F32.BF16 R64, R44, R66, R84 ;  /* 0x000000422c40723c */ /* 0x001fe60000041854 */
[----:B------:R0:W-:Y:S04]  /*7dc0*/  STL.64 [R1+0x18], R146 ;  /* 0x0000189201007387 */ /* 0x0001e80000100a00 */
[----:B------:R-:W4:Y:S01]  /*7dd0*/  LDL.64 R84, [R1+0x288] ;  /* 0x0002880001547983 */ /* 0x000f220000100a00 */
[C---:B------:R-:W-:Y:S08]  /*7de0*/  HMMA.16816.F32.BF16 R140, R48.reuse, R40, R140 ;  /* 0x00000028308c723c */ /* 0x040ff0000004188c */
[C---:B------:R-:W-:Y:S08]  /*7df0*/  HMMA.16816.F32.BF16 R128, R48.reuse, R112, R128 ;  /* 0x000000703080723c */ /* 0x040ff00000041880 */
[C---:B------:R-:W-:Y:S08]  /*7e00*/  HMMA.16816.F32.BF16 R120, R48.reuse, R88, R120 ;  /* 0x000000583078723c */ /* 0x040ff00000041878 */
[C---:B------:R-:W-:Y:S08]  /*7e10*/  HMMA.16816.F32.BF16 R80, R48.reuse, R232, R80 ;  /* 0x000000e83050723c */ /* 0x040ff00000041850 */
[----:B------:R-:W-:Y:S08]  /*7e20*/  HMMA.16816.F32.BF16 R48, R48, R52, R156 ;  /* 0x000000343030723c */ /* 0x000ff0000004189c */
[----:B------:R-:W-:Y:S08]  /*7e30*/  HMMA.16816.F32.BF16 R72, R44, R58, R72 ;  /* 0x0000003a2c48723c */ /* 0x000ff00000041848 */
[C---:B------:R-:W-:Y:S08]  /*7e40*/  HMMA.16816.F32.BF16 R12, R148.reuse, R42, R12 ;  /* 0x0000002a940c723c */ /* 0x040ff0000004180c */
[C---:B------:R-:W-:Y:S08]  /*7e50*/  HMMA.16816.F32.BF16 R8, R148.reuse, R114, R8 ;  /* 0x000000729408723c */ /* 0x040ff00000041808 */
[C---:B------:R-:W-:Y:S08]  /*7e60*/  HMMA.16816.F32.BF16 R132, R148.reuse, R90, R132 ;  /* 0x0000005a9484723c */ /* 0x040ff00000041884 */
[C---:B------:R-:W-:Y:S08]  /*7e70*/  HMMA.16816.F32.BF16 R104, R148.reuse, R234, R104 ;  /* 0x000000ea9468723c */ /* 0x040ff00000041868 */
[----:B------:R-:W-:Y:S08]  /*7e80*/  HMMA.16816.F32.BF16 R116, R148, R238, R116 ;  /* 0x000000ee9474723c */ /* 0x000ff00000041874 */
[C---:B------:R-:W-:Y:S01]  /*7e90*/  HMMA.16816.F32.BF16 R40, R44.reuse, R42, R140 ;  /* 0x0000002a2c28723c */ /* 0x040fe2000004188c */
[----:B------:R-:W-:Y:S01]  /*7ea0*/  MOV R159, R144 ;  /* 0x00000090009f7202 */ /* 0x000fe20000000f00 */
[----:B------:R-:W4:Y:S06]  /*7eb0*/  LDL.64 R142, [R1+0x2a8] ;  /* 0x0002a800018e7983 */ /* 0x000f2c0000100a00 */
[C---:B------:R-:W-:Y:S01]  /*7ec0*/  HMMA.16816.F32.BF16 R112, R44.reuse, R114, R128 ;  /* 0x000000722c70723c */ /* 0x040fe20000041880 */
[----:B------:R-:W-:Y:S01]  /*7ed0*/  MOV R157, R145 ;  /* 0x00000091009d7202 */ /* 0x000fe20000000f00 */
[----:B------:R-:W4:Y:S04]  /*7ee0*/  LDL.64 R130, [R1+0x2a0] ;  /* 0x0002a00001827983 */ /* 0x000f280000100a00 */
[----:B-1----:R-:W4:Y:S02]  /*7ef0*/  LDL.64 R144, [R1+0x2c0] ;  /* 0x0002c00001907983 */ /* 0x002f240000100a00 */
[C---:B------:R-:W-:Y:S08]  /*7f00*/  HMMA.16816.F32.BF16 R88, R44.reuse, R90, R120 ;  /* 0x0000005a2c58723c */ /* 0x040ff00000041878 */
[----:B------:R-:W-:Y:S01]  /*7f10*/  HMMA.16816.F32.BF16 R232, R44, R234, R80 ;  /* 0x000000ea2ce8723c */ /* 0x000fe20000041850 */
[----:B------:R-:W4:Y:S01]  /*7f20*/  LDL.64 R80, [R1+0x270] ;  /* 0x0002700001507983 */ /* 0x000f220000100a00 */
[----:B------:R-:W-:-:S03]  /*7f30*/  MOV R156, R74 ;  /* 0x0000004a009c7202 */ /* 0x000fc60000000f00 */
[----:B------:R1:W-:Y:S01]  /*7f40*/  STL.64 [R1+0x40], R72 ;  /* 0x0000404801007387 */ /* 0x0003e20000100a00 */
[----:B------:R-:W-:-:S03]  /*7f50*/  MOV R150, R75 ;  /* 0x0000004b00967202 */ /* 0x000fc60000000f00 */
[----:B------:R1:W-:Y:S01]  /*7f60*/  STL.64 [R1+0x48], R74 ;  /* 0x0000484a01007387 */ /* 0x0003e20000100a00 */
[----:B------:R-:W-:-:S03]  /*7f70*/  MOV R166, R152 ;  /* 0x0000009800a67202 */ /* 0x000fc60000000f00 */
[----:B------:R-:W4:Y:S01]  /*7f80*/  LDL.64 R82, [R1+0x280] ;  /* 0x0002800001527983 */ /* 0x000f220000100a00 */
[----:B------:R-:W-:Y:S02]  /*7f90*/  MOV R152, R147 ;  /* 0x0000009300987202 */ /* 0x000fe40000000f00 */
[----:B------:R-:W-:Y:S02]  /*7fa0*/  MOV R164, R72 ;  /* 0x0000004800a47202 */ /* 0x000fe40000000f00 */
[----:B0-----:R-:W-:Y:S02]  /*7fb0*/  MOV R147, R73 ;  /* 0x0000004900937202 */ /* 0x001fe40000000f00 */
[----:B-1----:R-:W4:Y:S04]  /*7fc0*/  LDL.64 R72, [R1+0x260] ;  /* 0x0002600001487983 */ /* 0x002f280000100a00 */
[----:B------:R-:W4:Y:S01]  /*7fd0*/  LDL.64 R74, [R1+0x268] ;  /* 0x00026800014a7983 */ /* 0x000f220000100a00 */
[----:B---3--:R-:W-:-:S02]  /*7fe0*/  IMAD.WIDE R52, R0, 0x2, R236 ;  /* 0x0000000200347825 */ /* 0x008fc400078e02ec */
[C---:B------:R-:W-:Y:S03]  /*7ff0*/  HMMA.16816.F32.BF16 R236, R44.reuse, R238, R76 ;  /* 0x000000ee2cec723c */ /* 0x040fe6000004184c */
[----:B------:R0:W3:Y:S05]  /*8000*/  LDG.E.U16 R141, [R52.64] ;  /* 0x00000004348d7981 */ /* 0x0000ea000c1e1500 */
[----:B------:R-:W-:Y:S01]  /*8010*/  HMMA.16816.F32.BF16 R44, R44, R54, R48 ;  /* 0x000000362c2c723c */ /* 0x000fe20000041830 */
[----:B--2---:R-:W-:-:S05]  /*8020*/  IMAD.WIDE R76, R0, 0x2, R154 ;  /* 0x00000002004c7825 */ /* 0x004fca00078e029a */
[----:B------:R1:W2:Y:S04]  /*8030*/  LDG.E.U16 R121, [R76.64] ;  /* 0x000000044c797981 */ /* 0x0002a8000c1e1500 */
[----:B-1----:R-:W2:Y:S11]  /*8040*/  LDL.64 R76, [R1+0x250] ;  /* 0x00025000014c7983 */ /* 0x002eb60000100a00 */
[----:B------:R-:W-:Y:S02]  /*8050*/  @!UPT UIADD3 URZ, URZ, URZ, URZ ;  /* 0x0000003f3f3ff290 */ /* 0x000fe4000fffe03f */
[----:B------:R-:W-:Y:S04]  /*8060*/  STL.64 [R1+0x30], R44 ;  /* 0x0000302c01007387 */ /* 0x000fe80000100a00 */
[----:B------:R1:W-:Y:S04]  /*8070*/  STL.64 [R1+0x38], R46 ;  /* 0x0000382e01007387 */ /* 0x0003e80000100a00 */
[----:B------:R-:W3:Y:S01]  /*8080*/  LDL.64 R78, [R1+0x240] ;  /* 0x00024000014e7983 */ /* 0x000ee20000100a00 */
[----:B----4-:R-:W-:Y:S01]  /*8090*/  IMAD.WIDE R56, R0, 0x2, R56 ;  /* 0x0000000200387825 */ /* 0x010fe200078e0238 */
[----:B------:R-:W-:-:S02]  /*80a0*/  MOV R154, R46 ;  /* 0x0000002e009a7202 */ /* 0x000fc40000000f00 */
[----:B------:R-:W-:Y:S01]  /*80b0*/  MOV R3, R47 ;  /* 0x0000002f00037202 */ /* 0x000fe20000000f00 */
[----:B------:R-:W4:Y:S04]  /*80c0*/  LDL.64 R54, [R1+0x230] ;  /* 0x0002300001367983 */ /* 0x000f280000100a00 */
[----:B------:R0:W4:Y:S01]  /*80d0*/  LDG.E.U16 R120, [R56.64] ;  /* 0x0000000438787981 */ /* 0x000122000c1e1500 */
[----:B------:R-:W-:Y:S02]  /*80e0*/  MOV R155, R44 ;  /* 0x0000002c009b7202 */ /* 0x000fe40000000f00 */
[----:B------:R-:W-:Y:S01]  /*80f0*/  MOV R151, R45 ;  /* 0x0000002d00977202 */ /* 0x000fe20000000f00 */
[C---:B------:R-:W-:Y:S01]  /*8100*/  IMAD.WIDE R128, R0.reuse, 0x2, R170 ;  /* 0x0000000200807825 */ /* 0x040fe200078e02aa */
[----:B------:R-:W4:Y:S04]  /*8110*/  LDL.64 R148, [R1+0x170] ;  /* 0x0001700001947983 */ /* 0x000f280000100a00 */
[----:B------:R-:W4:Y:S01]  /*8120*/  LDL.64 R170, [R1+0x1c0] ;  /* 0x0001c00001aa7983 */ /* 0x000f220000100a00 */
[----:B0-----:R-:W-:-:S03]  /*8130*/  IMAD.WIDE R56, R0, 0x2, R84 ;  /* 0x0000000200387825 */ /* 0x001fc600078e0254 */
[----:B------:R-:W4:Y:S04]  /*8140*/  LDL.64 R84, [R1+0x228] ;  /* 0x0002280001547983 */ /* 0x000f280000100a00 */
[----:B------:R0:W4:Y:S01]  /*8150*/  LDG.E.U16 R56, [R56.64] ;  /* 0x0000000438387981 */ /* 0x000122000c1e1500 */
[----:B------:R-:W-:-:S03]  /*8160*/  IMAD.WIDE R122, R0, 0x2, R168 ;  /* 0x00000002007a7825 */ /* 0x000fc600078e02a8 */
[----:B------:R-:W4:Y:S04]  /*8170*/  LDL.64 R168, [R1+0x1b0] ;  /* 0x0001b00001a87983 */ /* 0x000f280000100a00 */
[----:B------:R0:W4:Y:S04]  /*8180*/  LDG.E.U16 R128, [R128.64] ;  /* 0x0000000480807981 */ /* 0x000128000c1e1500 */
[----:B------:R0:W4:Y:S01]  /*8190*/  LDG.E.U16 R122, [R122.64] ;  /* 0x000000047a7a7981 */ /* 0x000122000c1e1500 */
[----:B------:R-:W-:-:S03]  /*81a0*/  IMAD.WIDE R48, R0, 0x2, R80 ;  /* 0x0000000200307825 */ /* 0x000fc600078e0250 */
[----:B------:R-:W4:Y:S01]  /*81b0*/  LDL.64 R80, [R1+0x200] ;  /* 0x0002000001507983 */ /* 0x000f220000100a00 */
[----:B------:R-:W-:-:S03]  /*81c0*/  IMAD.WIDE R50, R0, 0x2, R82 ;  /* 0x0000000200327825 */ /* 0x000fc600078e0252 */
[----:B------:R-:W4:Y:S04]  /*81d0*/  LDL.64 R82, [R1+0x208] ;  /* 0x0002080001527983 */ /* 0x000f280000100a00 */
[----:B------:R0:W4:Y:S01]  /*81e0*/  LDG.E.U16 R51, [R50.64] ;  /* 0x0000000432337981 */ /* 0x000122000c1e1500 */
[----:B-1----:R-:W-:-:S03]  /*81f0*/  IMAD.WIDE R46, R0, 0x2, R74 ;  /* 0x00000002002e7825 */ /* 0x002fc600078e024a */
[----:B------:R-:W4:Y:S04]  /*8200*/  LDL.64 R74, [R1+0x220] ;  /* 0x00022000014a7983 */ /* 0x000f280000100a00 */
[----:B0-----:R3:W4:Y:S01]  /*8210*/  LDG.E.U16 R50, [R46.64] ;  /* 0x000000042e327981 */ /* 0x001722000c1e1500 */
[----:B------:R-:W-:-:S03]  /*8220*/  IMAD.WIDE R44, R0, 0x2, R72 ;  /* 0x00000002002c7825 */ /* 0x000fc600078e0248 */
[----:B------:R2:W4:Y:S01]  /*8230*/  LDG.E.U16 R73, [R48.64] ;  /* 0x0000000430497981 */ /* 0x000522000c1e1500 */
[----:B------:R-:W-:-:S03]  /*8240*/  IMAD.WIDE R52, R0, 0x2, R144 ;  /* 0x0000000200347825 */ /* 0x000fc600078e0290 */
[----:B------:R0:W4:Y:S01]  /*8250*/  LDG.E.U16 R44, [R44.64] ;  /* 0x000000042c2c7981 */ /* 0x000122000c1e1500 */
[----:B------:R-:W-:-:S03]  /*8260*/  IMAD.WIDE R58, R0, 0x2, R130 ;  /* 0x00000002003a7825 */ /* 0x000fc600078e0282 */
[----:B------:R1:W4:Y:S04]  /*8270*/  LDG.E.U16 R87, [R52.64] ;  /* 0x0000000434577981 */ /* 0x000328000c1e1500 */
[----:B------:R-:W4:Y:S04]  /*8280*/  LDL.64 R130, [R1+0x1e0] ;  /* 0x0001e00001827983 */ /* 0x000f280000100a00 */
[----:B------:R-:W4:Y:S01]  /*8290*/  LDL.64 R144, [R1+0x190] ;  /* 0x0001900001907983 */ /* 0x000f220000100a00 */
[----:B--2---:R-:W-:-:S03]  /*82a0*/  IMAD.WIDE R48, R0, 0x2, R76 ;  /* 0x0000000200307825 */ /* 0x004fc600078e024c */
[----:B------:R-:W2:Y:S04]  /*82b0*/  LDL.64 R76, [R1+0x210] ;  /* 0x00021000014c7983 */ /* 0x000ea80000100a00 */
[----:B------:R0:W2:Y:S01]  /*82c0*/  LDG.E.U16 R72, [R48.64] ;  /* 0x0000000430487981 */ /* 0x0000a2000c1e1500 */
[----:B---3--:R-:W-:-:S03]  /*82d0*/  IMAD.WIDE R46, R0, 0x2, R78 ;  /* 0x00000002002e7825 */ /* 0x008fc600078e024e */
[----:B------:R-:W3:Y:S01]  /*82e0*/  LDL.64 R78, [R1+0x1f0] ;  /* 0x0001f000014e7983 */ /* 0x000ee20000100a00 */
[----:B-1----:R-:W-:-:S03]  /*82f0*/  IMAD.WIDE R52, R0, 0x2, R142 ;  /* 0x0000000200347825 */ /* 0x002fc600078e028e */
[----:B0-----:R0:W3:Y:S04]  /*8300*/  LDG.E.U16 R45, [R46.64] ;  /* 0x000000042e2d7981 */ /* 0x0010e8000c1e1500 */
[----:B------:R1:W3:Y:S01]  /*8310*/  LDG.E.U16 R53, [R52.64] ;  /* 0x0000000434357981 */ /* 0x0002e2000c1e1500 */
[----:B----4-:R-:W-:-:S03]  /*8320*/  IMAD.WIDE R54, R0, 0x2, R54 ;  /* 0x0000000200367825 */ /* 0x010fc600078e0236 */
[----:B------:R-:W4:Y:S04]  /*8330*/  LDL.64 R142, [R1+0x1a8] ;  /* 0x0001a800018e7983 */ /* 0x000f280000100a00 */
[----:B-1----:R1:W4:Y:S01]  /*8340*/  LDG.E.U16 R52, [R58.64] ;  /* 0x000000043a347981 */ /* 0x002322000c1e1500 */
[----:B------:R-:W-:-:S03]  /*8350*/  IMAD.WIDE R48, R0, 0x2, R84 ;  /* 0x0000000200307825 */ /* 0x000fc600078e0254 */
[----:B------:R-:W4:Y:S04]  /*8360*/  LDL.64 R84, [R1+0x1e8] ;  /* 0x0001e80001547983 */ /* 0x000f280000100a00 */
[----:B------:R0:W4:Y:S04]  /*8370*/  LDG.E.U16 R57, [R48.64] ;  /* 0x0000000430397981 */ /* 0x000128000c1e1500 */
[----:B-1----:R-:W4:Y:S01]  /*8380*/  LDL.64 R58, [R1+0x248] ;  /* 0x00024800013a7983 */ /* 0x002f220000100a00 */
[----:B0-----:R-:W-:-:S03]  /*8390*/  IMAD.WIDE R48, R0, 0x2, R80 ;  /* 0x0000000200307825 */ /* 0x001fc600078e0250 */
[----:B------:R-:W4:Y:S01]  /*83a0*/  LDL.64 R80, [R1+0x1d0] ;  /* 0x0001d00001507983 */ /* 0x000f220000100a00 */
[----:B------:R-:W-:-:S03]  /*83b0*/  IMAD.WIDE R46, R0, 0x2, R74 ;  /* 0x00000002002e7825 */ /* 0x000fc600078e024a */
[----:B------:R0:W4:Y:S04]  /*83c0*/  LDG.E.U16 R75, [R54.64] ;  /* 0x00000004364b7981 */ /* 0x000128000c1e1500 */
[----:B------:R1:W4:Y:S01]  /*83d0*/  LDG.E.U16 R46, [R46.64] ;  /* 0x000000042e2e7981 */ /* 0x000322000c1e1500 */
[----:B0-----:R-:W-:-:S03]  /*83e0*/  IMAD.WIDE R54, R0, 0x2, R82 ;  /* 0x0000000200367825 */ /* 0x001fc600078e0252 */
[----:B-1----:R0:W4:Y:S04]  /*83f0*/  LDG.E.U16 R47, [R48.64] ;  /* 0x00000004302f7981 */ /* 0x002128000c1e1500 */
[----:B------:R1:W4:Y:S01]  /*8400*/  LDG.E.U16 R54, [R54.64] ;  /* 0x0000000436367981 */ /* 0x000322000c1e1500 */
[----:B--2---:R-:W-:-:S05]  /*8410*/  IMAD.WIDE R76, R0, 0x2, R76 ;  /* 0x00000002004c7825 */ /* 0x004fca00078e024c */
[----:B------:R4:W2:Y:S01]  /*8420*/  LDG.E.U16 R83, [R76.64] ;  /* 0x000000044c537981 */ /* 0x0008a2000c1e1500 */
[----:B---3--:R-:W-:-:S05]  /*8430*/  IMAD.WIDE R78, R0, 0x2, R78 ;  /* 0x00000002004e7825 */ /* 0x008fca00078e024e */
[----:B------:R3:W2:Y:S04]  /*8440*/  LDG.E.U16 R74, [R78.64] ;  /* 0x000000044e4a7981 */ /* 0x0006a8000c1e1500 */
[----:B---3--:R-:W3:Y:S01]  /*8450*/  LDL.64 R78, [R1+0x1c8] ;  /* 0x0001c800014e7983 */ /* 0x008ee20000100a00 */
[----:B----4-:R-:W-:-:S03]  /*8460*/  IMAD.WIDE R76, R0, 0x2, R84 ;  /* 0x00000002004c7825 */ /* 0x010fc600078e0254 */
[----:B------:R-:W4:Y:S01]  /*8470*/  LDL.64 R84, [R1+0x1a0] ;  /* 0x0001a00001547983 */ /* 0x000f220000100a00 */
[----:B0-----:R-:W-:-:S03]  /*8480*/  IMAD.WIDE R48, R0, 0x2, R130 ;  /* 0x0000000200307825 */ /* 0x001fc600078e0282 */
[----:B-1----:R0:W2:Y:S01]  /*8490*/  LDG.E.U16 R55, [R76.64] ;  /* 0x000000044c377981 */ /* 0x0020a2000c1e1500 */
[----:B------:R-:W-:-:S03]  /*84a0*/  IMAD.WIDE R58, R0, 0x2, R58 ;  /* 0x00000002003a7825 */ /* 0x000fc600078e023a */
[----:B------:R1:W2:Y:S04]  /*84b0*/  LDG.E.U16 R48, [R48.64] ;  /* 0x0000000430307981 */ /* 0x0002a8000c1e1500 */
[----:B------:R3:W2:Y:S01]  /*84c0*/  LDG.E.U16 R58, [R58.64] ;  /* 0x000000043a3a7981 */ /* 0x0006a2000c1e1500 */
[----:B0-----:R-:W-:-:S03]  /*84d0*/  IMAD.WIDE R76, R0, 0x2, R170 ;  /* 0x00000002004c7825 */ /* 0x001fc600078e02aa */
[----:B------:R-:W2:Y:S04]  /*84e0*/  LDL.64 R130, [R1+0x150] ;  /* 0x0001500001827983 */ /* 0x000ea80000100a00 */
[----:B-1----:R0:W2:Y:S04]  /*84f0*/  LDG.E.U16 R49, [R76.64] ;  /* 0x000000044c317981 */ /* 0x0020a8000c1e1500 */
[----:B------:R-:W2:Y:S01]  /*8500*/  LDL.64 R170, [R1+0x140] ;  /* 0x0001400001aa7983 */ /* 0x000ea20000100a00 */
[----:B0-----:R-:W-:-:S03]  /*8510*/  IMAD.WIDE R76, R0, 0x2, R168 ;  /* 0x00000002004c7825 */ /* 0x001fc600078e02a8 */
[----:B------:R-:W2:Y:S01]  /*8520*/  LDL.64 R168, [R1+0x128] ;  /* 0x0001280001a87983 */ /* 0x000ea20000100a00 */
[----:B------:R-:W-:-:S05]  /*8530*/  IMAD.WIDE R80, R0, 0x2, R80 ;  /* 0x0000000200507825 */ /* 0x000fca00078e0250 */
[----:B------:R4:W2:Y:S01]  /*8540*/  LDG.E.U16 R82, [R80.64] ;  /* 0x0000000450527981 */ /* 0x0008a2000c1e1500 */
[----:B---3--:R-:W-:-:S05]  /*8550*/  IMAD.WIDE R78, R0, 0x2, R78 ;  /* 0x00000002004e7825 */ /* 0x008fca00078e024e */
[----:B------:R0:W3:Y:S01]  /*8560*/  LDG.E.U16 R59, [R78.64] ;  /* 0x000000044e3b7981 */ /* 0x0000e2000c1e1500 */
[----:B----4-:R-:W-:-:S03]  /*8570*/  IMAD.WIDE R80, R0, 0x2, R84 ;  /* 0x0000000200507825 */ /* 0x010fc600078e0254 */
[----:B------:R1:W4:Y:S01]  /*8580*/  LDG.E.U16 R85, [R76.64] ;  /* 0x000000044c557981 */ /* 0x000322000c1e1500 */
[----:B0-----:R-:W-:-:S03]  /*8590*/  IMAD.WIDE R78, R0, 0x2, R142 ;  /* 0x00000002004e7825 */ /* 0x001fc600078e028e */
[----:B------:R2:W3:Y:S04]  /*85a0*/  LDG.E.U16 R86, [R80.64] ;  /* 0x0000000450567981 */ /* 0x0004e8000c1e1500 */
[----:B------:R0:W3:Y:S01]  /*85b0*/  LDG.E.U16 R84, [R78.64] ;  /* 0x000000044e547981 */ /* 0x0000e2000c1e1500 */
[----:B-1----:R-:W-:-:S03]  /*85c0*/  IMAD.WIDE R76, R0, 0x2, R144 ;  /* 0x00000002004c7825 */ /* 0x002fc600078e0290 */
[----:B------:R-:W3:Y:S04]  /*85d0*/  LDL.64 R142, [R1+0x168] ;  /* 0x00016800018e7983 */ /* 0x000ee80000100a00 */
[----:B------:R1:W3:Y:S01]  /*85e0*/  LDG.E.U16 R123, [R76.64] ;  /* 0x000000044c7b7981 */ /* 0x0002e2000c1e1500 */
[----:B0-----:R-:W-:-:S03]  /*85f0*/  IMAD.WIDE R78, R0, 0x2, R148 ;  /* 0x00000002004e7825 */ /* 0x001fc600078e0294 */
[----:B------:R-:W3:Y:S04]  /*8600*/  LDL.64 R144, [R1+0x148] ;  /* 0x0001480001907983 */ /* 0x000ee80000100a00 */
[----:B------:R0:W3:Y:S04]  /*8610*/  LDG.E.U16 R129, [R78.64] ;  /* 0x000000044e817981 */ /* 0x0000e8000c1e1500 */
[----:B-1----:R-:W3:Y:S01]  /*8620*/  LDL.64 R76, [R1+0x188] ;  /* 0x00018800014c7983 */ /* 0x002ee20000100a00 */
[----:B--2---:R-:W-:-:S03]  /*8630*/  IMAD.WIDE R80, R0, 0x2, R130 ;  /* 0x0000000200507825 */ /* 0x004fc600078e0282 */
[----:B------:R-:W2:Y:S04]  /*8640*/  LDL.64 R148, [R1+0x120] ;  /* 0x0001200001947983 */ /* 0x000ea80000100a00 */
[----:B0-----:R-:W2:Y:S04]  /*8650*/  LDL.64 R78, [R1+0x180] ;  /* 0x00018000014e7983 */ /* 0x001ea80000100a00 */
[----:B------:R0:W4:Y:S01]  /*8660*/  LDG.E.U16 R131, [R80.64] ;  /* 0x0000000450837981 */ /* 0x000122000c1e1500 */
[----:B---3--:R-:W-:-:S05]  /*8670*/  IMAD.WIDE R76, R0, 0x2, R76 ;  /* 0x00000002004c7825 */ /* 0x008fca00078e024c */
[----:B------:R1:W3:Y:S01]  /*8680*/  LDG.E.U16 R130, [R76.64] ;  /* 0x000000044c827981 */ /* 0x0002e2000c1e1500 */
[----:B--2---:R-:W-:-:S05]  /*8690*/  IMAD.WIDE R78, R0, 0x2, R78 ;  /* 0x00000002004e7825 */ /* 0x004fca00078e024e */
[----:B------:R2:W3:Y:S04]  /*86a0*/  LDG.E.U16 R140, [R78.64] ;  /* 0x000000044e8c7981 */ /* 0x0004e8000c1e1500 */
[----:B-1----:R-:W3:Y:S04]  /*86b0*/  LDL.64 R76, [R1+0x160] ;  /* 0x00016000014c7983 */ /* 0x002ee80000100a00 */
[----:B--2---:R-:W2:Y:S01]  /*86c0*/  LDL.64 R78, [R1+0x130] ;  /* 0x00013000014e7983 */ /* 0x004ea20000100a00 */
[----:B0-----:R-:W-:-:S05]  /*86d0*/  IMAD.WIDE R80, R0, 0x2, R142 ;  /* 0x0000000200507825 */ /* 0x001fca00078e028e */
[----:B------:R0:W4:Y:S02]  /*86e0*/  LDG.E.U16 R142, [R80.64] ;  /* 0x00000004508e7981 */ /* 0x000124000c1e1500 */
[----:B0-----:R-:W-:-:S05]  /*86f0*/  IMAD.WIDE R80, R0, 0x2, R144 ;  /* 0x0000000200507825 */ /* 0x001fca00078e0290 */
[----:B------:R0:W4:Y:S01]  /*8700*/  LDG.E.U16 R145, [R80.64] ;  /* 0x0000000450917981 */ /* 0x000122000c1e1500 */
[----:B------:R-:W-:Y:S01]  /*8710*/  MOV R158, R146 ;  /* 0x00000092009e7202 */ /* 0x000fe20000000f00 */
[----:B------:R-:W-:Y:S02]  /*8720*/  FMUL R146, R12, c[0x0][0x188] ;  /* 0x000062000c927a20 */ /* 0x000fe40000400000 */
[----:B0-----:R-:W-:-:S06]  /*8730*/  IMAD.WIDE R80, R0, 0x2, R148 ;  /* 0x0000000200507825 */ /* 0x001fcc00078e0294 */
[----:B------:R0:W4:Y:S01]  /*8740*/  LDG.E.U16 R80, [R80.64] ;  /* 0x0000000450507981 */ /* 0x000122000c1e1500 */
[----:B------:R-:W-:Y:S02]  /*8750*/  FMUL R149, R42, c[0x0][0x188] ;  /* 0x000062002a957a20 */ /* 0x000fe40000400000 */
[----:B------:R-:W-:Y:S02]  /*8760*/  FMUL R148, R40, c[0x0][0x188] ;  /* 0x0000620028947a20 */ /* 0x000fe40000400000 */
[----:B0-----:R-:W-:-:S05]  /*8770*/  FMUL R81, R13, c[0x0][0x188] ;  /* 0x000062000d517a20 */ /* 0x001fca0000400000 */
[----:B------:R-:W-:Y:S01]  /*8780*/  FMNMX R146, R146, R81, !PT ;  /* 0x0000005192927209 */ /* 0x000fe20007800000 */
[----:B------:R-:W-:-:S05]  /*8790*/  FMUL R81, R41, c[0x0][0x188] ;  /* 0x0000620029517a20 */ /* 0x000fca0000400000 */
        /* <DEDUP_REMOVED lines=35> */
[----:B------:R-:W-:Y:S02]  /*89d0*/  FMUL R81, R236, c[0x0][0x188] ;  /* 0x00006200ec517a20 */ /* 0x000fe40000400000 */
[----:B---3--:R-:W-:-:S05]  /*89e0*/  IMAD.WIDE R76, R0, 0x2, R76 ;  /* 0x00000002004c7825 */ /* 0x008fca00078e024c */
[----:B------:R0:W3:Y:S01]  /*89f0*/  LDG.E.U16 R144, [R76.64] ;  /* 0x000000044c907981 */ /* 0x0000e2000c1e1500 */
[----:B--2---:R-:W-:-:S05]  /*8a00*/  IMAD.WIDE R78, R0, 0x2, R78 ;  /* 0x00000002004e7825 */ /* 0x004fca00078e024e */
[----:B------:R1:W2:Y:S01]  /*8a10*/  LDG.E.U16 R143, [R78.64] ;  /* 0x000000044e8f7981 */ /* 0x0002a2000c1e1500 */
[----:B0-----:R-:W-:-:S04]  /*8a20*/  IMAD.WIDE R76, R0, 0x2, R170 ;  /* 0x00000002004c7825 */ /* 0x001fc800078e02aa */
[----:B-1----:R-:W-:Y:S02]  /*8a30*/  IMAD.WIDE R78, R0, 0x2, R168 ;  /* 0x00000002004e7825 */ /* 0x002fe400078e02a8 */
[----:B------:R0:W2:Y:S04]  /*8a40*/  LDG.E.U16 R76, [R76.64] ;  /* 0x000000044c4c7981 */ /* 0x0000a8000c1e1500 */
[----:B------:R1:W2:Y:S01]  /*8a50*/  LDG.E.U16 R78, [R78.64] ;  /* 0x000000044e4e7981 */ /* 0x0002a2000c1e1500 */
[----:B------:R-:W-:Y:S01]  /*8a60*/  FMNMX R148, R81, R148, !PT ;  /* 0x0000009451947209 */ /* 0x000fe20007800000 */
[----:B0-----:R-:W-:Y:S02]  /*8a70*/  FMUL R77, R15, c[0x0][0x188] ;  /* 0x000062000f4d7a20 */ /* 0x001fe40000400000 */
[----:B------:R-:W-:Y:S01]  /*8a80*/  BAR.SYNC.DEFER_BLOCKING 0x0 ;  /* 0x0000000000007b1d */ /* 0x000fe20000010000 */
[----:B-1----:R-:W-:-:S05]  /*8a90*/  FMUL R79, R14, c[0x0][0x188] ;  /* 0x000062000e4f7a20 */ /* 0x002fca0000400000 */
        /* <DEDUP_REMOVED lines=38> */
[----:B------:R-:W-:-:S03]  /*8d00*/  FMUL R81, R117, c[0x0][0x188] ;  /* 0x0000620075517a20 */ /* 0x000fc60000400000 */
[----:B------:R-:W-:Y:S01]  /*8d10*/  FMNMX R149, R77, R149, !PT ;  /* 0x000000954d957209 */ /* 0x000fe20007800000 */
[----:B------:R-:W-:Y:S01]  /*8d20*/  FMUL R77, R119, c[0x0][0x188] ;  /* 0x00006200774d7a20 */ /* 0x000fe20000400000 */
[----:B------:R-:W-:Y:S01]  /*8d30*/  FMNMX R146, R81, R146, !PT ;  /* 0x0000009251927209 */ /* 0x000fe20007800000 */
[----:B------:R-:W-:-:S03]  /*8d40*/  FMUL R81, R237, c[0x0][0x188] ;  /* 0x00006200ed517a20 */ /* 0x000fc60000400000 */
[----:B------:R-:W-:Y:S01]  /*8d50*/  FMNMX R79, R77, R79, !PT ;  /* 0x0000004f4d4f7209 */ /* 0x000fe20007800000 */
[----:B------:R-:W-:Y:S01]  /*8d60*/  FMUL R77, R239, c[0x0][0x188] ;  /* 0x00006200ef4d7a20 */ /* 0x000fe20000400000 */
[----:B------:R-:W-:Y:S02]  /*8d70*/  MOV R163, R153 ;  /* 0x0000009900a37202 */ /* 0x000fe40000000f00 */
[----:B------:R-:W-:Y:S02]  /*8d80*/  FMNMX R148, R81, R148, !PT ;  /* 0x0000009451947209 */ /* 0x000fe40007800000 */
[----:B------:R-:W-:Y:S01]  /*8d90*/  FMNMX R149, R77, R149, !PT ;  /* 0x000000954d957209 */ /* 0x000fe20007800000 */
[----:B------:R-:W-:Y:S02]  /*8da0*/  FMUL R77, R165, c[0x0][0x188] ;  /* 0x00006200a54d7a20 */ /* 0x000fe40000400000 */
[----:B------:R-:W-:-:S03]  /*8db0*/  FMUL R81, R166, c[0x0][0x188] ;  /* 0x00006200a6517a20 */ /* 0x000fc60000400000 */
[----:B------:R-:W-:Y:S01]  /*8dc0*/  FMNMX R79, R77, R79, !PT ;  /* 0x0000004f4d4f7209 */ /* 0x000fe20007800000 */
[----:B------:R-:W-:Y:S01]  /*8dd0*/  FMUL R77, R163, c[0x0][0x188] ;  /* 0x00006200a34d7a20 */ /* 0x000fe20000400000 */
[----:B------:R-:W-:-:S04]  /*8de0*/  FMNMX R146, R81, R146, !PT ;  /* 0x0000009251927209 */ /* 0x000fc80007800000 */
[----:B------:R-:W-:Y:S01]  /*8df0*/  FMNMX R146, R77, R146, !PT ;  /* 0x000000924d927209 */ /* 0x000fe20007800000 */
[----:B------:R-:W-:Y:S01]  /*8e00*/  FMUL R77, R159, c[0x0][0x188] ;  /* 0x000062009f4d7a20 */ /* 0x000fe20000400000 */
[----:B-----5:R-:W-:Y:S01]  /*8e10*/  LOP3.LUT R153, R2, 0x20, RZ, 0x3c, !PT ;  /* 0x0000002002997812 */ /* 0x020fe200078e3cff */
[----:B------:R-:W-:Y:S03]  /*8e20*/  STL [R1+0x558], R0 ;  /* 0x0005580001007387 */ /* 0x000fe60000100800 */
[----:B------:R-:W-:Y:S01]  /*8e30*/  FMNMX R146, R77, R146, !PT ;  /* 0x000000924d927209 */ /* 0x000fe20007800000 */
[----:B------:R-:W-:Y:S01]  /*8e40*/  FMUL R77, R157, c[0x0][0x188] ;  /* 0x000062009d4d7a20 */ /* 0x000fe20000400000 */
[----:B------:R0:W-:Y:S04]  /*8e50*/  STS.U16 [R2+0x8000], R70 ;  /* 0x0080004602007388 */ /* 0x0001e80000000400 */
[----:B------:R-:W-:Y:S01]  /*8e60*/  STS.U16 [R2+0x8400], R252 ;  /* 0x008400fc02007388 */ /* 0x000fe20000000400 */
[----:B------:R-:W-:-:S03]  /*8e70*/  FMNMX R146, R77, R146, !PT ;  /* 0x000000924d927209 */ /* 0x000fc60007800000 */
[----:B------:R-:W-:Y:S01]  /*8e80*/  STS.U16 [R2+0x8800], R198 ;  /* 0x008800c602007388 */ /* 0x000fe20000000400 */
[----:B------:R-:W-:-:S03]  /*8e90*/  FMUL R77, R152, c[0x0][0x188] ;  /* 0x00006200984d7a20 */ /* 0x000fc60000400000 */
[----:B0-----:R-:W3:Y:S04]  /*8ea0*/  LDL.LU R70, [R1+0x568] ;  /* 0x0005680001467983 */ /* 0x001ee80000300800 */
        /* <DEDUP_REMOVED lines=13> */
[----:B------:R-:W-:Y:S04]  /*8f80*/  STL [R1+0x550], R2 ;  /* 0x0005500201007387 */ /* 0x000fe80000100800 */
[----:B------:R0:W-:Y:S04]  /*8f90*/  STS.U16 [R153+0x8100], R71 ;  /* 0x0081004799007388 */ /* 0x0001e80000000400 */
[----:B0-----:R-:W3:Y:S04]  /*8fa0*/  LDL.LU R71, [R1+0x564] ;  /* 0x0005640001477983 */ /* 0x001ee80000300800 */
[----:B------:R0:W-:Y:S04]  /*8fb0*/  STL [R1+0x560], R88 ;  /* 0x0005605801007387 */ /* 0x0001e80000100800 */
[----:B------:R-:W3:Y:S04]  /*8fc0*/  LDL.LU R152, [R1+0x98] ;  /* 0x0000980001987983 */ /* 0x000ee80000300800 */
[----:B0-----:R-:W3:Y:S01]  /*8fd0*/  LDL.LU R88, [R1+0x9c] ;  /* 0x00009c0001587983 */ /* 0x001ee20000300800 */
[----:B------:R-:W-:-:S05]  /*8fe0*/  FMUL R81, R164, c[0x0][0x188] ;  /* 0x00006200a4517a20 */ /* 0x000fca0000400000 */
[----:B------:R-:W-:Y:S01]  /*8ff0*/  FMNMX R148, R81, R148, !PT ;  /* 0x0000009451947209 */ /* 0x000fe20007800000 */
[----:B------:R-:W-:-:S05]  /*9000*/  FMUL R81, R162, c[0x0][0x188] ;  /* 0x00006200a2517a20 */ /* 0x000fca0000400000 */
[----:B------:R-:W-:Y:S01]  /*9010*/  FMNMX R79, R81, R79, !PT ;  /* 0x0000004f514f7209 */ /* 0x000fe20007800000 */
[----:B------:R-:W-:-:S05]  /*9020*/  FMUL R81, R158, c[0x0][0x188] ;  /* 0x000062009e517a20 */ /* 0x000fca0000400000 */
[----:B------:R-:W-:-:S04]  /*9030*/  FMNMX R79, R81, R79, !PT ;  /* 0x0000004f514f7209 */ /* 0x000fc80007800000 */
[----:B------:R-:W-:Y:S02]  /*9040*/  FMNMX R79, R77, R79, !PT ;  /* 0x0000004f4d4f7209 */ /* 0x000fe40007800000 */
[----:B------:R-:W0:Y:S01]  /*9050*/  SHFL.BFLY PT, R77, R146, 0x2, 0x1f ;  /* 0x0c401f00924d7f89 */ /* 0x000e2200000e0000 */
[----:B------:R-:W-:Y:S02]  /*9060*/  FMUL R147, R147, c[0x0][0x188] ;  /* 0x0000620093937a20 */ /* 0x000fe40000400000 */
[----:B------:R-:W-:-:S03]  /*9070*/  FMUL R81, R156, c[0x0][0x188] ;  /* 0x000062009c517a20 */ /* 0x000fc60000400000 */
[----:B------:R-:W-:Y:S01]  /*9080*/  FMNMX R148, R147, R148, !PT ;  /* 0x0000009493947209 */ /* 0x000fe20007800000 */
[----:B------:R-:W-:Y:S01]  /*9090*/  FMUL R147, R155, c[0x0][0x188] ;  /* 0x000062009b937a20 */ /* 0x000fe20000400000 */
[----:B------:R-:W-:Y:S02]  /*90a0*/  FMNMX R149, R81, R149, !PT ;  /* 0x0000009551957209 */ /* 0x000fe40007800000 */
[----:B------:R-:W1:Y:S02]  /*90b0*/  SHFL.BFLY PT, R81, R79, 0x2, 0x1f ;  /* 0x0c401f004f517f89 */ /* 0x000e6400000e0000 */
[----:B------:R-:W-:Y:S01]  /*90c0*/  FMNMX R148, R147, R148, !PT ;  /* 0x0000009493947209 */ /* 0x000fe20007800000 */
[----:B------:R-:W-:-:S05]  /*90d0*/  FMUL R147, R151, c[0x0][0x188] ;  /* 0x0000620097937a20 */ /* 0x000fca0000400000 */
[----:B------:R-:W-:Y:S02]  /*90e0*/  FMNMX R147, R147, R148, !PT ;  /* 0x0000009493937209 */ /* 0x000fe40007800000 */
[----:B0-----:R-:W-:-:S05]  /*90f0*/  FMNMX R77, R146, R77, !PT ;  /* 0x0000004d924d7209 */ /* 0x001fca0007800000 */
[----:B------:R-:W0:Y:S01]  /*9100*/  SHFL.BFLY PT, R148, R77, 0x1, 0x1f ;  /* 0x0c201f004d947f89 */ /* 0x000e2200000e0000 */
[----:B------:R-:W-:-:S03]  /*9110*/  FMUL R150, R150, c[0x0][0x188] ;  /* 0x0000620096967a20 */ /* 0x000fc60000400000 */
[----:B------:R-:W2:Y:S02]  /*9120*/  S2R R171, SR_TID.X ;  /* 0x0000000000ab7919 */ /* 0x000ea40000002100 */
[----:B------:R-:W-:Y:S01]  /*9130*/  FMNMX R149, R150, R149, !PT ;  /* 0x0000009596957209 */ /* 0x000fe20007800000 */
[----:B------:R-:W-:Y:S01]  /*9140*/  FMUL R150, R154, c[0x0][0x188] ;  /* 0x000062009a967a20 */ /* 0x000fe20000400000 */
[----:B-1----:R-:W-:-:S04]  /*9150*/  FMNMX R81, R79, R81, !PT ;  /* 0x000000514f517209 */ /* 0x002fc80007800000 */
[----:B------:R-:W-:Y:S02]  /*9160*/  FMNMX R149, R150, R149, !PT ;  /* 0x0000009596957209 */ /* 0x000fe40007800000 */
[----:B------:R-:W1:Y:S01]  /*9170*/  SHFL.BFLY PT, R150, R81, 0x1, 0x1f ;  /* 0x0c201f0051967f89 */ /* 0x000e6200000e0000 */
[----:B0-----:R-:W-:-:S03]  /*9180*/  FMNMX R148, R77, R148, !PT ;  /* 0x000000944d947209 */ /* 0x001fc60007800000 */
[----:B------:R-:W-:Y:S01]  /*9190*/  STS.U16 [R153+0x8500], R199 ;  /* 0x008500c799007388 */ /* 0x000fe20000000400 */
[----:B--2---:R-:W-:-:S03]  /*91a0*/  LOP3.LUT R151, R171, 0x3f, RZ, 0xc0, !PT ;  /* 0x0000003fab977812 */ /* 0x004fc600078ec0ff */
[----:B------:R-:W-:Y:S01]  /*91b0*/  STS.U16 [R153+0x8900], R182 ;  /* 0x008900b699007388 */ /* 0x000fe20000000400 */
[----:B------:R-:W-:-:S03]  /*91c0*/  LOP3.LUT P0, RZ, R171, 0x40, RZ, 0xc0, !PT ;  /* 0x00000040abff7812 */ /* 0x000fc6000780c0ff */
[----:B------:R-:W-:Y:S01]  /*91d0*/  STS.U16 [R153+0x8d00], R181 ;  /* 0x008d00b599007388 */ /* 0x000fe20000000400 */
[----:B------:R-:W-:-:S03]  /*91e0*/  SHF.L.U32 R151, R151, 0x1, RZ ;  /* 0x0000000197977819 */ /* 0x000fc600000006ff */
[----:B------:R-:W-:Y:S01]  /*91f0*/  STS.U16 [R153+0x9100], R180 ;  /* 0x009100b499007388 */ /* 0x000fe20000000400 */
[----:B------:R-:W-:-:S03]  /*9200*/  SEL R2, RZ, 0x90, !P0 ;  /* 0x00000090ff027807 */ /* 0x000fc60004000000 */
[----:B------:R-:W-:Y:S04]  /*9210*/  STS.U16 [R153+0x9500], R73 ;  /* 0x0095004999007388 */ /* 0x000fe80000000400 */
[----:B------:R-:W-:Y:S01]  /*9220*/  STS.U16 [R153+0x9900], R72 ;  /* 0x0099004899007388 */ /* 0x000fe20000000400 */
[----:B------:R-:W-:-:S03]  /*9230*/  LOP3.LUT R2, R2, R151, RZ, 0x3c, !PT ;  /* 0x0000009702027212 */ /* 0x000fc600078e3cff */
[----:B------:R-:W-:Y:S04]  /*9240*/  STS.U16 [R153+0x9d00], R75 ;  /* 0x009d004b99007388 */ /* 0x000fe80000000400 */
[----:B------:R-:W-:Y:S04]  /*9250*/  STS.U16 [R153+0xa100], R83 ;  /* 0x00a1005399007388 */ /* 0x000fe80000000400 */
[----:B------:R-:W-:Y:S04]  /*9260*/  STS.U16 [R153+0xa500], R74 ;  /* 0x00a5004a99007388 */ /* 0x000fe80000000400 */
[----:B------:R0:W-:Y:S01]  /*9270*/  STS.U16 [R153+0xa900], R82 ;  /* 0x00a9005299007388 */ /* 0x0001e20000000400 */
[----:B------:R-:W-:-:S03]  /*9280*/  LOP3.LUT R2, R2, 0x40, RZ, 0x3c, !PT ;  /* 0x0000004002027812 */ /* 0x000fc600078e3cff */
[----:B----4-:R-:W-:Y:S01]  /*9290*/  STS.U16 [R153+0xad00], R85 ;  /* 0x00ad005599007388 */ /* 0x010fe20000000400 */
[----:B-1----:R-:W-:-:S03]  /*92a0*/  FMNMX R150, R81, R150, !PT ;  /* 0x0000009651967209 */ /* 0x002fc60007800000 */
[----:B------:R-:W-:Y:S04]  /*92b0*/  STS.U16 [R153+0xb100], R123 ;  /* 0x00b1007b99007388 */ /* 0x000fe80000000400 */
[----:B------:R-:W-:Y:S01]  /*92c0*/  STS.U16 [R153+0xb500], R129 ;  /* 0x00b5008199007388 */ /* 0x000fe20000000400 */
[----:B------:R-:W-:-:S03]  /*92d0*/  FMUL R146, R3, c[0x0][0x188] ;  /* 0x0000620003927a20 */ /* 0x000fc60000400000 */
        /* <DEDUP_REMOVED lines=17> */
[----:B------:R2:W-:Y:S01]  /*93f0*/  STS.U16 [R2+0xbe00], R78 ;  /* 0x00be004e02007388 */ /* 0x0005e20000000400 */
[----:B---3--:R-:W-:-:S05]  /*9400*/  FMNMX R0, R148, R152, !PT ;  /* 0x0000009894007209 */ /* 0x008fca0007800000 */
[--C-:B------:R-:W-:Y:S02]  /*9410*/  FFMA R12, R12, c[0x0][0x188], -R0.reuse ;  /* 0x000062000c0c7a23 */ /* 0x100fe40000000800 */
[--C-:B------:R-:W-:Y:S02]  /*9420*/  FFMA R13, R13, c[0x0][0x188], -R0.reuse ;  /* 0x000062000d0d7a23 */ /* 0x100fe40000000800 */
[----:B------:R-:W-:Y:S02]  /*9430*/  FFMA R8, R8, c[0x0][0x188], -R0 ;  /* 0x0000620008087a23 */ /* 0x000fe40000000800 */
[----:B------:R-:W-:Y:S02]  /*9440*/  FMUL R12, R12, 1.4426950216293334961 ;  /* 0x3fb8aa3b0c0c7820 */ /* 0x000fe40000400000 */
[----:B------:R-:W-:Y:S02]  /*9450*/  FMUL R13, R13, 1.4426950216293334961 ;  /* 0x3fb8aa3b0d0d7820 */ /* 0x000fe40000400000 */
[----:B------:R-:W-:Y:S01]  /*9460*/  FMUL R8, R8, 1.4426950216293334961 ;  /* 0x3fb8aa3b08087820 */ /* 0x000fe20000400000 */
[----:B0-----:R-:W0:Y:S08]  /*9470*/  MUFU.EX2 R82, R12 ;  /* 0x0000000c00527308 */ /* 0x001e300000000800 */
[----:B------:R-:W3:Y:S08]  /*9480*/  MUFU.EX2 R83, R13 ;  /* 0x0000000d00537308 */ /* 0x000ef00000000800 */
[----:B------:R-:W4:Y:S01]  /*9490*/  MUFU.EX2 R74, R8 ;  /* 0x00000008004a7308 */ /* 0x000f220000000800 */
[----:B------:R-:W-:Y:S01]  /*94a0*/  FMNMX R3, R150, R88, !PT ;  /* 0x0000005896037209 */ /* 0x000fe20007800000 */
[----:B------:R-:W-:Y:S04]  /*94b0*/  STL [R1+0x84], R0 ;  /* 0x0000840001007387 */ /* 0x000fe80000100800 */
[----:B------:R-:W-:Y:S04]  /*94c0*/  STL [R1+0x88], R3 ;  /* 0x0000880301007387 */ /* 0x000fe80000100800 */
[----:B0-----:R-:W-:Y:S04]  /*94d0*/  STL [R1+0x10c], R82 ;  /* 0x00010c5201007387 */ /* 0x001fe80000100800 */
[----:B---3--:R-:W-:Y:S04]  /*94e0*/  STL [R1+0x104], R83 ;  /* 0x0001045301007387 */ /* 0x008fe80000100800 */
[----:B----4-:R-:W-:Y:S04]  /*94f0*/  STL [R1+0x108], R74 ;  /* 0x0001084a01007387 */ /* 0x010fe80000100800 */
[----:B-1----:R-:W3:Y:S04]  /*9500*/  LDL.LU R59, [R1+0xa8] ;  /* 0x0000a800013b7983 */ /* 0x002ee80000300800 */
[----:B--2---:R-:W2:Y:S01]  /*9510*/  LDL.LU R2, [R1+0xac] ;  /* 0x0000ac0001027983 */ /* 0x004ea20000300800 */
[----:B------:R-:W-:-:S03]  /*9520*/  FMNMX R149, R146, R149, !PT ;  /* 0x0000009592957209 */ /* 0x000fc60007800000 */
[----:B------:R-:W0:Y:S04]  /*9530*/  SHFL.BFLY PT, R146, R147, 0x2, 0x1f ;  /* 0x0c401f0093927f89 */ /* 0x000e2800000e0000 */
[----:B------:R-:W1:Y:S01]  /*9540*/  S2R R170, SR_TID.X ;  /* 0x0000000000aa7919 */ /* 0x000e620000002100 */
[----:B------:R-:W-:-:S03]  /*9550*/  FADD R8, -R0, R152 ;  /* 0x0000009800087221 */ /* 0x000fc60000000100 */
[----:B------:R-:W4:Y:S01]  /*9560*/  SHFL.BFLY PT, R79, R149, 0x2, 0x1f ;  /* 0x0c401f00954f7f89 */ /* 0x000f2200000e0000 */
[----:B------:R-:W-:-:S04]  /*9570*/  FMUL R8, R8, 1.4426950216293334961 ;  /* 0x3fb8aa3b08087820 */ /* 0x000fc80000400000 */
[----:B------:R0:W-:Y:S02]  /*9580*/  MUFU.EX2 R50, R8 ;  /* 0x0000000800327308 */ /* 0x0001e40000000800 */
[----:B0-----:R-:W-:-:S05]  /*9590*/  FMNMX R146, R147, R146, !PT ;  /* 0x0000009293927209 */ /* 0x001fca0007800000 */
[----:B------:R-:W0:Y:S01]  /*95a0*/  SHFL.BFLY PT, R8, R146, 0x1, 0x1f ;  /* 0x0c201f0092087f89 */ /* 0x000e2200000e0000 */
[C---:B-1----:R-:W-:Y:S02]  /*95b0*/  LOP3.LUT R73, R170.reuse, 0x3f, RZ, 0xc0, !PT ;  /* 0x0000003faa497812 */ /* 0x042fe400078ec0ff */
[----:B------:R-:W-:Y:S02]  /*95c0*/  LOP3.LUT P0, RZ, R170, 0x40, RZ, 0xc0, !PT ;  /* 0x00000040aaff7812 */ /* 0x000fe4000780c0ff */
[----:B------:R-:W-:Y:S02]  /*95d0*/  SHF.L.U32 R73, R73, 0x1, RZ ;  /* 0x0000000149497819 */ /* 0x000fe400000006ff */
[----:B------:R-:W-:Y:S01]  /*95e0*/  SEL R72, RZ, 0x90, !P0 ;  /* 0x00000090ff487807 */ /* 0x000fe20004000000 */
[----:B------:R-:W-:-:S03]  /*95f0*/  FFMA R9, R9, c[0x0][0x188], -R0 ;  /* 0x0000620009097a23 */ /* 0x000fc60000000800 */
[----:B------:R-:W-:Y:S01]  /*9600*/  LOP3.LUT R72, R72, R73, RZ, 0x3c, !PT ;  /* 0x0000004948487212 */ /* 0x000fe200078e3cff */
[----:B------:R-:W-:Y:S01]  /*9610*/  FMUL R9, R9, 1.4426950216293334961 ;  /* 0x3fb8aa3b09097820 */ /* 0x000fe20000400000 */
[----:B----4-:R-:W-:Y:S02]  /*9620*/  FMNMX R79, R149, R79, !PT ;  /* 0x0000004f954f7209 */ /* 0x010fe40007800000 */
[----:B------:R-:W-:Y:S01]  /*9630*/  LOP3.LUT R72, R72, 0x60, RZ, 0x3c, !PT ;  /* 0x0000006048487812 */ /* 0x000fe200078e3cff */
[----:B------:R1:W4:Y:S04]  /*9640*/  MUFU.EX2 R75, R9 ;  /* 0x00000009004b7308 */ /* 0x0003280000000800 */
[----:B------:R-:W-:Y:S04]  /*9650*/  STS.U16 [R72+0x8300], R128 ;  /* 0x0083008048007388 */ /* 0x000fe80000000400 */
[----:B------:R-:W-:Y:S01]  /*9660*/  STS.U16 [R72+0x8700], R121 ;  /* 0x0087007948007388 */ /* 0x000fe20000000400 */
[----:B0-----:R-:W-:-:S03]  /*9670*/  FMNMX R252, R146, R8, !PT ;  /* 0x0000000892fc7209 */ /* 0x001fc60007800000 */
[----:B-1----:R-:W0:Y:S04]  /*9680*/  SHFL.BFLY PT, R9, R79, 0x1, 0x1f ;  /* 0x0c201f004f097f89 */ /* 0x002e2800000e0000 */
[----:B------:R-:W-:Y:S01]  /*9690*/  STS.U16 [R72+0x8b00], R87 ;  /* 0x008b005748007388 */ /* 0x000fe20000000400 */
[----:B------:R-:W-:-:S03]  /*96a0*/  FFMA R14, R14, c[0x0][0x188], -R3 ;  /* 0x000062000e0e7a23 */ /* 0x000fc60000000803 */
[----:B------:R-:W-:Y:S01]  /*96b0*/  STS.U16 [R72+0x8f00], R52 ;  /* 0x008f003448007388 */ /* 0x000fe20000000400 */
[----:B------:R-:W-:-:S03]  /*96c0*/  FFMA R15, R15, c[0x0][0x188], -R3 ;  /* 0x000062000f0f7a23 */ /* 0x000fc60000000803 */
[----:B------:R-:W-:Y:S01]  /*96d0*/  STS.U16 [R72+0x9300], R51 ;  /* 0x0093003348007388 */ /* 0x000fe20000000400 */
[----:B------:R-:W-:-:S03]  /*96e0*/  FFMA R10, R10, c[0x0][0x188], -R3 ;  /* 0x000062000a0a7a23 */ /* 0x000fc60000000803 */
[----:B------:R-:W-:Y:S04]  /*96f0*/  STS.U16 [R72+0x9700], R44 ;  /* 0x0097002c48007388 */ /* 0x000fe80000000400 */
[----:B------:R1:W-:Y:S01]  /*9700*/  STS.U16 [R72+0x9b00], R45 ;  /* 0x009b002d48007388 */ /* 0x0003e20000000400 */
[----:B------:R-:W-:-:S03]  /*9710*/  FMUL R14, R14, 1.4426950216293334961 ;  /* 0x3fb8aa3b0e0e7820 */ /* 0x000fc60000400000 */
[----:B------:R-:W-:Y:S01]  /*9720*/  STS.U16 [R72+0x9f00], R46 ;  /* 0x009f002e48007388 */ /* 0x000fe20000000400 */
[----:B------:R-:W-:-:S03]  /*9730*/  FMUL R15, R15, 1.4426950216293334961 ;  /* 0x3fb8aa3b0f0f7820 */ /* 0x000fc60000400000 */
[----:B------:R-:W-:Y:S01]  /*9740*/  STS.U16 [R72+0xa300], R47 ;  /* 0x00a3002f48007388 */ /* 0x000fe20000000400 */
[----:B-1----:R-:W-:-:S03]  /*9750*/  FADD R45, -R3, R88 ;  /* 0x00000058032d7221 */ /* 0x002fc60000000100 */
[----:B------:R-:W-:Y:S01]  /*9760*/  STS.U16 [R72+0xa700], R48 ;  /* 0x00a7003048007388 */ /* 0x000fe20000000400 */
[----:B------:R-:W-:-:S03]  /*9770*/  FFMA R44, R11, c[0x0][0x188], -R3 ;  /* 0x000062000b2c7a23 */ /* 0x000fc60000000803 */
[----:B------:R-:W-:Y:S01]  /*9780*/  STS.U16 [R72+0xab00], R49 ;  /* 0x00ab003148007388 */ /* 0x000fe20000000400 */
[----:B------:R-:W-:-:S03]  /*9790*/  FMUL R10, R10, 1.4426950216293334961 ;  /* 0x3fb8aa3b0a0a7820 */ /* 0x000fc60000400000 */
[----:B------:R-:W-:Y:S01]  /*97a0*/  STS.U16 [R72+0xaf00], R86 ;  /* 0x00af005648007388 */ /* 0x000fe20000000400 */
[----:B------:R-:W-:Y:S01]  /*97b0*/  FMUL R45, R45, 1.4426950216293334961 ;  /* 0x3fb8aa3b2d2d7820 */ /* 0x000fe20000400000 */
[----:B------:R-:W1:Y:S02]  /*97c0*/  MUFU.EX2 R77, R14 ;  /* 0x0000000e004d7308 */ /* 0x000e640000000800 */
[----:B------:R-:W-:Y:S01]  /*97d0*/  STS.U16 [R72+0xb300], R140 ;  /* 0x00b3008c48007388 */ /* 0x000fe20000000400 */
[----:B------:R-:W-:-:S03]  /*97e0*/  FMUL R44, R44, 1.4426950216293334961 ;  /* 0x3fb8aa3b2c2c7820 */ /* 0x000fc60000400000 */
[----:B------:R-:W-:Y:S02]  /*97f0*/  STS.U16 [R72+0xb700], R144 ;  /* 0x00b7009048007388 */ /* 0x000fe40000000400 */
[----:B------:R-:W0:Y:S02]  /*9800*/  MUFU.EX2 R81, R15 ;  /* 0x0000000f00517308 */ /* 0x000e240000000800 */
[----:B------:R-:W-:Y:S04]  /*9810*/  STS.U16 [R72+0xbb00], R76 ;  /* 0x00bb004c48007388 */ /* 0x000fe80000000400 */
[----:B------:R0:W-:Y:S02]  /*9820*/  STS.U16 [R72+0xbf00], R80 ;  /* 0x00bf005048007388 */ /* 0x0001e40000000400 */
[----:B------:R-:W-:Y:S08]  /*9830*/  MUFU.EX2 R147, R45 ;  /* 0x0000002d00937308 */ /* 0x000ff00000000800 */
[----:B0-----:R-:W0:Y:S01]  /*9840*/  MUFU.EX2 R72, R10 ;  /* 0x0000000a00487308 */ /* 0x001e220000000800 */
[----:B------:R-:W-:-:S07]  /*9850*/  FMNMX R79, R79, R9, !PT ;  /* 0x000000094f4f7209 */ /* 0x000fce0007800000 */
[----:B------:R-:W0:Y:S01]  /*9860*/  MUFU.EX2 R73, R44 ;  /* 0x0000002c00497308 */ /* 0x000e220000000800 */
[----:B----4-:R-:W-:Y:S04]  /*9870*/  STL [R1+0x100], R75 ;  /* 0x0001004b01007387 */ /* 0x010fe80000100800 */
[----:B------:R-:W-:Y:S04]  /*9880*/  STL [R1+0xa4], R50 ;  /* 0x0000a43201007387 */ /* 0x000fe80000100800 */
[----:B-1----:R1:W-:Y:S04]  /*9890*/  STL [R1+0xf8], R77 ;  /* 0x0000f84d01007387 */ /* 0x0023e80000100800 */
[----:B------:R-:W-:Y:S04]  /*98a0*/  STL [R1+0xf0], R81 ;  /* 0x0000f05101007387 */ /* 0x000fe80000100800 */
[----:B0-----:R-:W-:Y:S04]  /*98b0*/  STL [R1+0xfc], R72 ;  /* 0x0000fc4801007387 */ /* 0x001fe80000100800 */
[----:B------:R-:W-:Y:S01]  /*98c0*/  STL [R1+0xa0], R147 ;  /* 0x0000a09301007387 */ /* 0x000fe20000100800 */
[----:B---3--:R-:W-:-:S05]  /*98d0*/  FMNMX R252, R252, R59, !PT ;  /* 0x0000003bfcfc7209 */ /* 0x008fca0007800000 */
[--C-:B------:R-:W-:Y:S02]  /*98e0*/  FFMA R57, R40, c[0x0][0x188], -R252.reuse ;  /* 0x0000620028397a23 */ /* 0x100fe400000008fc */
[----:B------:R-:W-:Y:S02]  /*98f0*/  FFMA R56, R41, c[0x0][0x188], -R252 ;  /* 0x0000620029387a23 */ /* 0x000fe400000008fc */
[----:B------:R-:W-:Y:S02]  /*9900*/  FMUL R57, R57, 1.4426950216293334961 ;  /* 0x3fb8aa3b39397820 */ /* 0x000fe40000400000 */
[----:B------:R-:W-:Y:S02]  /*9910*/  FMUL R56, R56, 1.4426950216293334961 ;  /* 0x3fb8aa3b38387820 */ /* 0x000fe40000400000 */
[----:B------:R-:W0:Y:S08]  /*9920*/  MUFU.EX2 R144, R57 ;  /* 0x0000003900907308 */ /* 0x000e300000000800 */
[----:B------:R-:W3:Y:S01]  /*9930*/  MUFU.EX2 R145, R56 ;  /* 0x0000003800917308 */ /* 0x000ee20000000800 */
[----:B--2---:R-:W-:-:S05]  /*9940*/  FMNMX R58, R79, R2, !PT ;  /* 0x000000024f3a7209 */ /* 0x004fca0007800000 */
[----:B------:R-:W-:Y:S04]  /*9950*/  STL [R1+0x80], R58 ;  /* 0x0000803a01007387 */ /* 0x000fe80000100800 */
[----:B------:R-:W-:Y:S04]  /*9960*/  STL [R1+0xf4], R73 ;  /* 0x0000f44901007387 */ /* 0x000fe80000100800 */
[----:B0-----:R-:W-:Y:S04]  /*9970*/  STL [R1+0xe4], R144 ;  /* 0x0000e49001007387 */ /* 0x001fe80000100800 */
[----:B---3--:R-:W-:Y:S04]  /*9980*/  STL [R1+0xe0], R145 ;  /* 0x0000e09101007387 */ /* 0x008fe80000100800 */
[----:B------:R-:W2:Y:S04]  /*9990*/  LDL.LU R87, [R1] ;  /* 0x0000000001577983 */ /* 0x000ea80000300800 */
[----:B------:R-:W3:Y:S01]  /*99a0*/  LDL.LU R86, [R1+0x4] ;  /* 0x0000040001567983 */ /* 0x000ee20000300800 */
[----:B------:R-:W-:Y:S01]  /*99b0*/  MOV R146, R50 ;  /* 0x0000003200927202 */ /* 0x000fe20000000f00 */
[--C-:B------:R-:W-:Y:S01]  /*99c0*/  FFMA R112, R112, c[0x0][0x188], -R252.reuse ;  /* 0x0000620070707a23 */ /* 0x100fe200000008fc */
[----:B------:R-:W-:Y:S01]  /*99d0*/  F2FP.BF16.PACK_AB R153, R81, R77 ;  /* 0x0000004d5199723e */ /* 0x000fe200000010ff */
[----:B------:R-:W-:Y:S01]  /*99e0*/  FFMA R113, R113, c[0x0][0x188], -R252 ;  /* 0x0000620071717a23 */ /* 0x000fe200000008fc */
[----:B------:R-:W4:Y:S01]  /*99f0*/  LDL.LU R161, [R1+0x8] ;  /* 0x0000080001a17983 */ /* 0x000f220000300800 */
[----:B-1----:R-:W-:-:S02]  /*9a00*/  FADD R77, -R252, R59 ;  /* 0x0000003bfc4d7221 */ /* 0x002fc40000000100 */
[----:B------:R-:W-:Y:S02]  /*9a10*/  FMUL R128, R146, R36 ;  /* 0x0000002492807220 */ /* 0x000fe40000400000 */
[----:B------:R-:W-:Y:S02]  /*9a20*/  FMUL R36, R112, 1.4426950216293334961 ;  /* 0x3fb8aa3b70247820 */ /* 0x000fe40000400000 */
[----:B------:R-:W-:Y:S02]  /*9a30*/  FMUL R120, R146, R32 ;  /* 0x0000002092787220 */ /* 0x000fe40000400000 */
[----:B------:R-:W-:Y:S02]  /*9a40*/  FMUL R32, R113, 1.4426950216293334961 ;  /* 0x3fb8aa3b71207820 */ /* 0x000fe40000400000 */
[----:B------:R-:W-:Y:S01]  /*9a50*/  FMUL R77, R77, 1.4426950216293334961 ;  /* 0x3fb8aa3b4d4d7820 */ /* 0x000fe20000400000 */
[----:B------:R-:W0:Y:S08]  /*9a60*/  MUFU.EX2 R140, R36 ;  /* 0x00000024008c7308 */ /* 0x000e300000000800 */
[----:B------:R-:W1:Y:S01]  /*9a70*/  MUFU.EX2 R141, R32 ;  /* 0x00000020008d7308 */ /* 0x000e620000000800 */
[----:B------:R-:W-:-:S07]  /*9a80*/  FFMA R76, R42, c[0x0][0x188], -R58 ;  /* 0x000062002a4c7a23 */ /* 0x000fce000000083a */
[----:B------:R-:W1:Y:S01]  /*9a90*/  MUFU.EX2 R88, R77 ;  /* 0x0000004d00587308 */ /* 0x000e620000000800 */
[----:B------:R-:W-:Y:S01]  /*9aa0*/  FFMA R84, R43, c[0x0][0x188], -R58 ;  /* 0x000062002b547a23 */ /* 0x000fe2000000083a */
[----:B------:R-:W-:Y:S01]  /*9ab0*/  MOV R113, R58 ;  /* 0x0000003a00717202 */ /* 0x000fe20000000f00 */
[----:B------:R-:W-:Y:S02]  /*9ac0*/  FMUL R168, R146, R4 ;  /* 0x0000000492a87220 */ /* 0x000fe40000400000 */
[----:B------:R-:W-:Y:S02]  /*9ad0*/  FMUL R4, R76, 1.4426950216293334961 ;  /* 0x3fb8aa3b4c047820 */ /* 0x000fe40000400000 */
[----:B------:R-:W-:Y:S01]  /*9ae0*/  FMUL R84, R84, 1.4426950216293334961 ;  /* 0x3fb8aa3b54547820 */ /* 0x000fe20000400000 */
[----:B0-----:R0:W-:Y:S01]  /*9af0*/  STL [R1+0xe8], R140 ;  /* 0x0000e88c01007387 */ /* 0x0011e20000100800 */
[----:B------:R-:W0:Y:S01]  /*9b00*/  MUFU.EX2 R142, R4 ;  /* 0x00000004008e7308 */ /* 0x000e220000000800 */
[----:B------:R-:W-:-:S02]  /*9b10*/  FADD R112, -R113, R2 ;  /* 0x0000000271707221 */ /* 0x000fc40000000100 */
[----:B-1----:R1:W-:Y:S04]  /*9b20*/  STL [R1+0xdc], R141 ;  /* 0x0000dc8d01007387 */ /* 0x0023e80000100800 */
[----:B------:R-:W-:Y:S01]  /*9b30*/  STL [R1+0x9c], R88 ;  /* 0x00009c5801007387 */ /* 0x000fe20000100800 */
[----:B------:R-:W0:Y:S03]  /*9b40*/  MUFU.EX2 R143, R84 ;  /* 0x00000054008f7308 */ /* 0x000e260000000800 */
[----:B------:R-:W4:Y:S04]  /*9b50*/  LDL.LU R2, [R1+0xc] ;  /* 0x00000c0001027983 */ /* 0x000f280000300800 */
[----:B------:R-:W4:Y:S04]  /*9b60*/  LDL.LU R156, [R1+0x50] ;  /* 0x00005000019c7983 */ /* 0x000f280000300800 */
[----:B------:R-:W4:Y:S01]  /*9b70*/  LDL.LU R157, [R1+0x54] ;  /* 0x00005400019d7983 */ /* 0x000f220000300800 */
[----:B------:R-:W-:-:S03]  /*9b80*/  FMUL R183, R147, R99 ;  /* 0x0000006393b77220 */ /* 0x000fc60000400000 */
[----:B------:R-:W4:Y:S01]  /*9b90*/  LDL.LU R158, [R1+0x58] ;  /* 0x00005800019e7983 */ /* 0x000f220000300800 */
[----:B------:R-:W-:-:S03]  /*9ba0*/  FMUL R182, R147, R98 ;  /* 0x0000006293b67220 */ /* 0x000fc60000400000 */
[----:B------:R-:W4:Y:S01]  /*9bb0*/  LDL.LU R159, [R1+0x5c] ;  /* 0x00005c00019f7983 */ /* 0x000f220000300800 */
[----:B------:R-:W-:-:S03]  /*9bc0*/  FMUL R181, R146, R97 ;  /* 0x0000006192b57220 */ /* 0x000fc60000400000 */
[----:B0-----:R-:W-:Y:S01]  /*9bd0*/  STL [R1+0xd8], R142 ;  /* 0x0000d88e01007387 */ /* 0x001fe20000100800 */
[----:B------:R-:W-:-:S03]  /*9be0*/  FMUL R180, R146, R96 ;  /* 0x0000006092b47220 */ /* 0x000fc60000400000 */
[----:B------:R-:W-:Y:S04]  /*9bf0*/  STL [R1+0xd4], R143 ;  /* 0x0000d48f01007387 */ /* 0x000fe80000100800 */
[----:B------:R-:W4:Y:S04]  /*9c00*/  LDL.LU R99, [R1+0x70] ;  /* 0x0000700001637983 */ /* 0x000f280000300800 */
[----:B------:R-:W1:Y:S04]  /*9c10*/  LDL.LU R98, [R1+0x74] ;  /* 0x0000740001627983 */ /* 0x000e680000300800 */
[----:B------:R-:W4:Y:S04]  /*9c20*/  LDL.LU R97, [R1+0x78] ;  /* 0x0000780001617983 */ /* 0x000f280000300800 */
[----:B------:R-:W4:Y:S01]  /*9c30*/  LDL.LU R96, [R1+0x7c] ;  /* 0x00007c0001607983 */ /* 0x000f220000300800 */
[----:B------:R-:W-:-:S02]  /*9c40*/  FMUL R164, R146, R172 ;  /* 0x000000ac92a47220 */ /* 0x000fc40000400000 */
[C---:B------:R-:W-:Y:S02]  /*9c50*/  FMUL R165, R146.reuse, R173 ;  /* 0x000000ad92a57220 */ /* 0x040fe40000400000 */
[C---:B------:R-:W-:Y:S02]  /*9c60*/  FMUL R85, R146.reuse, R93 ;  /* 0x0000005d92557220 */ /* 0x040fe40000400000 */
[C---:B------:R-:W-:Y:S02]  /*9c70*/  FMUL R84, R146.reuse, R92 ;  /* 0x0000005c92547220 */ /* 0x040fe40000400000 */
[C---:B--2---:R-:W-:Y:S02]  /*9c80*/  FMUL R172, R146.reuse, R87 ;  /* 0x0000005792ac7220 */ /* 0x044fe40000400000 */
[C---:B------:R-:W-:Y:S02]  /*9c90*/  FMUL R87, R147.reuse, R95 ;  /* 0x0000005f93577220 */ /* 0x040fe40000400000 */
[----:B---3--:R-:W-:Y:S01]  /*9ca0*/  FMUL R173, R146, R86 ;  /* 0x0000005692ad7220 */ /* 0x008fe20000400000 */
[----:B------:R-:W2:Y:S01]  /*9cb0*/  LDL.LU R95, [R1+0x60] ;  /* 0x00006000015f7983 */ /* 0x000ea20000300800 */
[----:B------:R-:W-:-:S03]  /*9cc0*/  FMUL R86, R147, R94 ;  /* 0x0000005e93567220 */ /* 0x000fc60000400000 */
[----:B------:R-:W3:Y:S04]  /*9cd0*/  LDL.LU R94, [R1+0x64] ;  /* 0x00006400015e7983 */ /* 0x000ee80000300800 */
[----:B------:R-:W3:Y:S04]  /*9ce0*/  LDL.LU R93, [R1+0x68] ;  /* 0x00006800015d7983 */ /* 0x000ee80000300800 */
[----:B------:R-:W3:Y:S01]  /*9cf0*/  LDL.LU R92, [R1+0x6c] ;  /* 0x00006c00015c7983 */ /* 0x000ee20000300800 */
[C---:B------:R-:W-:Y:S02]  /*9d00*/  LOP3.LUT R160, R170.reuse, 0x7, RZ, 0xc0, !PT ;  /* 0x00000007aaa07812 */ /* 0x040fe400078ec0ff */
[----:B------:R-:W-:-:S03]  /*9d10*/  SHF.L.U32 R171, R170, 0x1, RZ ;  /* 0x00000001aaab7819 */ /* 0x000fc600000006ff */
[----:B------:R-:W-:-:S05]  /*9d20*/  IMAD R160, R160, 0x90, RZ ;  /* 0x00000090a0a07824 */ /* 0x000fca00078e02ff */
[----:B------:R-:W-:Y:S01]  /*9d30*/  LOP3.LUT R160, R160, 0x30, R171, 0x78, !PT ;  /* 0x00000030a0a07812 */ /* 0x000fe200078e78ab */
[----:B------:R-:W-:Y:S01]  /*9d40*/  BAR.SYNC.DEFER_BLOCKING 0x0 ;  /* 0x0000000000007b1d */ /* 0x000fe20000010000 */
[C---:B------:R-:W-:Y:S02]  /*9d50*/  FMUL R176, R146.reuse, R16 ;  /* 0x0000001092b07220 */ /* 0x040fe40000400000 */
[C---:B------:R-:W-:Y:S02]  /*9d60*/  FMUL R177, R146.reuse, R17 ;  /* 0x0000001192b17220 */ /* 0x040fe40000400000 */
[C---:B------:R-:W-:Y:S02]  /*9d70*/  FMUL R178, R147.reuse, R18 ;  /* 0x0000001293b27220 */ /* 0x040fe40000400000 */
[----:B------:R-:W-:Y:S02]  /*9d80*/  FMUL R179, R147, R19 ;  /* 0x0000001393b37220 */ /* 0x000fe40000400000 */
[----:B------:R-:W-:-:S02]  /*9d90*/  FMUL R169, R146, R5 ;  /* 0x0000000592a97220 */ /* 0x000fc40000400000 */
[C---:B------:R-:W-:Y:S02]  /*9da0*/  FMUL R170, R147.reuse, R6 ;  /* 0x0000000693aa7220 */ /* 0x040fe40000400000 */
[----:B------:R-:W-:Y:S02]  /*9db0*/  FMUL R171, R147, R7 ;  /* 0x0000000793ab7220 */ /* 0x000fe40000400000 */
[--C-:B------:R-:W-:Y:S01]  /*9dc0*/  FFMA R114, R114, c[0x0][0x188], -R113.reuse ;  /* 0x0000620072727a23 */ /* 0x100fe20000000871 */
[----:B------:R-:W0:Y:S04]  /*9dd0*/  LDSM.16.M88.4 R16, [R160+0xac00] ;  /* 0x00ac0000a010783b */ /* 0x000e280000000200 */
[----:B------:R-:W0:Y:S04]  /*9de0*/  LDSM.16.M88.4 R8, [R160+0x8400] ;  /* 0x00840000a008783b */ /* 0x000e280000000200 */
[----:B------:R-:W0:Y:S04]  /*9df0*/  LDSM.16.M88.4 R12, [R160+0x8000] ;  /* 0x00800000a00c783b */ /* 0x000e280000000200 */
[----:B------:R-:W0:Y:S01]  /*9e00*/  LDSM.16.M88.4 R4, [R160+0xb000] ;  /* 0x00b00000a004783b */ /* 0x000e220000000200 */
[----:B------:R-:W-:-:S02]  /*9e10*/  FFMA R115, R115, c[0x0][0x188], -R113 ;  /* 0x0000620073737a23 */ /* 0x000fc40000000871 */
[----:B------:R-:W-:Y:S02]  /*9e20*/  FMUL R114, R114, 1.4426950216293334961 ;  /* 0x3fb8aa3b72727820 */ /* 0x000fe40000400000 */
[----:B------:R-:W-:Y:S01]  /*9e30*/  FMUL R167, R147, R175 ;  /* 0x000000af93a77220 */ /* 0x000fe20000400000 */
[----:B------:R-:W-:Y:S01]  /*9e40*/  F2FP.BF16.PACK_AB R152, R83, R82 ;  /* 0x000000525398723e */ /* 0x000fe200000010ff */
[----:B------:R-:W-:Y:S01]  /*9e50*/  FMUL R112, R112, 1.4426950216293334961 ;  /* 0x3fb8aa3b70707820 */ /* 0x000fe20000400000 */
[----:B------:R-:W-:Y:S01]  /*9e60*/  F2FP.BF16.PACK_AB R154, R75, R74 ;  /* 0x0000004a4b9a723e */ /* 0x000fe200000010ff */
[----:B------:R-:W-:Y:S01]  /*9e70*/  FMUL R115, R115, 1.4426950216293334961 ;  /* 0x3fb8aa3b73737820 */ /* 0x000fe20000400000 */
[----:B------:R-:W-:Y:S01]  /*9e80*/  F2FP.BF16.PACK_AB R155, R73, R72 ;  /* 0x00000048499b723e */ /* 0x000fe200000010ff */
[----:B----4-:R-:W-:Y:S01]  /*9e90*/  FMUL R175, R147, R2 ;  /* 0x0000000293af7220 */ /* 0x010fe20000400000 */
[----:B------:R-:W-:Y:S01]  /*9ea0*/  MUFU.EX2 R114, R114 ;  /* 0x0000007200727308 */ /* 0x000fe20000000800 */
[C---:B------:R-:W-:Y:S01]  /*9eb0*/  FMUL R76, R146.reuse, R184 ;  /* 0x000000b8924c7220 */ /* 0x040fe20000400000 */
[----:B------:R-:W-:Y:S01]  /*9ec0*/  LDSM.16.M88.4 R52, [R160+0x8800] ;  /* 0x00880000a034783b */ /* 0x000fe20000000200 */
[----:B------:R-:W-:-:S02]  /*9ed0*/  FMUL R77, R146, R185 ;  /* 0x000000b9924d7220 */ /* 0x000fc40000400000 */
[C---:B------:R-:W-:Y:S01]  /*9ee0*/  FMUL R78, R147.reuse, R186 ;  /* 0x000000ba934e7220 */ /* 0x040fe20000400000 */
[----:B------:R-:W-:Y:S02]  /*9ef0*/  LDSM.16.M88.4 R48, [R160+0x8c00] ;  /* 0x008c0000a030783b */ /* 0x000fe40000000200 */
[----:B------:R-:W4:Y:S01]  /*9f00*/  MUFU.EX2 R2, R112 ;  /* 0x0000007000027308 */ /* 0x000f220000000800 */
[----:B------:R-:W-:Y:S01]  /*9f10*/  FMUL R79, R147, R187 ;  /* 0x000000bb934f7220 */ /* 0x000fe20000400000 */
[----:B------:R-:W-:Y:S01]  /*9f20*/  LDSM.16.M88.4 R44, [R160+0x9000] ;  /* 0x00900000a02c783b */ /* 0x000fe20000000200 */
[C---:B------:R-:W-:Y:S02]  /*9f30*/  FMUL R220, R88.reuse, R220 ;  /* 0x000000dc58dc7220 */ /* 0x040fe40000400000 */
[----:B------:R-:W-:Y:S01]  /*9f40*/  FMUL R221, R88, R221 ;  /* 0x000000dd58dd7220 */ /* 0x000fe20000400000 */
[----:B------:R-:W-:Y:S02]  /*9f50*/  LDSM.16.M88.4 R40, [R160+0x9400] ;  /* 0x00940000a028783b */ /* 0x000fe40000000200 */
[----:B------:R-:W0:Y:S01]  /*9f60*/  MUFU.EX2 R112, R115 ;  /* 0x0000007300707308 */ /* 0x000e220000000800 */
[----:B------:R-:W-:Y:S01]  /*9f70*/  F2FP.BF16.PACK_AB R184, R145, R144 ;  /* 0x0000009091b8723e */ /* 0x000fe200000010ff */
[----:B------:R-:W-:Y:S01]  /*9f80*/  FFMA R133, R133, c[0x0][0x188], -R0 ;  /* 0x0000620085857a23 */ /* 0x000fe20000000800 */
[----:B------:R-:W-:Y:S01]  /*9f90*/  F2FP.BF16.PACK_AB R185, R143, R142 ;  /* 0x0000008e8fb9723e */ /* 0x000fe200000010ff */
[----:B------:R-:W-:Y:S01]  /*9fa0*/  FMUL R121, R146, R33 ;  /* 0x0000002192797220 */ /* 0x000fe20000400000 */
[----:B------:R-:W-:Y:S01]  /*9fb0*/  F2FP.BF16.PACK_AB R186, R141, R140 ;  /* 0x0000008c8dba723e */ /* 0x000fe200000010ff */
[----:B------:R-:W-:Y:S01]  /*9fc0*/  FMUL R122, R147, R34 ;  /* 0x00000022937a7220 */ /* 0x000fe20000400000 */
[----:B------:R-:W-:Y:S01]  /*9fd0*/  LDSM.16.M88.4 R196, [R160+0xb400] ;  /* 0x00b40000a0c4783b */ /* 0x000fe20000000200 */
[----:B----4-:R-:W-:-:S02]  /*9fe0*/  FMUL R222, R2, R222 ;  /* 0x000000de02de7220 */ /* 0x010fc40000400000 */
[----:B------:R-:W-:Y:S01]  /*9ff0*/  FMUL R223, R2, R223 ;  /* 0x000000df02df7220 */ /* 0x000fe20000400000 */
[----:B------:R-:W4:Y:S01]  /*a000*/  LDSM.16.M88.4 R192, [R160+0xb800] ;  /* 0x00b80000a0c0783b */ /* 0x000f220000000200 */
[----:B------:R-:W-:Y:S02]  /*a010*/  FMUL R123, R147, R35 ;  /* 0x00000023937b7220 */ /* 0x000fe40000400000 */
[----:B------:R-:W-:Y:S02]  /*a020*/  FMUL R140, R88, R99 ;  /* 0x00000063588c7220 */ /* 0x000fe40000400000 */
[----:B------:R-:W-:Y:S01]  /*a030*/  FFMA R60, R60, c[0x0][0x188], -R0 ;  /* 0x000062003c3c7a23 */ /* 0x000fe20000000800 */
[----:B0-----:R-:W-:Y:S01]  /*a040*/  F2FP.BF16.PACK_AB R187, R112, R114 ;  /* 0x0000007270bb723e */ /* 0x001fe200000010ff */
[----:B-1----:R-:W-:Y:S02]  /*a050*/  FMUL R141, R88, R98 ;  /* 0x00000062588d7220 */ /* 0x002fe40000400000 */
[----:B------:R-:W-:-:S02]  /*a060*/  FMUL R129, R146, R37 ;  /* 0x0000002592817220 */ /* 0x000fc40000400000 */
[C---:B------:R-:W-:Y:S02]  /*a070*/  FMUL R130, R147.reuse, R38 ;  /* 0x0000002693827220 */ /* 0x040fe40000400000 */
[----:B------:R-:W-:Y:S02]  /*a080*/  FMUL R131, R147, R39 ;  /* 0x0000002793837220 */ /* 0x000fe40000400000 */
[C---:B------:R-:W-:Y:S02]  /*a090*/  FMUL R124, R88.reuse, R124 ;  /* 0x0000007c587c7220 */ /* 0x040fe40000400000 */
[----:B------:R-:W-:Y:S02]  /*a0a0*/  FMUL R125, R88, R125 ;  /* 0x0000007d587d7220 */ /* 0x000fe40000400000 */
[----:B------:R-:W-:Y:S02]  /*a0b0*/  FFMA R61, R61, c[0x0][0x188], -R0 ;  /* 0x000062003d3d7a23 */ /* 0x000fe40000000800 */
[----:B------:R-:W-:-:S02]  /*a0c0*/  FMUL R166, R147, R174 ;  /* 0x000000ae93a67220 */ /* 0x000fc40000400000 */
[--C-:B------:R-:W-:Y:S02]  /*a0d0*/  FFMA R135, R135, c[0x0][0x188], -R3.reuse ;  /* 0x0000620087877a23 */ /* 0x100fe40000000803 */
[C---:B------:R-:W-:Y:S02]  /*a0e0*/  FMUL R216, R88.reuse, R216 ;  /* 0x000000d858d87220 */ /* 0x040fe40000400000 */
[----:B------:R-:W-:Y:S02]  /*a0f0*/  FMUL R217, R88, R217 ;  /* 0x000000d958d97220 */ /* 0x000fe40000400000 */
[----:B------:R-:W-:Y:S01]  /*a100*/  FFMA R62, R62, c[0x0][0x188], -R3 ;  /* 0x000062003e3e7a23 */ /* 0x000fe20000000803 */
[----:B------:R-:W-:Y:S01]  /*a110*/  HMMA.16816.F32.BF16 R84, R152, R16, R84 ;  /* 0x000000109854723c */ /* 0x000fe20000041854 */
[C---:B------:R-:W-:Y:S01]  /*a120*/  FMUL R142, R2.reuse, R97 ;  /* 0x00000061028e7220 */ /* 0x040fe20000400000 */
[----:B------:R-:W-:Y:S01]  /*a130*/  STL [R1+0xd0], R114 ;  /* 0x0000d07201007387 */ /* 0x000fe20000100800 */
[----:B------:R-:W-:-:S02]  /*a140*/  FMUL R143, R2, R96 ;  /* 0x00000060028f7220 */ /* 0x000fc40000400000 */
[C---:B------:R-:W-:Y:S01]  /*a150*/  FMUL R126, R2.reuse, R126 ;  /* 0x0000007e027e7220 */ /* 0x040fe20000400000 */
[----:B------:R-:W-:Y:S01]  /*a160*/  LDSM.16.M88.4 R36, [R160+0x9800] ;  /* 0x00980000a024783b */ /* 0x000fe20000000200 */
[C---:B------:R-:W-:Y:S02]  /*a170*/  FMUL R127, R2.reuse, R127 ;  /* 0x0000007f027f7220 */ /* 0x040fe40000400000 */
[----:B------:R-:W-:Y:S01]  /*a180*/  FMUL R174, R147, R161 ;  /* 0x000000a193ae7220 */ /* 0x000fe20000400000 */
[----:B------:R-:W-:Y:S01]  /*a190*/  LDSM.16.M88.4 R32, [R160+0x9c00] ;  /* 0x009c0000a020783b */ /* 0x000fe20000000200 */
[C---:B------:R-:W-:Y:S02]  /*a1a0*/  FMUL R218, R2.reuse, R218 ;  /* 0x000000da02da7220 */ /* 0x040fe40000400000 */
[----:B------:R-:W-:Y:S02]  /*a1b0*/  FMUL R219, R2, R219 ;  /* 0x000000db02db7220 */ /* 0x000fe40000400000 */
[----:B------:R-:W-:-:S02]  /*a1c0*/  FMUL R133, R133, 1.4426950216293334961 ;  /* 0x3fb8aa3b85857820 */ /* 0x000fc40000400000 */
[----:B------:R-:W-:Y:S01]  /*a1d0*/  FMUL R60, R60, 1.4426950216293334961 ;  /* 0x3fb8aa3b3c3c7820 */ /* 0x000fe20000400000 */
[----:B------:R-:W-:Y:S01]  /*a1e0*/  HMMA.16816.F32.BF16 R220, R184, R16, R220 ;  /* 0x00000010b8dc723c */ /* 0x000fe200000418dc */
[----:B------:R-:W-:Y:S01]  /*a1f0*/  FMUL R61, R61, 1.4426950216293334961 ;  /* 0x3fb8aa3b3d3d7820 */ /* 0x000fe20000400000 */
[----:B------:R-:W0:Y:S01]  /*a200*/  MUFU.EX2 R16, R133 ;  /* 0x0000008500107308 */ /* 0x000e220000000800 */
[----:B------:R-:W-:Y:S02]  /*a210*/  FMUL R135, R135, 1.4426950216293334961 ;  /* 0x3fb8aa3b87877820 */ /* 0x000fe40000400000 */
[----:B------:R-:W-:-:S03]  /*a220*/  FMUL R62, R62, 1.4426950216293334961 ;  /* 0x3fb8aa3b3e3e7820 */ /* 0x000fc60000400000 */
[-C--:B------:R-:W-:Y:S08]  /*a230*/  HMMA.16816.F32.BF16 R120, R152, R8.reuse, R120 ;  /* 0x000000089878723c */ /* 0x080ff00000041878 */
[----:B------:R-:W-:Y:S01]  /*a240*/  HMMA.16816.F32.BF16 R140, R184, R8, R140 ;  /* 0x00000008b88c723c */ /* 0x000fe2000004188c */
[----:B------:R-:W1:Y:S07]  /*a250*/  MUFU.EX2 R9, R60 ;  /* 0x0000003c00097308 */ /* 0x000e6e0000000800 */
[-C--:B------:R-:W-:Y:S08]  /*a260*/  HMMA.16816.F32.BF16 R128, R152, R12.reuse, R128 ;  /* 0x0000000c9880723c */ /* 0x080ff00000041880 */
[----:B------:R-:W-:Y:S01]  /*a270*/  HMMA.16816.F32.BF16 R124, R184, R12, R124 ;  /* 0x0000000cb87c723c */ /* 0x000fe2000004187c */
[----:B------:R-:W0:Y:S07]  /*a280*/  MUFU.EX2 R12, R61 ;  /* 0x0000003d000c7308 */ /* 0x000e2e0000000800 */
[-C--:B------:R-:W-:Y:S01]  /*a290*/  HMMA.16816.F32.BF16 R172, R152, R4.reuse, R172 ;  /* 0x0000000498ac723c */ /* 0x080fe200000418ac */
[----:B------:R-:W1:Y:S07]  /*a2a0*/  MUFU.EX2 R13, R135 ;  /* 0x00000087000d7308 */ /* 0x000e6e0000000800 */
[----:B------:R-:W-:Y:S01]  /*a2b0*/  HMMA.16816.F32.BF16 R216, R184, R4, R216 ;  /* 0x00000004b8d8723c */ /* 0x000fe200000418d8 */
[----:B------:R-:W4:Y:S01]  /*a2c0*/  MUFU.EX2 R5, R62 ;  /* 0x0000003e00057308 */ /* 0x000f220000000800 */
[----:B------:R-:W-:Y:S01]  /*a2d0*/  STL [R1+0xcc], R112 ;  /* 0x0000cc7001007387 */ /* 0x000fe20000100800 */
[----:B------:R-:W-:-:S02]  /*a2e0*/  FMUL R148, R146, R28 ;  /* 0x0000001c92947220 */ /* 0x000fc40000400000 */
[C---:B------:R-:W-:Y:S01]  /*a2f0*/  FMUL R149, R146.reuse, R29 ;  /* 0x0000001d92957220 */ /* 0x040fe20000400000 */
[----:B0-----:R-:W-:Y:S01]  /*a300*/  STL [R1+0xbc], R16 ;  /* 0x0000bc1001007387 */ /* 0x001fe20000100800 */
[C---:B------:R-:W-:Y:S02]  /*a310*/  FMUL R150, R147.reuse, R30 ;  /* 0x0000001e93967220 */ /* 0x040fe40000400000 */
[C---:B------:R-:W-:Y:S01]  /*a320*/  FMUL R151, R147.reuse, R31 ;  /* 0x0000001f93977220 */ /* 0x040fe20000400000 */
[----:B-1----:R-:W-:Y:S01]  /*a330*/  STL [R1+0xc8], R9 ;  /* 0x0000c80901007387 */ /* 0x002fe20000100800 */
[C---:B------:R-:W-:Y:S02]  /*a340*/  FMUL R56, R146.reuse, R24 ;  /* 0x0000001892387220 */ /* 0x040fe40000400000 */
[----:B------:R-:W-:Y:S01]  /*a350*/  FMUL R57, R146, R25 ;  /* 0x0000001992397220 */ /* 0x000fe20000400000 */
[----:B------:R-:W-:Y:S01]  /*a360*/  LDSM.16.M88.4 R28, [R160+0xa000] ;  /* 0x00a00000a01c783b */ /* 0x000fe20000000200 */
[----:B------:R-:W-:-:S02]  /*a370*/  FMUL R58, R147, R26 ;  /* 0x0000001a933a7220 */ /* 0x000fc40000400000 */
[C---:B------:R-:W-:Y:S02]  /*a380*/  FMUL R59, R147.reuse, R27 ;  /* 0x0000001b933b7220 */ /* 0x040fe40000400000 */
[C---:B------:R-:W-:Y:S01]  /*a390*/  FMUL R72, R146.reuse, R20 ;  /* 0x0000001492487220 */ /* 0x040fe20000400000 */
[----:B------:R-:W0:Y:S01]  /*a3a0*/  LDSM.16.M88.4 R24, [R160+0xa400] ;  /* 0x00a40000a018783b */ /* 0x000e220000000200 */
[C---:B------:R-:W-:Y:S02]  /*a3b0*/  FMUL R73, R146.reuse, R21 ;  /* 0x0000001592497220 */ /* 0x040fe40000400000 */
[C---:B------:R-:W-:Y:S02]  /*a3c0*/  FMUL R74, R147.reuse, R22 ;  /* 0x00000016934a7220 */ /* 0x040fe40000400000 */
[----:B------:R-:W-:Y:S02]  /*a3d0*/  FMUL R75, R147, R23 ;  /* 0x00000017934b7220 */ /* 0x000fe40000400000 */
[C---:B------:R-:W-:Y:S01]  /*a3e0*/  FMUL R80, R146.reuse, R188 ;  /* 0x000000bc92507220 */ /* 0x040fe20000400000 */
[----:B------:R-:W1:Y:S01]  /*a3f0*/  LDSM.16.M88.4 R20, [R160+0xa800] ;  /* 0x00a80000a014783b */ /* 0x000e620000000200 */
[----:B------:R-:W-:-:S02]  /*a400*/  FMUL R81, R146, R189 ;  /* 0x000000bd92517220 */ /* 0x000fc40000400000 */
[C---:B------:R-:W-:Y:S02]  /*a410*/  FMUL R82, R147.reuse, R190 ;  /* 0x000000be93527220 */ /* 0x040fe40000400000 */
[C---:B------:R-:W-:Y:S01]  /*a420*/  FMUL R83, R147.reuse, R191 ;  /* 0x000000bf93537220 */ /* 0x040fe20000400000 */
[----:B------:R-:W-:Y:S01]  /*a430*/  STL [R1+0xc0], R12 ;  /* 0x0000c00c01007387 */ /* 0x000fe20000100800 */
[C---:B------:R-:W-:Y:S02]  /*a440*/  FMUL R161, R146.reuse, R249 ;  /* 0x000000f992a17220 */ /* 0x040fe40000400000 */
[C---:B------:R-:W-:Y:S01]  /*a450*/  FMUL R162, R147.reuse, R250 ;  /* 0x000000fa93a27220 */ /* 0x040fe20000400000 */
[----:B------:R4:W0:Y:S01]  /*a460*/  LDSM.16.M88.4 R188, [R160+0xbc00] ;  /* 0x00bc0000a0bc783b */ /* 0x0008220000000200 */
[----:B------:R-:W-:Y:S02]  /*a470*/  FMUL R163, R147, R251 ;  /* 0x000000fb93a37220 */ /* 0x000fe40000400000 */
[C---:B------:R-:W-:Y:S01]  /*a480*/  FMUL R156, R146.reuse, R156 ;  /* 0x0000009c929c7220 */ /* 0x040fe20000400000 */
[----:B------:R-:W-:Y:S01]  /*a490*/  STL [R1+0xb4], R13 ;  /* 0x0000b40d01007387 */ /* 0x000fe20000100800 */
[----:B------:R-:W-:-:S02]  /*a4a0*/  FMUL R157, R146, R157 ;  /* 0x0000009d929d7220 */ /* 0x000fc40000400000 */
[C---:B------:R-:W-:Y:S02]  /*a4b0*/  FMUL R158, R147.reuse, R158 ;  /* 0x0000009e939e7220 */ /* 0x040fe40000400000 */
[C---:B----4-:R-:W-:Y:S01]  /*a4c0*/  FMUL R160, R146.reuse, R248 ;  /* 0x000000f892a07220 */ /* 0x050fe20000400000 */
[----:B------:R-:W-:Y:S01]  /*a4d0*/  MOV R248, R113 ;  /* 0x0000007100f87202 */ /* 0x000fe20000000f00 */
[C---:B------:R-:W-:Y:S02]  /*a4e0*/  FMUL R159, R147.reuse, R159 ;  /* 0x0000009f939f7220 */ /* 0x040fe40000400000 */
[C---:B------:R-:W-:Y:S02]  /*a4f0*/  FMUL R244, R146.reuse, R244 ;  /* 0x000000f492f47220 */ /* 0x040fe40000400000 */
[----:B------:R-:W-:Y:S02]  /*a500*/  FMUL R245, R146, R245 ;  /* 0x000000f592f57220 */ /* 0x000fe40000400000 */
[----:B------:R-:W-:-:S02]  /*a510*/  FMUL R246, R147, R246 ;  /* 0x000000f693f67220 */ /* 0x000fc40000400000 */
[----:B------:R-:W-:Y:S01]  /*a520*/  FMUL R247, R147, R247 ;  /* 0x000000f793f77220 */ /* 0x000fe20000400000 */
[----:B------:R-:W-:Y:S01]  /*a530*/  STL [R1+0xb8], R5 ;  /* 0x0000b80501007387 */ /* 0x000fe20000100800 */
[C---:B------:R-:W-:Y:S02]  /*a540*/  FMUL R96, R88.reuse, R228 ;  /* 0x000000e458607220 */ /* 0x040fe40000400000 */
[C---:B------:R-:W-:Y:S02]  /*a550*/  FMUL R97, R88.reuse, R229 ;  /* 0x000000e558617220 */ /* 0x040fe40000400000 */
[C---:B------:R-:W-:Y:S02]  /*a560*/  FMUL R100, R88.reuse, R100 ;  /* 0x0000006458647220 */ /* 0x040fe40000400000 */
[C---:B------:R-:W-:Y:S02]  /*a570*/  FMUL R101, R88.reuse, R101 ;  /* 0x0000006558657220 */ /* 0x040fe40000400000 */
[----:B------:R-:W-:-:S02]  /*a580*/  FMUL R108, R88, R108 ;  /* 0x0000006c586c7220 */ /* 0x000fc40000400000 */
[C---:B------:R-:W-:Y:S02]  /*a590*/  FMUL R109, R88.reuse, R109 ;  /* 0x0000006d586d7220 */ /* 0x040fe40000400000 */
        /* <DEDUP_REMOVED lines=14> */
[C---:B--2---:R-:W-:Y:S02]  /*a680*/  FMUL R144, R88.reuse, R95 ;  /* 0x0000005f58907220 */ /* 0x044fe40000400000 */
[----:B---3--:R-:W-:Y:S02]  /*a690*/  FMUL R145, R88, R94 ;  /* 0x0000005e58917220 */ /* 0x008fe40000400000 */
[----:B------:R-:W-:-:S02]  /*a6a0*/  FMUL R146, R2, R93 ;  /* 0x0000005d02927220 */ /* 0x000fc40000400000 */
[----:B------:R-:W-:Y:S02]  /*a6b0*/  FMUL R93, R88, R241 ;  /* 0x000000f1585d7220 */ /* 0x000fe40000400000 */
[----:B------:R-:W-:Y:S02]  /*a6c0*/  FMUL R147, R2, R92 ;  /* 0x0000005c02937220 */ /* 0x000fe40000400000 */
[----:B------:R-:W-:Y:S02]  /*a6d0*/  FMUL R92, R88, R240 ;  /* 0x000000f0585c7220 */ /* 0x000fe40000400000 */
[----:B------:R-:W2:Y:S01]  /*a6e0*/  LDL.LU R88, [R1+0x560] ;  /* 0x0005600001587983 */ /* 0x000ea20000300800 */
[C---:B------:R-:W-:Y:S02]  /*a6f0*/  FMUL R138, R2.reuse, R138 ;  /* 0x0000008a028a7220 */ /* 0x040fe40000400000 */
[----:B------:R-:W-:Y:S02]  /*a700*/  FMUL R139, R2, R139 ;  /* 0x0000008b028b7220 */ /* 0x000fe40000400000 */
[----:B------:R-:W-:-:S02]  /*a710*/  FFMA R63, R63, c[0x0][0x188], -R3 ;  /* 0x000062003f3f7a23 */ /* 0x000fc40000000803 */
[C---:B------:R-:W-:Y:S02]  /*a720*/  FMUL R210, R2.reuse, R210 ;  /* 0x000000d202d27220 */ /* 0x040fe40000400000 */
[----:B------:R-:W-:Y:S02]  /*a730*/  FMUL R211, R2, R211 ;  /* 0x000000d302d37220 */ /* 0x000fe40000400000 */
[----:B------:R-:W-:Y:S02]  /*a740*/  FFMA R4, R132, c[0x0][0x188], -R0 ;  /* 0x0000620084047a23 */ /* 0x000fe40000000800 */
[----:B------:R-:W-:Y:S02]  /*a750*/  FFMA R134, R134, c[0x0][0x188], -R3 ;  /* 0x0000620086867a23 */ /* 0x000fe40000000803 */
[----:B------:R-:W-:Y:S01]  /*a760*/  FMUL R63, R63, 1.4426950216293334961 ;  /* 0x3fb8aa3b3f3f7820 */ /* 0x000fe20000400000 */
[----:B------:R-:W-:Y:S01]  /*a770*/  HMMA.16816.F32.BF16 R156, R152, R192, R156 ;  /* 0x000000c0989c723c */ /* 0x000fe2000004189c */
[----:B------:R-:W-:-:S02]  /*a780*/  FMUL R4, R4, 1.4426950216293334961 ;  /* 0x3fb8aa3b04047820 */ /* 0x000fc40000400000 */
[----:B------:R-:W-:Y:S01]  /*a790*/  FMUL R134, R134, 1.4426950216293334961 ;  /* 0x3fb8aa3b86867820 */ /* 0x000fe20000400000 */
[----:B------:R-:W3:Y:S04]  /*a7a0*/  MUFU.EX2 R8, R63 ;  /* 0x0000003f00087308 */ /* 0x000ee80000000800 */
[----:B------:R-:W-:Y:S01]  /*a7b0*/  HMMA.16816.F32.BF16 R136, R184, R192, R136 ;  /* 0x000000c0b888723c */ /* 0x000fe20000041888 */
[C---:B------:R-:W-:Y:S02]  /*a7c0*/  FMUL R94, R2.reuse, R242 ;  /* 0x000000f2025e7220 */ /* 0x040fe40000400000 */
[----:B------:R-:W-:-:S04]  /*a7d0*/  FMUL R95, R2, R243 ;  /* 0x000000f3025f7220 */ /* 0x000fc80000400000 */
[----:B------:R-:W-:Y:S01]  /*a7e0*/  MOV R192, R248 ;  /* 0x000000f800c07202 */ /* 0x000fe20000000f00 */
[-C--:B0-----:R-:W-:Y:S01]  /*a7f0*/  HMMA.16816.F32.BF16 R164, R152, R24.reuse, R164 ;  /* 0x0000001898a4723c */ /* 0x081fe200000418a4 */
[C---:B------:R-:W-:Y:S01]  /*a800*/  FMUL R98, R2.reuse, R230 ;  /* 0x000000e602627220 */ /* 0x040fe20000400000 */
[----:B------:R0:W-:Y:S01]  /*a810*/  MUFU.EX2 R193, R4 ;  /* 0x0000000400c17308 */ /* 0x0001e20000000800 */
[C---:B------:R-:W-:Y:S02]  /*a820*/  FMUL R99, R2.reuse, R231 ;  /* 0x000000e702637220 */ /* 0x040fe40000400000 */
[C---:B------:R-:W-:Y:S02]  /*a830*/  FMUL R102, R2.reuse, R102 ;  /* 0x0000006602667220 */ /* 0x040fe40000400000 */
[C---:B------:R-:W-:Y:S01]  /*a840*/  FMUL R103, R2.reuse, R103 ;  /* 0x0000006702677220 */ /* 0x040fe20000400000 */
[----:B------:R-:W-:Y:S01]  /*a850*/  HMMA.16816.F32.BF16 R208, R184, R24, R208 ;  /* 0x00000018b8d0723c */ /* 0x000fe200000418d0 */
[C---:B------:R-:W-:Y:S01]  /*a860*/  FMUL R110, R2.reuse, R110 ;  /* 0x0000006e026e7220 */ /* 0x040fe20000400000 */
[----:B------:R-:W4:Y:S01]  /*a870*/  MUFU.EX2 R25, R134 ;  /* 0x0000008600197308 */ /* 0x000f220000000800 */
        /* <DEDUP_REMOVED lines=10> */
[----:B------:R-:W-:Y:S02]  /*a920*/  FMUL R71, R2, R71 ;  /* 0x0000004702477220 */ /* 0x000fe40000400000 */
[--C-:B0-----:R-:W-:Y:S01]  /*a930*/  FFMA R4, R91, c[0x0][0x188], -R192.reuse ;  /* 0x000062005b047a23 */ /* 0x101fe200000008c0 */
[----:B------:R-:W-:Y:S01]  /*a940*/  HMMA.16816.F32.BF16 R148, R152, R52, R148 ;  /* 0x000000349894723c */ /* 0x000fe20000041894 */
[----:B------:R-:W-:-:S02]  /*a950*/  FFMA R66, R66, c[0x0][0x188], -R192 ;  /* 0x0000620042427a23 */ /* 0x000fc400000008c0 */
[----:B------:R-:W-:Y:S02]  /*a960*/  FMUL R4, R4, 1.4426950216293334961 ;  /* 0x3fb8aa3b04047820 */ /* 0x000fe40000400000 */
[----:B------:R-:W-:-:S03]  /*a970*/  FFMA R89, R89, c[0x0][0x188], -R252 ;  /* 0x0000620059597a23 */ /* 0x000fc600000008fc */
[----:B------:R-:W-:Y:S01]  /*a980*/  HMMA.16816.F32.BF16 R56, R152, R48, R56 ;  /* 0x000000309838723c */ /* 0x000fe20000041838 */
[--C-:B------:R-:W-:Y:S01]  /*a990*/  FFMA R64, R64, c[0x0][0x188], -R252.reuse ;  /* 0x0000620040407a23 */ /* 0x100fe200000008fc */
[----:B---3--:R-:W-:Y:S01]  /*a9a0*/  STL [R1+0xc4], R8 ;  /* 0x0000c40801007387 */ /* 0x008fe20000100800 */
[----:B------:R-:W-:-:S05]  /*a9b0*/  FFMA R65, R65, c[0x0][0x188], -R252 ;  /* 0x0000620041417a23 */ /* 0x000fca00000008fc */
[----:B------:R-:W-:Y:S01]  /*a9c0*/  HMMA.16816.F32.BF16 R72, R152, R44, R72 ;  /* 0x0000002c9848723c */ /* 0x000fe20000041848 */
[--C-:B------:R-:W-:Y:S02]  /*a9d0*/  FFMA R90, R90, c[0x0][0x188], -R192.reuse ;  /* 0x000062005a5a7a23 */ /* 0x100fe400000008c0 */
[----:B------:R-:W-:-:S05]  /*a9e0*/  FFMA R67, R67, c[0x0][0x188], -R192 ;  /* 0x0000620043437a23 */ /* 0x000fca00000008c0 */
[C---:B------:R-:W-:Y:S01]  /*a9f0*/  HMMA.16816.F32.BF16 R176, R152.reuse, R40, R176 ;  /* 0x0000002898b0723c */ /* 0x040fe200000418b0 */
[----:B------:R0:W-:Y:S07]  /*aa00*/  STL [R1+0x55c], R2 ;  /* 0x00055c0201007387 */ /* 0x0001ee0000100800 */
[----:B------:R-:W-:Y:S01]  /*aa10*/  HMMA.16816.F32.BF16 R168, R152, R36, R168 ;  /* 0x0000002498a8723c */ /* 0x000fe200000418a8 */
[----:B------:R-:W-:-:S07]  /*aa20*/  FMUL R89, R89, 1.4426950216293334961 ;  /* 0x3fb8aa3b59597820 */ /* 0x000fce0000400000 */
[C---:B------:R-:W-:Y:S08]  /*aa30*/  HMMA.16816.F32.BF16 R80, R152.reuse, R32, R80 ;  /* 0x000000209850723c */ /* 0x040ff00000041850 */
[C---:B------:R-:W-:Y:S08]  /*aa40*/  HMMA.16816.F32.BF16 R76, R152.reuse, R28, R76 ;  /* 0x0000001c984c723c */ /* 0x040ff0000004184c */
[C---:B-1----:R-:W-:Y:S08]  /*aa50*/  HMMA.16816.F32.BF16 R180, R152.reuse, R20, R180 ;  /* 0x0000001498b4723c */ /* 0x042ff000000418b4 */
[----:B------:R-:W-:Y:S08]  /*aa60*/  HMMA.16816.F32.BF16 R160, R152, R196, R160 ;  /* 0x000000c498a0723c */ /* 0x000ff000000418a0 */
[C---:B------:R-:W-:Y:S08]  /*aa70*/  HMMA.16816.F32.BF16 R144, R184.reuse, R52, R144 ;  /* 0x00000034b890723c */ /* 0x040ff00000041890 */
        /* <DEDUP_REMOVED lines=8> */
[----:B------:R-:W-:-:S07]  /*ab00*/  FMUL R64, R64, 1.4426950216293334961 ;  /* 0x3fb8aa3b40407820 */ /* 0x000fce0000400000 */
[----:B------:R-:W-:Y:S01]  /*ab10*/  HMMA.16816.F32.BF16 R152, R152, R188, R244 ;  /* 0x000000bc9898723c */ /* 0x000fe200000418f4 */
[----:B------:R-:W-:-:S07]  /*ab20*/  FMUL R65, R65, 1.4426950216293334961 ;  /* 0x3fb8aa3b41417820 */ /* 0x000fce0000400000 */
[----:B------:R-:W-:Y:S01]  /*ab30*/  HMMA.16816.F32.BF16 R184, R184, R188, R68 ;  /* 0x000000bcb8b8723c */ /* 0x000fe20000041844 */
[----:B------:R1:W-:Y:S01]  /*ab40*/  MUFU.EX2 R188, R4 ;  /* 0x0000000400bc7308 */ /* 0x0003e20000000800 */
[----:B------:R-:W-:Y:S01]  /*ab50*/  FMUL R90, R90, 1.4426950216293334961 ;  /* 0x3fb8aa3b5a5a7820 */ /* 0x000fe20000400000 */
[----:B----4-:R-:W-:Y:S01]  /*ab60*/  F2FP.BF16.PACK_AB R61, R13, R25 ;  /* 0x000000190d3d723e */ /* 0x010fe200000010ff */
[----:B-1----:R-:W-:Y:S01]  /*ab70*/  FMUL R4, R66, 1.4426950216293334961 ;  /* 0x3fb8aa3b42047820 */ /* 0x002fe20000400000 */
[----:B------:R-:W-:-:S04]  /*ab80*/  F2FP.BF16.PACK_AB R60, R16, R193 ;  /* 0x000000c1103c723e */ /* 0x000fc800000010ff */
[----:B0-----:R0:W-:Y:S01]  /*ab90*/  MUFU.EX2 R2, R4 ;  /* 0x0000000400027308 */ /* 0x0011e20000000800 */
[----:B------:R-:W-:Y:S02]  /*aba0*/  F2FP.BF16.PACK_AB R62, R12, R9 ;  /* 0x000000090c3e723e */ /* 0x000fe400000010ff */
[----:B------:R-:W-:Y:S01]  /*abb0*/  F2FP.BF16.PACK_AB R63, R8, R5 ;  /* 0x00000005083f723e */ /* 0x000fe200000010ff */
[----:B0-----:R-:W-:-:S04]  /*abc0*/  FMUL R4, R67, 1.4426950216293334961 ;  /* 0x3fb8aa3b43047820 */ /* 0x001fc80000400000 */
[----:B------:R-:W-:Y:S08]  /*abd0*/  MUFU.EX2 R16, R89 ;  /* 0x0000005900107308 */ /* 0x000ff00000000800 */
[----:B------:R-:W-:Y:S08]  /*abe0*/  MUFU.EX2 R9, R64 ;  /* 0x0000004000097308 */ /* 0x000ff00000000800 */
[----:B------:R-:W-:Y:S08]  /*abf0*/  MUFU.EX2 R12, R65 ;  /* 0x00000041000c7308 */ /* 0x000ff00000000800 */
[----:B------:R-:W0:Y:S08]  /*ac00*/  MUFU.EX2 R189, R90 ;  /* 0x0000005a00bd7308 */ /* 0x000e300000000800 */
[----:B------:R1:W3:Y:S01]  /*ac10*/  MUFU.EX2 R8, R4 ;  /* 0x0000000400087308 */ /* 0x0002e20000000800 */
[----:B------:R-:W-:-:S02]  /*ac20*/  FFMA R104, R104, c[0x0][0x188], -R0 ;  /* 0x0000620068687a23 */ /* 0x000fc40000000800 */
[----:B--2---:R-:W-:-:S04]  /*ac30*/  FFMA R88, R88, c[0x0][0x188], -R252 ;  /* 0x0000620058587a23 */ /* 0x004fc800000008fc */
[----:B------:R-:W-:-:S04]  /*ac40*/  FMUL R88, R88, 1.4426950216293334961 ;  /* 0x3fb8aa3b58587820 */ /* 0x000fc80000400000 */
[----:B------:R-:W2:Y:S01]  /*ac50*/  MUFU.EX2 R13, R88 ;  /* 0x00000058000d7308 */ /* 0x000ea20000000800 */
[--C-:B-1----:R-:W-:Y:S02]  /*ac60*/  FFMA R4, R118, c[0x0][0x188], -R3.reuse ;  /* 0x0000620076047a23 */ /* 0x102fe40000000803 */
[--C-:B------:R-:W-:Y:S01]  /*ac70*/  FFMA R105, R105, c[0x0][0x188], -R0.reuse ;  /* 0x0000620069697a23 */ /* 0x100fe20000000800 */
[----:B0-----:R-:W-:Y:S01]  /*ac80*/  F2FP.BF16.PACK_AB R65, R188, R189 ;  /* 0x000000bdbc41723e */ /* 0x001fe200000010ff */
[----:B------:R-:W-:Y:S01]  /*ac90*/  FFMA R116, R116, c[0x0][0x188], -R0 ;  /* 0x0000620074747a23 */ /* 0x000fe20000000800 */
[----:B------:R-:W-:Y:S01]  /*aca0*/  F2FP.BF16.PACK_AB R66, R12, R9 ;  /* 0x000000090c42723e */ /* 0x000fe200000010ff */
[----:B------:R-:W-:Y:S01]  /*acb0*/  FMUL R4, R4, 1.4426950216293334961 ;  /* 0x3fb8aa3b04047820 */ /* 0x000fe20000400000 */
[----:B---3--:R-:W-:Y:S01]  /*acc0*/  F2FP.BF16.PACK_AB R67, R8, R2 ;  /* 0x000000020843723e */ /* 0x008fe200000010ff */
[--C-:B------:R-:W-:Y:S02]  /*acd0*/  FFMA R106, R106, c[0x0][0x188], -R3.reuse ;  /* 0x000062006a6a7a23 */ /* 0x100fe40000000803 */
[----:B------:R-:W-:-:S02]  /*ace0*/  FFMA R119, R119, c[0x0][0x188], -R3 ;  /* 0x0000620077777a23 */ /* 0x000fc40000000803 */
[----:B------:R-:W-:Y:S01]  /*acf0*/  FMUL R104, R104, 1.4426950216293334961 ;  /* 0x3fb8aa3b68687820 */ /* 0x000fe20000400000 */
[----:B--2---:R-:W-:Y:S01]  /*ad00*/  STL [R1+0xb0], R13 ;  /* 0x0000b00d01007387 */ /* 0x004fe20000100800 */
[----:B------:R-:W-:Y:S01]  /*ad10*/  F2FP.BF16.PACK_AB R64, R16, R13 ;  /* 0x0000000d1040723e */ /* 0x000fe200000010ff */
[----:B------:R-:W-:Y:S02]  /*ad20*/  FFMA R107, R107, c[0x0][0x188], -R3 ;  /* 0x000062006b6b7a23 */ /* 0x000fe40000000803 */
[----:B------:R-:W-:Y:S01]  /*ad30*/  STL [R1+0xac], R16 ;  /* 0x0000ac1001007387 */ /* 0x000fe20000100800 */
[----:B------:R-:W-:-:S03]  /*ad40*/  FMUL R105, R105, 1.4426950216293334961 ;  /* 0x3fb8aa3b69697820 */ /* 0x000fc60000400000 */
[----:B------:R-:W-:Y:S01]  /*ad50*/  STL [R1+0xa8], R9 ;  /* 0x0000a80901007387 */ /* 0x000fe20000100800 */
[----:B------:R-:W-:-:S03]  /*ad60*/  FFMA R232, R232, c[0x0][0x188], -R252 ;  /* 0x00006200e8e87a23 */ /* 0x000fc600000008fc */
[----:B------:R-:W-:Y:S01]  /*ad70*/  STL [R1+0x7c], R12 ;  /* 0x00007c0c01007387 */ /* 0x000fe20000100800 */
[----:B------:R-:W-:-:S03]  /*ad80*/  FMUL R116, R116, 1.4426950216293334961 ;  /* 0x3fb8aa3b74747820 */ /* 0x000fc60000400000 */
[----:B------:R0:W-:Y:S01]  /*ad90*/  STL [R1+0x78], R2 ;  /* 0x0000780201007387 */ /* 0x0001e20000100800 */
[----:B------:R-:W-:Y:S01]  /*ada0*/  FMUL R106, R106, 1.4426950216293334961 ;  /* 0x3fb8aa3b6a6a7820 */ /* 0x000fe20000400000 */
[----:B------:R-:W1:Y:S01]  /*adb0*/  MUFU.EX2 R29, R104 ;  /* 0x00000068001d7308 */ /* 0x000e620000000800 */
[----:B------:R-:W-:Y:S01]  /*adc0*/  FMUL R107, R107, 1.4426950216293334961 ;  /* 0x3fb8aa3b6b6b7820 */ /* 0x000fe20000400000 */
[----:B------:R-:W-:Y:S01]  /*add0*/  HMMA.16816.F32.BF16 R244, R60, R22, R180 ;  /* 0x000000163cf4723c */ /* 0x000fe200000418b4 */
[----:B------:R-:W-:-:S05]  /*ade0*/  FMUL R232, R232, 1.4426950216293334961 ;  /* 0x3fb8aa3be8e87820 */ /* 0x000fca0000400000 */
[----:B0-----:R0:W-:Y:S02]  /*adf0*/  MUFU.EX2 R2, R4 ;  /* 0x0000000400027308 */ /* 0x0011e40000000800 */
[----:B------:R-:W-:Y:S01]  /*ae00*/  HMMA.16816.F32.BF16 R212, R64, R22, R212 ;  /* 0x0000001640d4723c */ /* 0x000fe200000418d4 */
[----:B0-----:R-:W-:-:S05]  /*ae10*/  FMUL R4, R119, 1.4426950216293334961 ;  /* 0x3fb8aa3b77047820 */ /* 0x001fca0000400000 */
[----:B------:R-:W0:Y:S08]  /*ae20*/  MUFU.EX2 R32, R105 ;  /* 0x0000006900207308 */ /* 0x000e300000000800 */
[----:B------:R-:W2:Y:S08]  /*ae30*/  MUFU.EX2 R28, R116 ;  /* 0x00000074001c7308 */ /* 0x000eb00000000800 */
[----:B------:R-:W3:Y:S08]  /*ae40*/  MUFU.EX2 R22, R106 ;  /* 0x0000006a00167308 */ /* 0x000ef00000000800 */
[----:B------:R-:W4:Y:S08]  /*ae50*/  MUFU.EX2 R23, R107 ;  /* 0x0000006b00177308 */ /* 0x000f300000000800 */
[----:B------:R-:W-:Y:S08]  /*ae60*/  MUFU.EX2 R3, R4 ;  /* 0x0000000400037308 */ /* 0x000ff00000000800 */
[----:B------:R-:W3:Y:S01]  /*ae70*/  MUFU.EX2 R4, R232 ;  /* 0x000000e800047308 */ /* 0x000ee20000000800 */
[----:B------:R-:W-:Y:S01]  /*ae80*/  STL [R1+0x74], R8 ;  /* 0x0000740801007387 */ /* 0x000fe20000100800 */
[----:B------:R-:W-:-:S03]  /*ae90*/  FFMA R235, R235, c[0x0][0x188], -R192 ;  /* 0x00006200ebeb7a23 */ /* 0x000fc600000008c0 */
[----:B-1----:R-:W-:Y:S01]  /*aea0*/  STL [R1+0x70], R29 ;  /* 0x0000701d01007387 */ /* 0x002fe20000100800 */
[C---:B------:R-:W-:Y:S03]  /*aeb0*/  HMMA.16816.F32.BF16 R68, R60.reuse, R30, R76 ;  /* 0x0000001e3c44723c */ /* 0x040fe6000004184c */
[----:B0-----:R-:W-:Y:S04]  /*aec0*/  STL [R1+0x6c], R32 ;  /* 0x00006c2001007387 */ /* 0x001fe80000100800 */
[----:B--2---:R-:W-:Y:S01]  /*aed0*/  STL [R1+0x68], R28 ;  /* 0x0000681c01007387 */ /* 0x004fe20000100800 */
[-C--:B------:R-:W-:Y:S03]  /*aee0*/  HMMA.16816.F32.BF16 R180, R60, R194.reuse, R156 ;  /* 0x000000c23cb4723c */ /* 0x080fe6000004189c */
[----:B---3--:R-:W-:Y:S04]  /*aef0*/  STL [R1+0x60], R22 ;  /* 0x0000601601007387 */ /* 0x008fe80000100800 */
[----:B----4-:R-:W-:Y:S01]  /*af00*/  STL [R1+0x5c], R23 ;  /* 0x00005c1701007387 */ /* 0x010fe20000100800 */
[----:B------:R-:W-:Y:S03]  /*af10*/  HMMA.16816.F32.BF16 R76, R64, R194, R136 ;  /* 0x000000c2404c723c */ /* 0x000fe60000041888 */
[----:B------:R-:W-:Y:S04]  /*af20*/  STL [R1+0x50], R4 ;  /* 0x0000500401007387 */ /* 0x000fe80000100800 */
[----:B------:R-:W-:-:S02]  /*af30*/  FMUL R194, R235, 1.4426950216293334961 ;  /* 0x3fb8aa3bebc27820 */ /* 0x000fc40000400000 */
[----:B------:R-:W2:Y:S04]  /*af40*/  LDL R235, [R1+0x80] ;  /* 0x0000800001eb7983 */ /* 0x000ea80000100800 */
[----:B------:R-:W0:Y:S01]  /*af50*/  S2R R12, SR_TID.X ;  /* 0x00000000000c7919 */ /* 0x000e220000002100 */
[----:B------:R-:W-:Y:S01]  /*af60*/  MOV R24, R68 ;  /* 0x0000004400187202 */ /* 0x000fe20000000f00 */
[----:B------:R-:W-:Y:S01]  /*af70*/  HMMA.16816.F32.BF16 R224, R60, R198, R160 ;  /* 0x000000c63ce0723c */ /* 0x000fe200000418a0 */
[C---:B0-----:R-:W-:Y:S02]  /*af80*/  LOP3.LUT R68, R12.reuse, 0x7, RZ, 0xc0, !PT ;  /* 0x000000070c447812 */ /* 0x041fe400078ec0ff */
[----:B------:R-:W-:-:S03]  /*af90*/  SHF.L.U32 R13, R12, 0x1, RZ ;  /* 0x000000010c0d7819 */ /* 0x000fc600000006ff */
[----:B------:R-:W-:-:S05]  /*afa0*/  IMAD R68, R68, 0x90, RZ ;  /* 0x0000009044447824 */ /* 0x000fca00078e02ff */
[----:B------:R-:W-:-:S04]  /*afb0*/  LOP3.LUT R68, R68, 0x30, R13, 0x78, !PT ;  /* 0x0000003044447812 */ /* 0x000fc800078e780d */
[----:B------:R-:W-:Y:S01]  /*afc0*/  LOP3.LUT R68, R68, 0x40, RZ, 0x3c, !PT ;  /* 0x0000004044447812 */ /* 0x000fe200078e3cff */
[----:B------:R-:W-:Y:S01]  /*afd0*/  HMMA.16816.F32.BF16 R56, R60, R50, R56 ;  /* 0x000000323c38723c */ /* 0x000fe20000041838 */
[----:B------:R-:W-:-:S07]  /*afe0*/  FFMA R117, R117, c[0x0][0x188], -R0 ;  /* 0x0000620075757a23 */ /* 0x000fce0000000800 */
[----:B------:R-:W-:Y:S08]  /*aff0*/  HMMA.16816.F32.BF16 R228, R60, R6, R172 ;  /* 0x000000063ce4723c */ /* 0x000ff000000418ac */
[----:B------:R-:W-:Y:S01]  /*b000*/  HMMA.16816.F32.BF16 R160, R64, R50, R92 ;  /* 0x0000003240a0723c */ /* 0x000fe2000004185c */
[----:B------:R-:W0:Y:S01]  /*b010*/  LDSM.16.M88.4 R48, [R68+0x9000] ;  /* 0x009000004430783b */ /* 0x000e220000000200 */
[----:B------:R-:W-:-:S06]  /*b020*/  FMUL R117, R117, 1.4426950216293334961 ;  /* 0x3fb8aa3b75757820 */ /* 0x000fcc0000400000 */
[----:B------:R-:W-:Y:S01]  /*b030*/  HMMA.16816.F32.BF16 R72, R60, R46, R72 ;  /* 0x0000002e3c48723c */ /* 0x000fe20000041848 */
[----:B------:R-:W-:Y:S02]  /*b040*/  MOV R21, R69 ;  /* 0x0000004500157202 */ /* 0x000fe40000000f00 */
[----:B------:R-:W-:-:S05]  /*b050*/  MOV R20, R70 ;  /* 0x0000004600147202 */ /* 0x000fca0000000f00 */
[C---:B------:R-:W-:Y:S08]  /*b060*/  HMMA.16816.F32.BF16 R248, R60.reuse, R26, R164 ;  /* 0x0000001a3cf8723c */ /* 0x040ff000000418a4 */
        /* <DEDUP_REMOVED lines=9> */
[----:B------:R-:W-:-:S02]  /*b100*/  FFMA R195, R234, c[0x0][0x188], -R192 ;  /* 0x00006200eac37a23 */ /* 0x000fc400000008c0 */
[----:B------:R-:W-:Y:S01]  /*b110*/  FFMA R232, R237, c[0x0][0x188], -R252 ;  /* 0x00006200ede87a23 */ /* 0x000fe200000008fc */
[----:B------:R-:W-:Y:S01]  /*b120*/  MOV R5, R71 ;  /* 0x0000004700057202 */ /* 0x000fe20000000f00 */
[----:B------:R-:W-:Y:S03]  /*b130*/  LDSM.16.M88.4 R136, [R68+0xb800] ;  /* 0x00b800004488783b */ /* 0x000fe60000000200 */
[----:B------:R-:W-:Y:S01]  /*b140*/  HMMA.16816.F32.BF16 R172, R60, R190, R152 ;  /* 0x000000be3cac723c */ /* 0x000fe20000041898 */
[----:B------:R-:W1:Y:S07]  /*b150*/  MUFU.EX2 R0, R117 ;  /* 0x0000007500007308 */ /* 0x000e6e0000000800 */
[C---:B------:R-:W-:Y:S08]  /*b160*/  HMMA.16816.F32.BF16 R196, R64.reuse, R198, R200 ;  /* 0x000000c640c4723c */ /* 0x040ff000000418c8 */
[C---:B------:R-:W-:Y:S08]  /*b170*/  HMMA.16816.F32.BF16 R16, R64.reuse, R18, R220 ;  /* 0x000000124010723c */ /* 0x040ff000000418dc */
[----:B------:R-:W-:Y:S01]  /*b180*/  HMMA.16816.F32.BF16 R164, R64, R6, R216 ;  /* 0x0000000640a4723c */ /* 0x000fe200000418d8 */
[----:B------:R-:W-:Y:S01]  /*b190*/  MOV R93, R21 ;  /* 0x00000015005d7202 */ /* 0x000fe20000000f00 */
[----:B------:R-:W-:Y:S01]  /*b1a0*/  LDSM.16.M88.4 R84, [R68+0xa000] ;  /* 0x00a000004454783b */ /* 0x000fe20000000200 */
[----:B------:R-:W-:-:S02]  /*b1b0*/  MOV R94, R20 ;  /* 0x00000014005e7202 */ /* 0x000fc40000000f00 */
[----:B------:R-:W-:Y:S01]  /*b1c0*/  MOV R127, R25 ;  /* 0x00000019007f7202 */ /* 0x000fe20000000f00 */
[----:B------:R-:W-:Y:S02]  /*b1d0*/  LDSM.16.M88.4 R220, [R68+0xac00] ;  /* 0x00ac000044dc783b */ /* 0x000fe40000000200 */
[----:B------:R-:W-:Y:S02]  /*b1e0*/  HMMA.16816.F32.BF16 R152, R64, R46, R96 ;  /* 0x0000002e4098723c */ /* 0x000fe40000041860 */
[----:B------:R-:W3:Y:S01]  /*b1f0*/  LDSM.16.M88.4 R44, [R68+0x8c00] ;  /* 0x008c0000442c783b */ /* 0x000ee20000000200 */
[----:B------:R-:W-:-:S03]  /*b200*/  MOV R92, R24 ;  /* 0x00000018005c7202 */ /* 0x000fc60000000f00 */
[----:B------:R-:W-:Y:S02]  /*b210*/  LDSM.16.M88.4 R216, [R68+0xb000] ;  /* 0x00b0000044d8783b */ /* 0x000fe40000000200 */
[----:B------:R-:W-:Y:S02]  /*b220*/  HMMA.16816.F32.BF16 R64, R64, R190, R184 ;  /* 0x000000be4040723c */ /* 0x000fe400000418b8 */
[----:B------:R-:W-:Y:S05]  /*b230*/  LDSM.16.M88.4 R200, [R68+0xb400] ;  /* 0x00b4000044c8783b */ /* 0x000fea0000000200 */
[----:B------:R-:W-:Y:S02]  /*b240*/  F2FP.BF16.PACK_AB R184, R32, R29 ;  /* 0x0000001d20b8723e */ /* 0x000fe400000010ff */
[----:B------:R-:W-:-:S02]  /*b250*/  F2FP.BF16.PACK_AB R185, R23, R22 ;  /* 0x0000001617b9723e */ /* 0x000fc400000010ff */
[----:B-1----:R-:W-:Y:S02]  /*b260*/  F2FP.BF16.PACK_AB R186, R0, R28 ;  /* 0x0000001c00ba723e */ /* 0x002fe400000010ff */
[----:B------:R-:W-:-:S07]  /*b270*/  F2FP.BF16.PACK_AB R187, R3, R2 ;  /* 0x0000000203bb723e */ /* 0x000fce00000010ff */
[C---:B0-----:R-:W-:Y:S01]  /*b280*/  HMMA.16816.F32.BF16 R20, R184.reuse, R48, R72 ;  /* 0x00000030b814723c */ /* 0x041fe20000041848 */
[----:B------:R-:W0:Y:S07]  /*b290*/  LDSM.16.M88.4 R72, [R68+0xa400] ;  /* 0x00a400004448783b */ /* 0x000e2e0000000200 */
[----:B---3--:R-:W-:Y:S01]  /*b2a0*/  HMMA.16816.F32.BF16 R24, R184, R44, R56 ;  /* 0x0000002cb818723c */ /* 0x008fe20000041838 */
[----:B------:R-:W1:Y:S01]  /*b2b0*/  LDSM.16.M88.4 R56, [R68+0xa800] ;  /* 0x00a800004438783b */ /* 0x000e620000000200 */
[----:B------:R-:W-:-:S06]  /*b2c0*/  MOV R190, R193 ;  /* 0x000000c100be7202 */ /* 0x000fcc0000000f00 */
[C---:B0-----:R-:W-:Y:S08]  /*b2d0*/  HMMA.16816.F32.BF16 R96, R184.reuse, R72, R248 ;  /* 0x00000048b860723c */ /* 0x041ff000000418f8 */
[----:B-1----:R-:W-:Y:S01]  /*b2e0*/  HMMA.16816.F32.BF16 R100, R184, R56, R244 ;  /* 0x00000038b864723c */ /* 0x002fe200000418f4 */
[--C-:B--2---:R-:W-:Y:S02]  /*b2f0*/  FFMA R192, R238, c[0x0][0x188], -R235.reuse ;  /* 0x00006200eec07a23 */ /* 0x104fe400000008eb */
[----:B------:R-:W2:Y:S01]  /*b300*/  LDL.LU R238, [R1+0x1c] ;  /* 0x00001c0001ee7983 */ /* 0x000ea20000300800 */
[----:B------:R-:W-:-:S03]  /*b310*/  FFMA R193, R239, c[0x0][0x188], -R235 ;  /* 0x00006200efc17a23 */ /* 0x000fc600000008eb */
[----:B------:R-:W4:Y:S04]  /*b320*/  LDL R234, [R1+0x88] ;  /* 0x0000880001ea7983 */ /* 0x000f280000100800 */
[----:B------:R-:W4:Y:S04]  /*b330*/  LDL R237, [R1+0x84] ;  /* 0x0000840001ed7983 */ /* 0x000f280000100800 */
[----:B------:R-:W2:Y:S04]  /*b340*/  LDL.LU R239, [R1+0x18] ;  /* 0x0000180001ef7983 */ /* 0x000ea80000300800 */
[----:B------:R-:W2:Y:S04]  /*b350*/  LDL.LU R248, [R1+0x14] ;  /* 0x0000140001f87983 */ /* 0x000ea80000300800 */
[----:B------:R-:W4:Y:S04]  /*b360*/  LDL.LU R249, [R1+0x28] ;  /* 0x0000280001f97983 */ /* 0x000f280000300800 */
[----:B------:R-:W2:Y:S04]  /*b370*/  LDL.LU R251, [R1+0x2c] ;  /* 0x00002c0001fb7983 */ /* 0x000ea80000300800 */
[----:B------:R-:W2:Y:S04]  /*b380*/  LDL.LU R250, [R1+0x50] ;  /* 0x0000500001fa7983 */ /* 0x000ea80000300800 */
[----:B------:R-:W4:Y:S04]  /*b390*/  LDL.LU R245, [R1+0x20] ;  /* 0x0000200001f57983 */ /* 0x000f280000300800 */
[----:B------:R-:W4:Y:S04]  /*b3a0*/  LDL.LU R246, [R1+0x24] ;  /* 0x0000240001f67983 */ /* 0x000f280000300800 */
[----:B------:R-:W4:Y:S01]  /*b3b0*/  LDL.LU R247, [R1+0x10] ;  /* 0x0000100001f77983 */ /* 0x000f220000300800 */
[C---:B------:R-:W-:Y:S03]  /*b3c0*/  HMMA.16816.F32.BF16 R128, R60.reuse, R14, R128 ;  /* 0x0000000e3c80723c */ /* 0x040fe60000041880 */
[----:B------:R-:W-:Y:S05]  /*b3d0*/  LDSM.16.M88.4 R12, [R68+0x8400] ;  /* 0x00840000440c783b */ /* 0x000fea0000000200 */
[C---:B------:R-:W-:Y:S01]  /*b3e0*/  HMMA.16816.F32.BF16 R120, R60.reuse, R10, R120 ;  /* 0x0000000a3c78723c */ /* 0x040fe20000041878 */
[----:B------:R-:W0:Y:S07]  /*b3f0*/  LDSM.16.M88.4 R8, [R68+0x8000] ;  /* 0x008000004408783b */ /* 0x000e2e0000000200 */
[C---:B------:R-:W-:Y:S01]  /*b400*/  HMMA.16816.F32.BF16 R148, R60.reuse, R54, R148 ;  /* 0x000000363c94723c */ /* 0x040fe20000041894 */
[----:B------:R-:W-:Y:S07]  /*b410*/  LDSM.16.M88.4 R52, [R68+0x9400] ;  /* 0x009400004434783b */ /* 0x000fee0000000200 */
[C---:B------:R-:W-:Y:S01]  /*b420*/  HMMA.16816.F32.BF16 R176, R60.reuse, R42, R176 ;  /* 0x0000002a3cb0723c */ /* 0x040fe200000418b0 */
[----:B------:R-:W-:Y:S07]  /*b430*/  LDSM.16.M88.4 R40, [R68+0x8800] ;  /* 0x008800004428783b */ /* 0x000fee0000000200 */
[C---:B------:R-:W-:Y:S08]  /*b440*/  HMMA.16816.F32.BF16 R168, R60.reuse, R38, R168 ;  /* 0x000000263ca8723c */ /* 0x040ff000000418a8 */
[----:B------:R-:W-:Y:S01]  /*b450*/  HMMA.16816.F32.BF16 R88, R60, R34, R80 ;  /* 0x000000223c58723c */ /* 0x000fe20000041850 */
[----:B------:R-:W-:Y:S04]  /*b460*/  LDSM.16.M88.4 R60, [R68+0x9800] ;  /* 0x00980000443c783b */ /* 0x000fe80000000200 */
[----:B------:R-:W-:Y:S04]  /*b470*/  LDSM.16.M88.4 R80, [R68+0x9c00] ;  /* 0x009c00004450783b */ /* 0x000fe80000000200 */
[----:B------:R-:W1:Y:S01]  /*b480*/  LDSM.16.M88.4 R68, [R68+0xbc00] ;  /* 0x00bc00004444783b */ /* 0x000e620000000200 */
[----:B------:R-:W-:-:S02]  /*b490*/  FFMA R233, R233, c[0x0][0x188], -R252 ;  /* 0x00006200e9e97a23 */ /* 0x000fc400000008fc */
[----:B------:R-:W-:Y:S02]  /*b4a0*/  FFMA R4, R236, c[0x0][0x188], -R252 ;  /* 0x00006200ec047a23 */ /* 0x000fe400000008fc */
[----:B------:R-:W-:Y:S02]  /*b4b0*/  FMUL R233, R233, 1.4426950216293334961 ;  /* 0x3fb8aa3be9e97820 */ /* 0x000fe40000400000 */
[----:B------:R-:W-:Y:S02]  /*b4c0*/  FMUL R232, R232, 1.4426950216293334961 ;  /* 0x3fb8aa3be8e87820 */ /* 0x000fe40000400000 */
[----:B------:R-:W-:Y:S02]  /*b4d0*/  FMUL R195, R195, 1.4426950216293334961 ;  /* 0x3fb8aa3bc3c37820 */ /* 0x000fe40000400000 */
[----:B------:R-:W-:Y:S02]  /*b4e0*/  FMUL R192, R192, 1.4426950216293334961 ;  /* 0x3fb8aa3bc0c07820 */ /* 0x000fe40000400000 */
[----:B------:R-:W-:-:S02]  /*b4f0*/  FMUL R193, R193, 1.4426950216293334961 ;  /* 0x3fb8aa3bc1c17820 */ /* 0x000fc40000400000 */
[----:B------:R-:W-:Y:S01]  /*b500*/  FMUL R4, R4, 1.4426950216293334961 ;  /* 0x3fb8aa3b04047820 */ /* 0x000fe20000400000 */
[----:B------:R-:W-:Y:S08]  /*b510*/  MUFU.EX2 R236, R233 ;  /* 0x000000e900ec7308 */ /* 0x000ff00000000800 */
[----:B------:R-:W-:Y:S08]  /*b520*/  MUFU.EX2 R233, R4 ;  /* 0x0000000400e97308 */ /* 0x000ff00000000800 */
[----:B------:R-:W-:Y:S08]  /*b530*/  MUFU.EX2 R232, R232 ;  /* 0x000000e800e87308 */ /* 0x000ff00000000800 */
[----:B------:R-:W-:Y:S08]  /*b540*/  MUFU.EX2 R195, R195 ;  /* 0x000000c300c37308 */ /* 0x000ff00000000800 */
[----:B------:R-:W0:Y:S08]  /*b550*/  MUFU.EX2 R194, R194 ;  /* 0x000000c200c27308 */ /* 0x000e300000000800 */
[----:B------:R-:W-:Y:S08]  /*b560*/  MUFU.EX2 R192, R192 ;  /* 0x000000c000c07308 */ /* 0x000ff00000000800 */
[----:B------:R-:W1:Y:S01]  /*b570*/  MUFU.EX2 R193, R193 ;  /* 0x000000c100c17308 */ /* 0x000e620000000800 */
[----:B0-----:R-:W-:Y:S01]  /*b580*/  HMMA.16816.F32.BF16 R36, R184, R8, R128 ;  /* 0x00000008b824723c */ /* 0x001fe20000041880 */
[----:B------:R-:W-:-:S07]  /*b590*/  MOV R95, R5 ;  /* 0x00000005005f7202 */ /* 0x000fce0000000f00 */
[C---:B-1----:R-:W-:Y:S07]  /*b5a0*/  HMMA.16816.F32.BF16 R128, R184.reuse, R68, R172 ;  /* 0x00000044b880723c */ /* 0x042fee00000418ac */
[----:B------:R-:W-:Y:S02]  /*b5b0*/  F2FP.BF16.PACK_AB R173, R194, R195 ;  /* 0x000000c3c2ad723e */ /* 0x000fe400000010ff */
[----:B------:R-:W-:Y:S02]  /*b5c0*/  F2FP.BF16.PACK_AB R174, R232, R233 ;  /* 0x000000e9e8ae723e */ /* 0x000fe400000010ff */
[----:B------:R-:W-:Y:S01]  /*b5d0*/  F2FP.BF16.PACK_AB R175, R193, R192 ;  /* 0x000000c0c1af723e */ /* 0x000fe200000010ff */
[----:B------:R-:W-:Y:S01]  /*b5e0*/  HMMA.16816.F32.BF16 R32, R184, R12, R120 ;  /* 0x0000000cb820723c */ /* 0x000fe20000041878 */
[----:B------:R-:W-:-:S07]  /*b5f0*/  MOV R191, R127 ;  /* 0x0000007f00bf7202 */ /* 0x000fce0000000f00 */
        /* <DEDUP_REMOVED lines=9> */
[----:B------:R-:W3:Y:S04]  /*b690*/  LDL.LU R187, [R1+0x104] ;  /* 0x0001040001bb7983 */ /* 0x000ee80000300800 */
[----:B------:R-:W3:Y:S04]  /*b6a0*/  LDL.LU R224, [R1+0x10c] ;  /* 0x00010c0001e07983 */ /* 0x000ee80000300800 */
[----:B------:R-:W3:Y:S04]  /*b6b0*/  LDL.LU R225, [R1+0xf0] ;  /* 0x0000f00001e17983 */ /* 0x000ee80000300800 */
[----:B------:R-:W3:Y:S04]  /*b6c0*/  LDL.LU R226, [R1+0xf8] ;  /* 0x0000f80001e27983 */ /* 0x000ee80000300800 */
[----:B------:R-:W3:Y:S01]  /*b6d0*/  LDL.LU R227, [R1+0xe0] ;  /* 0x0000e00001e37983 */ /* 0x000ee20000300800 */
[----:B--2---:R-:W-:-:S07]  /*b6e0*/  F2FP.BF16.PACK_AB R172, R236, R250 ;  /* 0x000000faecac723e */ /* 0x004fce00000010ff */
[C---:B------:R-:W-:Y:S07]  /*b6f0*/  HMMA.16816.F32.BF16 R132, R172.reuse, R8, R132 ;  /* 0x00000008ac84723c */ /* 0x040fee0000041884 */
[----:B----4-:R-:W-:Y:S01]  /*b700*/  FFMA R8, R246, c[0x0][0x188], -R237 ;  /* 0x00006200f6087a23 */ /* 0x010fe200000008ed */
[----:B------:R-:W-:Y:S03]  /*b710*/  HMMA.16816.F32.BF16 R140, R172, R12, R140 ;  /* 0x0000000cac8c723c */ /* 0x000fe6000004188c */
[----:B------:R-:W-:-:S04]  /*b720*/  FMUL R8, R8, 1.4426950216293334961 ;  /* 0x3fb8aa3b08087820 */ /* 0x000fc80000400000 */
[----:B------:R-:W-:Y:S01]  /*b730*/  FFMA R12, R247, c[0x0][0x188], -R237 ;  /* 0x00006200f70c7a23 */ /* 0x000fe200000008ed */
[----:B------:R-:W-:Y:S01]  /*b740*/  HMMA.16816.F32.BF16 R148, R172, R44, R160 ;  /* 0x0000002cac94723c */ /* 0x000fe200000418a0 */
[----:B------:R0:W-:Y:S02]  /*b750*/  MUFU.EX2 R44, R8 ;  /* 0x00000008002c7308 */ /* 0x0001e40000000800 */
[----:B------:R-:W-:-:S05]  /*b760*/  FMUL R12, R12, 1.4426950216293334961 ;  /* 0x3fb8aa3b0c0c7820 */ /* 0x000fca0000400000 */
[----:B------:R-:W-:Y:S01]  /*b770*/  HMMA.16816.F32.BF16 R144, R172, R40, R144 ;  /* 0x00000028ac90723c */ /* 0x000fe20000041890 */
[----:B0-----:R-:W-:Y:S02]  /*b780*/  FFMA R8, R248, c[0x0][0x188], -R237 ;  /* 0x00006200f8087a23 */ /* 0x001fe400000008ed */
[----:B------:R-:W2:Y:S01]  /*b790*/  LDL.LU R248, [R1+0xe4] ;  /* 0x0000e40001f87983 */ /* 0x000ea20000300800 */
[----:B------:R0:W-:Y:S03]  /*b7a0*/  MUFU.EX2 R41, R12 ;  /* 0x0000000c00297308 */ /* 0x0001e60000000800 */
[----:B------:R-:W4:Y:S04]  /*b7b0*/  LDL.LU R228, [R1+0x40] ;  /* 0x0000400001e47983 */ /* 0x000f280000300800 */
[----:B------:R-:W4:Y:S01]  /*b7c0*/  LDL.LU R229, [R1+0x44] ;  /* 0x0000440001e57983 */ /* 0x000f220000300800 */
[----:B0-----:R-:W-:-:S03]  /*b7d0*/  FFMA R12, R249, c[0x0][0x188], -R234 ;  /* 0x00006200f90c7a23 */ /* 0x001fc600000008ea */
[----:B------:R-:W4:Y:S04]  /*b7e0*/  LDL.LU R231, [R1+0x48] ;  /* 0x0000480001e77983 */ /* 0x000f280000300800 */
[----:B------:R-:W4:Y:S04]  /*b7f0*/  LDL.LU R249, [R1+0x4c] ;  /* 0x00004c0001f97983 */ /* 0x000f280000300800 */
[----:B------:R-:W4:Y:S01]  /*b800*/  LDL.LU R230, [R1+0x30] ;  /* 0x0000300001e67983 */ /* 0x000f220000300800 */
[----:B------:R-:W-:Y:S03]  /*b810*/  HMMA.16816.F32.BF16 R168, R172, R220, R16 ;  /* 0x000000dcaca8723c */ /* 0x000fe60000041810 */
[----:B------:R-:W4:Y:S04]  /*b820*/  LDL.LU R240, [R1+0x34] ;  /* 0x0000340001f07983 */ /* 0x000f280000300800 */
[----:B------:R-:W4:Y:S01]  /*b830*/  LDL.LU R241, [R1+0x38] ;  /* 0x0000380001f17983 */ /* 0x000f220000300800 */
[----:B------:R-:W-:-:S03]  /*b840*/  FFMA R16, R238, c[0x0][0x188], -R234 ;  /* 0x00006200ee107a23 */ /* 0x000fc600000008ea */
[----:B------:R-:W4:Y:S04]  /*b850*/  LDL.LU R242, [R1+0x3c] ;  /* 0x00003c0001f27983 */ /* 0x000f280000300800 */
[----:B------:R-:W4:Y:S04]  /*b860*/  LDL.LU R243, [R1+0xd4] ;  /* 0x0000d40001f37983 */ /* 0x000f280000300800 */
[----:B------:R-:W4:Y:S04]  /*b870*/  LDL.LU R244, [R1+0xd8] ;  /* 0x0000d80001f47983 */ /* 0x000f280000300800 */
[----:B------:R-:W4:Y:S01]  /*b880*/  LDL.LU R238, [R1+0x108] ;  /* 0x0001080001ee7983 */ /* 0x000f220000300800 */
[----:B------:R-:W-:-:S02]  /*b890*/  FMUL R12, R12, 1.4426950216293334961 ;  /* 0x3fb8aa3b0c0c7820 */ /* 0x000fc40000400000 */
[----:B------:R-:W-:Y:S02]  /*b8a0*/  FMUL R8, R8, 1.4426950216293334961 ;  /* 0x3fb8aa3b08087820 */ /* 0x000fe40000400000 */
[----:B------:R0:W-:Y:S08]  /*b8b0*/  MUFU.EX2 R13, R12 ;  /* 0x0000000c000d7308 */ /* 0x0001f00000000800 */
[----:B------:R1:W2:Y:S01]  /*b8c0*/  MUFU.EX2 R45, R8 ;  /* 0x00000008002d7308 */ /* 0x0002a20000000800 */
[----:B0-----:R-:W-:Y:S01]  /*b8d0*/  FFMA R12, R239, c[0x0][0x188], -R234 ;  /* 0x00006200ef0c7a23 */ /* 0x001fe200000008ea */
[----:B------:R-:W-:-:S02]  /*b8e0*/  MOV R239, R190 ;  /* 0x000000be00ef7202 */ /* 0x000fc40000000f00 */
[----:B------:R-:W4:Y:S01]  /*b8f0*/  LDL.LU R190, [R1+0xfc] ;  /* 0x0000fc0001be7983 */ /* 0x000f220000300800 */
[----:B-1----:R-:W-:Y:S01]  /*b900*/  FFMA R8, R251, c[0x0][0x188], -R234 ;  /* 0x00006200fb087a23 */ /* 0x002fe200000008ea */
[----:B------:R-:W-:Y:S02]  /*b910*/  MOV R251, R191 ;  /* 0x000000bf00fb7202 */ /* 0x000fe40000000f00 */
[----:B------:R-:W4:Y:S01]  /*b920*/  LDL.LU R191, [R1+0xe8] ;  /* 0x0000e80001bf7983 */ /* 0x000f220000300800 */
[----:B------:R-:W-:Y:S02]  /*b930*/  FFMA R9, R245, c[0x0][0x188], -R237 ;  /* 0x00006200f5097a23 */ /* 0x000fe400000008ed */
[----:B------:R-:W-:Y:S01]  /*b940*/  FMUL R12, R12, 1.4426950216293334961 ;  /* 0x3fb8aa3b0c0c7820 */ /* 0x000fe20000400000 */
[----:B------:R-:W4:Y:S01]  /*b950*/  LDL.LU R245, [R1+0xd0] ;  /* 0x0000d00001f57983 */ /* 0x000f220000300800 */
[C---:B------:R-:W-:Y:S03]  /*b960*/  HMMA.16816.F32.BF16 R156, R172.reuse, R52, R156 ;  /* 0x00000034ac9c723c */ /* 0x040fe6000004189c */
[----:B------:R-:W4:Y:S01]  /*b970*/  LDL.LU R246, [R1+0x100] ;  /* 0x0001000001f67983 */ /* 0x000f220000300800 */
[----:B------:R0:W-:Y:S03]  /*b980*/  MUFU.EX2 R40, R12 ;  /* 0x0000000c00287308 */ /* 0x0001e60000000800 */
[----:B------:R-:W4:Y:S01]  /*b990*/  LDL.LU R247, [R1+0xf4] ;  /* 0x0000f40001f77983 */ /* 0x000f220000300800 */
[----:B------:R-:W-:Y:S01]  /*b9a0*/  HMMA.16816.F32.BF16 R212, R172, R56, R212 ;  /* 0x00000038acd4723c */ /* 0x000fe200000418d4 */
[----:B0-----:R-:W-:-:S02]  /*b9b0*/  FMUL R12, R16, 1.4426950216293334961 ;  /* 0x3fb8aa3b100c7820 */ /* 0x001fc40000400000 */
[----:B---3--:R-:W-:Y:S02]  /*b9c0*/  FADD R16, R224, R187 ;  /* 0x000000bbe0107221 */ /* 0x008fe40000000000 */
[----:B--2---:R-:W-:Y:S02]  /*b9d0*/  FADD R18, R248, R227 ;  /* 0x000000e3f8127221 */ /* 0x004fe40000000000 */
[----:B------:R-:W2:Y:S01]  /*b9e0*/  LDL.LU R248, [R1+0xdc] ;  /* 0x0000dc0001f87983 */ /* 0x000ea20000300800 */
[--C-:B----4-:R-:W-:Y:S02]  /*b9f0*/  FFMA R57, R231, c[0x0][0x188], -R235.reuse ;  /* 0x00006200e7397a23 */ /* 0x110fe400000008eb */
[----:B------:R-:W-:Y:S02]  /*ba00*/  FFMA R53, R249, c[0x0][0x188], -R235 ;  /* 0x00006200f9357a23 */ /* 0x000fe400000008eb */
[----:B------:R-:W3:Y:S01]  /*ba10*/  LDL.LU R249, [R1+0xcc] ;  /* 0x0000cc0001f97983 */ /* 0x000ee20000300800 */
[----:B------:R-:W-:-:S03]  /*ba20*/  MOV R231, R239 ;  /* 0x000000ef00e77202 */ /* 0x000fc60000000f00 */
[----:B------:R-:W4:Y:S01]  /*ba30*/  LDL.LU R239, [R1+0xb0] ;  /* 0x0000b00001ef7983 */ /* 0x000f220000300800 */
[----:B------:R-:W-:-:S03]  /*ba40*/  FADD R16, R238, R16 ;  /* 0x00000010ee107221 */ /* 0x000fc60000000000 */
[----:B------:R-:W4:Y:S01]  /*ba50*/  LDL.LU R238, [R1+0xbc] ;  /* 0x0000bc0001ee7983 */ /* 0x000f220000300800 */
[----:B------:R-:W-:Y:S01]  /*ba60*/  FADD R17, R226, R225 ;  /* 0x000000e1e2117221 */ /* 0x000fe20000000000 */
[----:B------:R-:W-:Y:S01]  /*ba70*/  HMMA.16816.F32.BF16 R64, R172, R68, R64 ;  /* 0x00000044ac40723c */ /* 0x000fe20000041840 */
[----:B------:R-:W-:-:S07]  /*ba80*/  FFMA R52, R241, c[0x0][0x188], -R235 ;  /* 0x00006200f1347a23 */ /* 0x000fce00000008eb */
[C---:B------:R-:W-:Y:S01]  /*ba90*/  HMMA.16816.F32.BF16 R108, R172.reuse, R60, R108 ;  /* 0x0000003cac6c723c */ /* 0x040fe2000004186c */
[----:B------:R-:W-:Y:S02]  /*baa0*/  FADD R17, R190, R17 ;  /* 0x00000011be117221 */ /* 0x000fe40000000000 */
[----:B------:R-:W4:Y:S05]  /*bab0*/  LDL.LU R190, [R1+0xb4] ;  /* 0x0000b40001be7983 */ /* 0x000f2a0000300800 */
[----:B------:R-:W-:Y:S01]  /*bac0*/  HMMA.16816.F32.BF16 R152, R172, R48, R152 ;  /* 0x00000030ac98723c */ /* 0x000fe20000041898 */
[----:B------:R-:W-:Y:S02]  /*bad0*/  FFMA R60, R240, c[0x0][0x188], -R252 ;  /* 0x00006200f03c7a23 */ /* 0x000fe400000008fc */
[----:B------:R-:W-:-:S02]  /*bae0*/  FADD R68, R191, R18 ;  /* 0x00000012bf447221 */ /* 0x000fc40000000000 */
[----:B------:R-:W4:Y:S02]  /*baf0*/  LDL.LU R191, [R1+0xac] ;  /* 0x0000ac0001bf7983 */ /* 0x000f240000300800 */
[----:B------:R-:W-:Y:S02]  /*bb00*/  FADD R48, R244, R243 ;  /* 0x000000f3f4307221 */ /* 0x000fe40000000000 */
[----:B------:R-:W-:Y:S01]  /*bb10*/  FFMA R49, R242, c[0x0][0x188], -R235 ;  /* 0x00006200f2317a23 */ /* 0x000fe200000008eb */
[----:B------:R-:W4:Y:S01]  /*bb20*/  LDL.LU R240, [R1+0xc8] ;  /* 0x0000c80001f07983 */ /* 0x000f220000300800 */
[----:B------:R-:W-:Y:S03]  /*bb30*/  HMMA.16816.F32.BF16 R208, R172, R72, R208 ;  /* 0x00000048acd0723c */ /* 0x000fe600000418d0 */
[----:B------:R-:W4:Y:S01]  /*bb40*/  LDL.LU R241, [R1+0xb8] ;  /* 0x0000b80001f17983 */ /* 0x000f220000300800 */
[----:B------:R-:W-:-:S03]  /*bb50*/  FADD R69, R245, R48 ;  /* 0x00000030f5457221 */ /* 0x000fc60000000000 */
[----:B------:R-:W4:Y:S01]  /*bb60*/  LDL.LU R242, [R1+0xa8] ;  /* 0x0000a80001f27983 */ /* 0x000f220000300800 */
[----:B------:R-:W-:-:S03]  /*bb70*/  FADD R72, R246, R16 ;  /* 0x00000010f6487221 */ /* 0x000fc60000000000 */
[----:B------:R-:W4:Y:S01]  /*bb80*/  LDL.LU R243, [R1+0x78] ;  /* 0x0000780001f37983 */ /* 0x000f220000300800 */
[----:B------:R-:W-:-:S03]  /*bb90*/  FADD R73, R247, R17 ;  /* 0x00000011f7497221 */ /* 0x000fc60000000000 */
[----:B------:R-:W4:Y:S04]  /*bba0*/  LDL.LU R244, [R1+0xc0] ;  /* 0x0000c00001f47983 */ /* 0x000f280000300800 */
[----:B------:R-:W4:Y:S04]  /*bbb0*/  LDL.LU R245, [R1+0xc4] ;  /* 0x0000c40001f57983 */ /* 0x000f280000300800 */
[----:B------:R-:W4:Y:S04]  /*bbc0*/  LDL.LU R246, [R1+0x7c] ;  /* 0x00007c0001f67983 */ /* 0x000f280000300800 */
[----:B------:R-:W4:Y:S01]  /*bbd0*/  LDL.LU R247, [R1+0x74] ;  /* 0x0000740001f77983 */ /* 0x000f220000300800 */
[----:B------:R-:W-:-:S02]  /*bbe0*/  FADD R72, R231, R72 ;  /* 0x00000048e7487221 */ /* 0x000fc40000000000 */
[----:B------:R-:W-:Y:S02]  /*bbf0*/  FADD R73, R251, R73 ;  /* 0x00000049fb497221 */ /* 0x000fe40000000000 */
[----:B--2---:R-:W-:Y:S02]  /*bc00*/  FADD R68, R248, R68 ;  /* 0x00000044f8447221 */ /* 0x004fe40000000000 */
[----:B------:R-:W2:Y:S01]  /*bc10*/  LDL.LU R248, [R1+0x70] ;  /* 0x0000700001f87983 */ /* 0x000ea20000300800 */
[----:B---3--:R-:W-:-:S03]  /*bc20*/  FADD R69, R249, R69 ;  /* 0x00000045f9457221 */ /* 0x008fc60000000000 */
[----:B------:R-:W3:Y:S01]  /*bc30*/  LDL.LU R249, [R1+0x60] ;  /* 0x0000600001f97983 */ /* 0x000ee20000300800 */
[----:B----4-:R-:W-:-:S03]  /*bc40*/  FADD R68, R239, R68 ;  /* 0x00000044ef447221 */ /* 0x010fc60000000000 */
[----:B------:R-:W4:Y:S04]  /*bc50*/  LDL.LU R251, [R1+0x6c] ;  /* 0x00006c0001fb7983 */ /* 0x000f280000300800 */
[----:B------:R-:W4:Y:S01]  /*bc60*/  LDL.LU R239, [R1+0x5c] ;  /* 0x00005c0001ef7983 */ /* 0x000f220000300800 */
[----:B------:R-:W-:-:S03]  /*bc70*/  FADD R72, R238, R72 ;  /* 0x00000048ee487221 */ /* 0x000fc60000000000 */
[----:B------:R-:W4:Y:S01]  /*bc80*/  LDL.LU R238, [R1+0x68] ;  /* 0x0000680001ee7983 */ /* 0x000f220000300800 */
[----:B------:R-:W-:Y:S02]  /*bc90*/  FMUL R9, R9, 1.4426950216293334961 ;  /* 0x3fb8aa3b09097820 */ /* 0x000fe40000400000 */
[----:B------:R-:W-:Y:S01]  /*bca0*/  FMUL R8, R8, 1.4426950216293334961 ;  /* 0x3fb8aa3b08087820 */ /* 0x000fe20000400000 */
[----:B------:R-:W0:Y:S08]  /*bcb0*/  MUFU.EX2 R12, R12 ;  /* 0x0000000c000c7308 */ /* 0x000e300000000800 */
[----:B------:R-:W1:Y:S08]  /*bcc0*/  MUFU.EX2 R9, R9 ;  /* 0x0000000900097308 */ /* 0x000e700000000800 */
[----:B------:R-:W1:Y:S01]  /*bcd0*/  MUFU.EX2 R8, R8 ;  /* 0x0000000800087308 */ /* 0x000e620000000800 */
[----:B------:R-:W-:-:S02]  /*bce0*/  F2FP.BF16.PACK_AB R182, R45, R41 ;  /* 0x000000292db6723e */ /* 0x000fc400000010ff */
[----:B0-----:R-:W-:Y:S02]  /*bcf0*/  F2FP.BF16.PACK_AB R183, R12, R40 ;  /* 0x000000280cb7723e */ /* 0x001fe400000010ff */
[----:B-1----:R-:W-:Y:S01]  /*bd00*/  F2FP.BF16.PACK_AB R180, R44, R9 ;  /* 0x000000092cb4723e */ /* 0x002fe200000010ff */
[----:B------:R-:W-:Y:S01]  /*bd10*/  HMMA.16816.F32.BF16 R160, R172, R80, R112 ;  /* 0x00000050aca0723c */ /* 0x000fe20000041870 */
[----:B------:R-:W-:Y:S01]  /*bd20*/  FADD R73, R190, R73 ;  /* 0x00000049be497221 */ /* 0x000fe20000000000 */
[----:B------:R-:W-:-:S06]  /*bd30*/  F2FP.BF16.PACK_AB R181, R8, R13 ;  /* 0x0000000d08b5723e */ /* 0x000fcc00000010ff */
[----:B------:R-:W-:Y:S01]  /*bd40*/  HMMA.16816.F32.BF16 R204, R172, R84, R204 ;  /* 0x00000054accc723c */ /* 0x000fe200000418cc */
[----:B------:R-:W-:Y:S02]  /*bd50*/  FADD R69, R189, R69 ;  /* 0x00000045bd457221 */ /* 0x000fe40000000000 */
[----:B------:R-:W-:-:S05]  /*bd60*/  FADD R72, R240, R72 ;  /* 0x00000048f0487221 */ /* 0x000fca0000000000 */
[----:B------:R-:W-:Y:S01]  /*bd70*/  HMMA.16816.F32.BF16 R164, R172, R216, R164 ;  /* 0x000000d8aca4723c */ /* 0x000fe200000418a4 */
[----:B------:R-:W-:-:S07]  /*bd80*/  FADD R73, R241, R73 ;  /* 0x00000049f1497221 */ /* 0x000fce0000000000 */
[----:B------:R-:W-:Y:S01]  /*bd90*/  HMMA.16816.F32.BF16 R112, R172, R200, R196 ;  /* 0x000000c8ac70723c */ /* 0x000fe200000418c4 */
[----:B------:R-:W-:-:S07]  /*bda0*/  FADD R68, R191, R68 ;  /* 0x00000044bf447221 */ /* 0x000fce0000000000 */
[----:B------:R-:W-:Y:S01]  /*bdb0*/  HMMA.16816.F32.BF16 R76, R172, R136, R76 ;  /* 0x00000088ac4c723c */ /* 0x000fe2000004184c */
[----:B------:R-:W-:-:S07]  /*bdc0*/  FADD R69, R188, R69 ;  /* 0x00000045bc457221 */ /* 0x000fce0000000000 */
[----:B------:R-:W-:Y:S01]  /*bdd0*/  HMMA.16816.F32.BF16 R172, R180, R74, R96 ;  /* 0x0000004ab4ac723c */ /* 0x000fe20000041860 */
[----:B------:R-:W-:-:S07]  /*bde0*/  FADD R72, R244, R72 ;  /* 0x00000048f4487221 */ /* 0x000fce0000000000 */
[----:B------:R-:W-:Y:S01]  /*bdf0*/  HMMA.16816.F32.BF16 R96, R180, R58, R100 ;  /* 0x0000003ab460723c */ /* 0x000fe20000041864 */
[----:B------:R-:W-:Y:S02]  /*be00*/  FFMA R19, R228, c[0x0][0x188], -R252 ;  /* 0x00006200e4137a23 */ /* 0x000fe400000008fc */
[----:B------:R-:W-:-:S05]  /*be10*/  FADD R73, R245, R73 ;  /* 0x00000049f5497221 */ /* 0x000fca0000000000 */
[----:B------:R-:W-:Y:S01]  /*be20*/  HMMA.16816.F32.BF16 R100, R180, R218, R116 ;  /* 0x000000dab464723c */ /* 0x000fe20000041874 */
[----:B------:R-:W-:Y:S02]  /*be30*/  FADD R68, R242, R68 ;  /* 0x00000044f2447221 */ /* 0x000fe40000000000 */
[----:B------:R-:W-:Y:S02]  /*be40*/  FADD R69, R243, R69 ;  /* 0x00000045f3457221 */ /* 0x000fe40000000000 */
[----:B------:R-:W-:Y:S02]  /*be50*/  FFMA R56, R229, c[0x0][0x188], -R252 ;  /* 0x00006200e5387a23 */ /* 0x000fe400000008fc */
[----:B------:R-:W-:Y:S02]  /*be60*/  FMUL R48, R19, 1.4426950216293334961 ;  /* 0x3fb8aa3b13307820 */ /* 0x000fe40000400000 */
[----:B------:R-:W-:Y:S02]  /*be70*/  FADD R68, R246, R68 ;  /* 0x00000044f6447221 */ /* 0x000fe40000000000 */
[----:B------:R-:W-:-:S02]  /*be80*/  FADD R69, R247, R69 ;  /* 0x00000045f7457221 */ /* 0x000fc40000000000 */
[----:B------:R-:W-:Y:S01]  /*be90*/  FMUL R57, R57, 1.4426950216293334961 ;  /* 0x3fb8aa3b39397820 */ /* 0x000fe20000400000 */
[----:B------:R-:W-:Y:S01]  /*bea0*/  HMMA.16816.F32.BF16 R188, R180, R82, R88 ;  /* 0x00000052b4bc723c */ /* 0x000fe20000041858 */
[----:B------:R-:W-:Y:S02]  /*beb0*/  FMUL R56, R56, 1.4426950216293334961 ;  /* 0x3fb8aa3b38387820 */ /* 0x000fe40000400000 */
[----:B------:R-:W-:Y:S01]  /*bec0*/  FMUL R53, R53, 1.4426950216293334961 ;  /* 0x3fb8aa3b35357820 */ /* 0x000fe20000400000 */
[----:B------:R-:W0:Y:S01]  /*bed0*/  MUFU.EX2 R48, R48 ;  /* 0x0000003000307308 */ /* 0x000e220000000800 */
[----:B------:R-:W-:Y:S02]  /*bee0*/  FFMA R61, R230, c[0x0][0x188], -R252 ;  /* 0x00006200e63d7a23 */ /* 0x000fe400000008fc */
[----:B------:R-:W-:Y:S02]  /*bef0*/  FADD R68, R250, R68 ;  /* 0x00000044fa447221 */ /* 0x000fe40000000000 */
[----:B------:R-:W-:-:S03]  /*bf00*/  FADD R69, R195, R69 ;  /* 0x00000045c3457221 */ /* 0x000fc60000000000 */
[----:B------:R-:W1:Y:S01]  /*bf10*/  MUFU.EX2 R89, R57 ;  /* 0x0000003900597308 */ /* 0x000e620000000800 */
[----:B------:R-:W-:Y:S02]  /*bf20*/  FMUL R60, R60, 1.4426950216293334961 ;  /* 0x3fb8aa3b3c3c7820 */ /* 0x000fe40000400000 */
[----:B------:R-:W-:Y:S02]  /*bf30*/  FMUL R49, R49, 1.4426950216293334961 ;  /* 0x3fb8aa3b31317820 */ /* 0x000fe40000400000 */
[----:B------:R-:W-:Y:S02]  /*bf40*/  FMUL R61, R61, 1.4426950216293334961 ;  /* 0x3fb8aa3b3d3d7820 */ /* 0x000fe40000400000 */
[----:B------:R-:W-:Y:S01]  /*bf50*/  FADD R68, R236, R68 ;  /* 0x00000044ec447221 */ /* 0x000fe20000000000 */
[----:B------:R-:W0:Y:S01]  /*bf60*/  MUFU.EX2 R56, R56 ;  /* 0x0000003800387308 */ /* 0x000e220000000800 */
[----:B------:R-:W-:Y:S02]  /*bf70*/  FADD R69, R194, R69 ;  /* 0x00000045c2457221 */ /* 0x000fe40000000000 */
[----:B------:R-:W-:-:S05]  /*bf80*/  FMUL R52, R52, 1.4426950216293334961 ;  /* 0x3fb8aa3b34347820 */ /* 0x000fca0000400000 */
[----:B------:R-:W0:Y:S01]  /*bf90*/  MUFU.EX2 R53, R53 ;  /* 0x0000003500357308 */ /* 0x000e220000000800 */
[----:B------:R-:W-:Y:S02]  /*bfa0*/  FADD R68, R233, R68 ;  /* 0x00000044e9447221 */ /* 0x000fe40000000000 */
[----:B------:R-:W-:-:S05]  /*bfb0*/  FADD R69, R192, R69 ;  /* 0x00000045c0457221 */ /* 0x000fca0000000000 */
[----:B------:R-:W1:Y:S01]  /*bfc0*/  MUFU.EX2 R90, R61 ;  /* 0x0000003d005a7308 */ /* 0x000e620000000800 */
[----:B------:R-:W-:Y:S02]  /*bfd0*/  FADD R68, R232, R68 ;  /* 0x00000044e8447221 */ /* 0x000fe40000000000 */
[----:B------:R-:W-:-:S05]  /*bfe0*/  FADD R69, R193, R69 ;  /* 0x00000045c1457221 */ /* 0x000fca0000000000 */
[----:B------:R-:W-:Y:S01]  /*bff0*/  MUFU.EX2 R91, R52 ;  /* 0x00000034005b7308 */ /* 0x000fe20000000800 */
[----:B0-----:R-:W-:-:S07]  /*c000*/  FADD R68, R48, R68 ;  /* 0x0000004430447221 */ /* 0x001fce0000000000 */
[----:B------:R-:W0:Y:S01]  /*c010*/  MUFU.EX2 R60, R60 ;  /* 0x0000003c003c7308 */ /* 0x000e220000000800 */
[----:B-1----:R-:W-:-:S07]  /*c020*/  FADD R69, R89, R69 ;  /* 0x0000004559457221 */ /* 0x002fce0000000000 */
[----:B------:R-:W1:Y:S01]  /*c030*/  MUFU.EX2 R49, R49 ;  /* 0x0000003100317308 */ /* 0x000e620000000800 */
[----:B------:R-:W-:Y:S02]  /*c040*/  F2FP.BF16.PACK_AB R88, R56, R48 ;  /* 0x000000303858723e */ /* 0x000fe400000010ff */
[----:B------:R-:W-:Y:S01]  /*c050*/  F2FP.BF16.PACK_AB R89, R53, R89 ;  /* 0x000000593559723e */ /* 0x000fe200000010ff */
[C---:B------:R-:W-:Y:S08]  /*c060*/  HMMA.16816.F32.BF16 R184, R180.reuse, R86, R92 ;  /* 0x00000056b4b8723c */ /* 0x040ff0000004185c */
[C---:B------:R-:W-:Y:S08]  /*c070*/  HMMA.16816.F32.BF16 R92, R180.reuse, R222, R104 ;  /* 0x000000deb45c723c */ /* 0x040ff00000041868 */
[----:B------:R-:W-:Y:S01]  /*c080*/  HMMA.16816.F32.BF16 R32, R180, R14, R32 ;  /* 0x0000000eb420723c */ /* 0x000fe20000041820 */
[----:B--2---:R-:W-:-:S02]  /*c090*/  FADD R72, R248, R72 ;  /* 0x00000048f8487221 */ /* 0x004fc40000000000 */
[----:B---3--:R-:W-:Y:S02]  /*c0a0*/  FADD R73, R249, R73 ;  /* 0x00000049f9497221 */ /* 0x008fe40000000000 */
[----:B----4-:R-:W-:Y:S02]  /*c0b0*/  FADD R72, R251, R72 ;  /* 0x00000048fb487221 */ /* 0x010fe40000000000 */
[----:B------:R-:W-:-:S04]  /*c0c0*/  FADD R73, R239, R73 ;  /* 0x00000049ef497221 */ /* 0x000fc80000000000 */
[----:B------:R-:W-:Y:S02]  /*c0d0*/  FADD R73, R2, R73 ;  /* 0x0000004902497221 */ /* 0x000fe40000000000 */
[----:B------:R-:W2:Y:S02]  /*c0e0*/  LDL.LU R2, [R1+0x55c] ;  /* 0x00055c0001027983 */ /* 0x000ea40000300800 */
[----:B------:R-:W-:Y:S02]  /*c0f0*/  FADD R73, R3, R73 ;  /* 0x0000004903497221 */ /* 0x000fe40000000000 */
[----:B------:R-:W-:-:S04]  /*c100*/  FADD R72, R238, R72 ;  /* 0x00000048ee487221 */ /* 0x000fc80000000000 */
[----:B------:R-:W-:Y:S02]  /*c110*/  FADD R72, R0, R72 ;  /* 0x0000004800487221 */ /* 0x000fe40000000000 */
[----:B------:R-:W3:Y:S04]  /*c120*/  LDL.LU R0, [R1+0x558] ;  /* 0x0005580001007983 */ /* 0x000ee80000300800 */
[----:B------:R-:W4:Y:S04]  /*c130*/  LDL.LU R3, [R1+0x554] ;  /* 0x0005540001037983 */ /* 0x000f280000300800 */
[----:B------:R-:W-:Y:S04]  /*c140*/  STL.64 [R1], R100 ;  /* 0x0000006401007387 */ /* 0x000fe80000100a00 */
[----:B------:R0:W-:Y:S01]  /*c150*/  STL.64 [R1+0x8], R102 ;  /* 0x0000086601007387 */ /* 0x0001e20000100a00 */
[----:B------:R-:W-:-:S02]  /*c160*/  FADD R73, R13, R73 ;  /* 0x000000490d497221 */ /* 0x000fc40000000000 */
[----:B------:R-:W-:Y:S01]  /*c170*/  FADD R72, R9, R72 ;  /* 0x0000004809487221 */ /* 0x000fe20000000000 */
[----:B0-----:R-:W-:Y:S01]  /*c180*/  HMMA.16816.F32.BF16 R100, R180, R138, R124 ;  /* 0x0000008ab464723c */ /* 0x001fe2000004187c */
[----:B------:R-:W-:Y:S02]  /*c190*/  FADD R73, R8, R73 ;  /* 0x0000004908497221 */ /* 0x000fe40000000000 */
[----:B------:R-:W-:Y:S02]  /*c1a0*/  FADD R8, R56, R68 ;  /* 0x0000004438087221 */ /* 0x000fe40000000000 */
[----:B------:R-:W-:Y:S02]  /*c1b0*/  FADD R9, R53, R69 ;  /* 0x0000004535097221 */ /* 0x000fe40000000000 */
[----:B------:R-:W-:Y:S01]  /*c1c0*/  FADD R8, R90, R8 ;  /* 0x000000085a087221 */ /* 0x000fe20000000000 */
[----:B------:R-:W-:Y:S01]  /*c1d0*/  F2FP.BF16.PACK_AB R90, R60, R90 ;  /* 0x0000005a3c5a723e */ /* 0x000fe200000010ff */
[----:B------:R-:W-:Y:S01]  /*c1e0*/  FADD R9, R91, R9 ;  /* 0x000000095b097221 */ /* 0x000fe20000000000 */
[----:B-1----:R-:W-:-:S07]  /*c1f0*/  F2FP.BF16.PACK_AB R91, R49, R91 ;  /* 0x0000005b315b723e */ /* 0x002fce00000010ff */
[C---:B------:R-:W-:Y:S06]  /*c200*/  HMMA.16816.F32.BF16 R104, R88.reuse, R14, R140 ;  /* 0x0000000e5868723c */ /* 0x040fec000004188c */
[----:B------:R-:W-:Y:S04]  /*c210*/  STL.64 [R1+0x50], R100 ;  /* 0x0000506401007387 */ /* 0x000fe80000100a00 */
[----:B------:R0:W-:Y:S04]  /*c220*/  STL.64 [R1+0x58], R102 ;  /* 0x0000586601007387 */ /* 0x0001e80000100a00 */
[----:B------:R-:W2:Y:S01]  /*c230*/  LDL.LU R81, [R1+0xa4] ;  /* 0x0000a40001517983 */ /* 0x000ea20000300800 */
[----:B0-----:R-:W-:Y:S08]  /*c240*/  HMMA.16816.F32.BF16 R100, R88, R42, R144 ;  /* 0x0000002a5864723c */ /* 0x001ff00000041890 */
[----:B------:R-:W-:Y:S04]  /*c250*/  STL.64 [R1+0x70], R104 ;  /* 0x0000706801007387 */ /* 0x000fe80000100a00 */
[----:B------:R-:W-:Y:S01]  /*c260*/  STL.64 [R1+0x78], R106 ;  /* 0x0000786a01007387 */ /* 0x000fe20000100a00 */
[----:B------:R-:W-:-:S03]  /*c270*/  FADD R9, R49, R9 ;  /* 0x0000000931097221 */ /* 0x000fc60000000000 */
[----:B------:R-:W2:Y:S07]  /*c280*/  LDL.LU R52, [R1+0x11c] ;  /* 0x00011c0001347983 */ /* 0x000eae0000300800 */
[----:B------:R-:W-:Y:S04]  /*c290*/  STL.64 [R1+0x60], R100 ;  /* 0x0000606401007387 */ /* 0x000fe80000100a00 */
[----:B------:R-:W-:Y:S04]  /*c2a0*/  STL.64 [R1+0x68], R102 ;  /* 0x0000686601007387 */ /* 0x000fe80000100a00 */
[----:B------:R-:W2:Y:S04]  /*c2b0*/  LDL.LU R239, [R1+0xa0] ;  /* 0x0000a00001ef7983 */ /* 0x000ea80000300800 */
[----:B------:R-:W2:Y:S04]  /*c2c0*/  LDL.LU R49, [R1+0x118] ;  /* 0x0001180001317983 */ /* 0x000ea80000300800 */
[----:B------:R-:W2:Y:S04]  /*c2d0*/  LDL.LU R48, [R1+0xec] ;  /* 0x0000ec0001307983 */ /* 0x000ea80000300800 */
[----:B------:R-:W2:Y:S04]  /*c2e0*/  LDL.LU R238, [R1+0x9c] ;  /* 0x00009c0001ee7983 */ /* 0x000ea80000300800 */
[----:B------:R-:W2:Y:S04]  /*c2f0*/  LDL.LU R15, [R1+0x114] ;  /* 0x00011400010f7983 */ /* 0x000ea80000300800 */
[----:B------:R-:W2:Y:S01]  /*c300*/  LDL.LU R14, [R1+0x110] ;  /* 0x00011000010e7983 */ /* 0x000ea20000300800 */
[----:B------:R-:W-:-:S02]  /*c310*/  FADD R72, R44, R72 ;  /* 0x000000482c487221 */ /* 0x000fc40000000000 */
[----:B------:R-:W-:Y:S02]  /*c320*/  FADD R73, R40, R73 ;  /* 0x0000004928497221 */ /* 0x000fe40000000000 */
[----:B------:R-:W-:Y:S02]  /*c330*/  FADD R72, R41, R72 ;  /* 0x0000004829487221 */ /* 0x000fe40000000000 */
[----:B------:R-:W-:Y:S02]  /*c340*/  FADD R12, R12, R73 ;  /* 0x000000490c0c7221 */ /* 0x000fe40000000000 */
[----:B------:R-:W-:Y:S02]  /*c350*/  FADD R45, R45, R72 ;  /* 0x000000482d2d7221 */ /* 0x000fe40000000000 */
[----:B------:R-:W-:Y:S01]  /*c360*/  FADD R8, R60, R8 ;  /* 0x000000083c087221 */ /* 0x000fe20000000000 */
[----:B------:R-:W0:Y:S04]  /*c370*/  SHFL.BFLY PT, R13, R12, 0x2, 0x1f ;  /* 0x0c401f000c0d7f89 */ /* 0x000e2800000e0000 */
[----:B------:R-:W1:Y:S04]  /*c380*/  SHFL.BFLY PT, R44, R45, 0x2, 0x1f ;  /* 0x0c401f002d2c7f89 */ /* 0x000e6800000e0000 */
[----:B------:R-:W1:Y:S04]  /*c390*/  SHFL.BFLY PT, R40, R8, 0x2, 0x1f ;  /* 0x0c401f0008287f89 */ /* 0x000e6800000e0000 */
[----:B------:R-:W1:Y:S01]  /*c3a0*/  SHFL.BFLY PT, R41, R9, 0x2, 0x1f ;  /* 0x0c401f0009297f89 */ /* 0x000e6200000e0000 */
[----:B------:R-:W-:Y:S01]  /*c3b0*/  HMMA.16816.F32.BF16 R36, R180, R10, R36 ;  /* 0x0000000ab424723c */ /* 0x000fe20000041824 */
[----:B0-----:R-:W-:-:S02]  /*c3c0*/  FADD R13, R12, R13 ;  /* 0x0000000d0c0d7221 */ /* 0x001fc40000000000 */
[----:B-1----:R-:W-:Y:S02]  /*c3d0*/  FADD R44, R45, R44 ;  /* 0x0000002c2d2c7221 */ /* 0x002fe40000000000 */
[----:B------:R-:W-:-:S03]  /*c3e0*/  FADD R40, R8, R40 ;  /* 0x0000002808287221 */ /* 0x000fc60000000000 */
[----:B------:R-:W0:Y:S01]  /*c3f0*/  SHFL.BFLY PT, R8, R44, 0x1, 0x1f ;  /* 0x0c201f002c087f89 */ /* 0x000e2200000e0000 */
[----:B------:R-:W-:Y:S01]  /*c400*/  FADD R41, R9, R41 ;  /* 0x0000002909297221 */ /* 0x000fe20000000000 */
[----:B------:R-:W-:Y:S02]  /*c410*/  HMMA.16816.F32.BF16 R124, R88, R10, R132 ;  /* 0x0000000a587c723c */ /* 0x000fe40000041884 */
[----:B------:R-:W1:Y:S04]  /*c420*/  SHFL.BFLY PT, R9, R13, 0x1, 0x1f ;  /* 0x0c201f000d097f89 */ /* 0x000e6800000e0000 */
[----:B------:R-:W1:Y:S04]  /*c430*/  SHFL.BFLY PT, R10, R40, 0x1, 0x1f ;  /* 0x0c201f00280a7f89 */ /* 0x000e6800000e0000 */
[----:B------:R-:W1:Y:S01]  /*c440*/  SHFL.BFLY PT, R11, R41, 0x1, 0x1f ;  /* 0x0c201f00290b7f89 */ /* 0x000e6200000e0000 */
[----:B0-----:R-:W-:-:S02]  /*c450*/  FADD R8, R44, R8 ;  /* 0x000000082c087221 */ /* 0x001fc40000000000 */
[----:B-1----:R-:W-:Y:S02]  /*c460*/  FADD R9, R13, R9 ;  /* 0x000000090d097221 */ /* 0x002fe40000000000 */
[----:B------:R-:W-:Y:S02]  /*c470*/  FADD R10, R40, R10 ;  /* 0x0000000a280a7221 */ /* 0x000fe40000000000 */
[----:B------:R-:W-:Y:S01]  /*c480*/  FADD R11, R41, R11 ;  /* 0x0000000b290b7221 */ /* 0x000fe20000000000 */
[----:B------:R-:W-:Y:S01]  /*c490*/  MOV R12, 0x40 ;  /* 0x00000040000c7802 */ /* 0x000fe20000000f00 */
[C---:B------:R-:W-:Y:S08]  /*c4a0*/  HMMA.16816.F32.BF16 R248, R180.reuse, R202, R120 ;  /* 0x000000cab4f8723c */ /* 0x040ff00000041878 */
[C---:B------:R-:W-:Y:S08]  /*c4b0*/  HMMA.16816.F32.BF16 R244, R180.reuse, R70, R128 ;  /* 0x00000046b4f4723c */ /* 0x040ff00000041880 */
[C---:B------:R-:W-:Y:S08]  /*c4c0*/  HMMA.16816.F32.BF16 R28, R180.reuse, R42, R28 ;  /* 0x0000002ab41c723c */ /* 0x040ff0000004181c */
[C---:B------:R-:W-:Y:S08]  /*c4d0*/  HMMA.16816.F32.BF16 R24, R180.reuse, R46, R24 ;  /* 0x0000002eb418723c */ /* 0x040ff00000041818 */
[C---:B------:R-:W-:Y:S08]  /*c4e0*/  HMMA.16816.F32.BF16 R20, R180.reuse, R50, R20 ;  /* 0x00000032b414723c */ /* 0x040ff00000041814 */
        /* <DEDUP_REMOVED lines=8> */
[----:B------:R-:W-:Y:S01]  /*c570*/  HMMA.16816.F32.BF16 R208, R88, R74, R208 ;  /* 0x0000004a58d0723c */ /* 0x000fe200000418d0 */
[----:B---3--:R-:W-:-:S02]  /*c580*/  IMAD R0, R12, c[0x0][0x1b4], R0 ;  /* 0x00006d000c007a24 */ /* 0x008fc400078e0200 */
[----:B----4-:R-:W-:-:S05]  /*c590*/  IMAD R3, R12, c[0x0][0x1a4], R3 ;  /* 0x000069000c037a24 */ /* 0x010fca00078e0203 */
[C---:B------:R-:W-:Y:S08]  /*c5a0*/  HMMA.16816.F32.BF16 R212, R88.reuse, R58, R212 ;  /* 0x0000003a58d4723c */ /* 0x040ff000000418d4 */
[C---:B------:R-:W-:Y:S08]  /*c5b0*/  HMMA.16816.F32.BF16 R220, R88.reuse, R222, R168 ;  /* 0x000000de58dc723c */ /* 0x040ff000000418a8 */
[C---:B------:R-:W-:Y:S08]  /*c5c0*/  HMMA.16816.F32.BF16 R216, R88.reuse, R218, R164 ;  /* 0x000000da58d8723c */ /* 0x040ff000000418a4 */
[C---:B------:R-:W-:Y:S08]  /*c5d0*/  HMMA.16816.F32.BF16 R200, R88.reuse, R202, R112 ;  /* 0x000000ca58c8723c */ /* 0x040ff00000041870 */
[----:B------:R-:W-:Y:S01]  /*c5e0*/  HMMA.16816.F32.BF16 R136, R88, R138, R76 ;  /* 0x0000008a5888723c */ /* 0x000fe2000004184c */
[----:B--2---:R-:W-:-:S02]  /*c5f0*/  FFMA R52, R81, R52, R8 ;  /* 0x0000003451347223 */ /* 0x004fc40000000008 */
[----:B------:R-:W-:Y:S01]  /*c600*/  FFMA R49, R239, R49, R9 ;  /* 0x00000031ef317223 */ /* 0x000fe20000000009 */
[----:B------:R-:W-:-:S05]  /*c610*/  IADD3 R48, R48, 0x40, RZ ;  /* 0x0000004030307810 */ /* 0x000fca0007ffe0ff */
[----:B------:R0:W-:Y:S01]  /*c620*/  STL [R1+0xec], R48 ;  /* 0x0000ec3001007387 */ /* 0x0001e20000100800 */
[----:B------:R-:W-:-:S03]  /*c630*/  FFMA R15, R238, R15, R10 ;  /* 0x0000000fee0f7223 */ /* 0x000fc6000000000a */
[----:B------:R0:W-:Y:S01]  /*c640*/  STL [R1+0x11c], R52 ;  /* 0x00011c3401007387 */ /* 0x0001e20000100800 */
[----:B------:R-:W-:-:S03]  /*c650*/  FFMA R14, R2, R14, R11 ;  /* 0x0000000e020e7223 */ /* 0x000fc6000000000b */
[----:B------:R0:W-:Y:S04]  /*c660*/  STL [R1+0x118], R49 ;  /* 0x0001183101007387 */ /* 0x0001e80000100800 */
[----:B------:R0:W5:Y:S04]  /*c670*/  LDL.LU R2, [R1+0x550] ;  /* 0x0005500001027983 */ /* 0x0001680000300800 */
[----:B------:R0:W-:Y:S04]  /*c680*/  STL [R1+0x114], R15 ;  /* 0x0001140f01007387 */ /* 0x0001e80000100800 */
[----:B------:R0:W-:Y:S04]  /*c690*/  STL [R1+0x98], R237 ;  /* 0x000098ed01007387 */ /* 0x0001e80000100800 */
[----:B------:R0:W-:Y:S04]  /*c6a0*/  STL [R1+0x110], R14 ;  /* 0x0001100e01007387 */ /* 0x0001e80000100800 */
[----:B------:R0:W-:Y:S04]  /*c6b0*/  STL [R1+0x9c], R234 ;  /* 0x00009cea01007387 */ /* 0x0001e80000100800 */
[----:B------:R0:W-:Y:S04]  /*c6c0*/  STL [R1+0xa8], R252 ;  /* 0x0000a8fc01007387 */ /* 0x0001e80000100800 */
[----:B------:R0:W-:Y:S01]  /*c6d0*/  STL [R1+0xac], R235 ;  /* 0x0000aceb01007387 */ /* 0x0001e20000100800 */
[----:B------:R-:W-:Y:S01]  /*c6e0*/  ISETP.GE.AND P0, PT, R48, c[0x0][0x1d0], PT ;  /* 0x0000740030007a0c */ /* 0x000fe20003f06270 */
[----:B------:R-:W-:Y:S11]  /*c6f0*/  HMMA.16816.F32.BF16 R68, R88, R70, R64 ;  /* 0x000000465844723c */ /* 0x000ff60000041840 */
[----:B------:R-:W-:Y:S01]  /*c700*/  @!UPT UIADD3 URZ, URZ, URZ, URZ ;  /* 0x0000003f3f3ff290 */ /* 0x000fe2000fffe03f */
[----:B0-----:R-:W-:Y:S01]  /*c710*/  @P0 CALL.REL.NOINC `(.L_x_1) ;  /* 0x0000001000000944 */ /* 0x001fe20003c00000 */
[----:B------:R-:W-:Y:S05]  /*c720*/  BRA `(.L_x_2) ;  /* 0xffff95b000007947 */ /* 0x000fea000383ffff */
.L_x_1:
[----:B------:R-:W-:Y:S02]  /*c730*/  MOV R0, R235 ;  /* 0x000000eb00007202 */ /* 0x000fe40000000f00 */
[----:B-----5:R-:W-:Y:S02]  /*c740*/  MOV R2, R234 ;  /* 0x000000ea00027202 */ /* 0x020fe40000000f00 */
[----:B------:R-:W-:-:S03]  /*c750*/  MOV R3, R237 ;  /* 0x000000ed00037202 */ /* 0x000fc60000000f00 */
.L_x_0:
[----:B--2---:R-:W2:Y:S01]  /*c760*/  LDL.LU R8, [R1] ;  /* 0x0000000001087983 */ /* 0x004ea20000300800 */
[----:B------:R-:W-:Y:S02]  /*c770*/  MOV R12, R98 ;  /* 0x00000062000c7202 */ /* 0x000fe40000000f00 */
[----:B------:R-:W-:Y:S01]  /*c780*/  MOV R13, R99 ;  /* 0x00000063000d7202 */ /* 0x000fe20000000f00 */
[----:B------:R-:W3:Y:S01]  /*c790*/  LDL.LU R9, [R1+0x4] ;  /* 0x0000040001097983 */ /* 0x000ee20000300800 */
[----:B------:R-:W-:Y:S02]  /*c7a0*/  MOV R14, R94 ;  /* 0x0000005e000e7202 */ /* 0x000fe40000000f00 */
[----:B------:R-:W-:Y:S01]  /*c7b0*/  MOV R15, R95 ;  /* 0x0000005f000f7202 */ /* 0x000fe20000000f00 */
[----:B------:R-:W4:Y:S04]  /*c7c0*/  LDL.LU R88, [R1+0x8] ;  /* 0x0000080001587983 */ /* 0x000f280000300800 */
[----:B------:R-:W5:Y:S04]  /*c7d0*/  LDL.LU R87, [R1+0xc] ;  /* 0x00000c0001577983 */ /* 0x000f680000300800 */
[----:B------:R-:W2:Y:S04]  /*c7e0*/  LDL.LU R10, [R1+0x50] ;  /* 0x00005000010a7983 */ /* 0x000ea80000300800 */
[----:B------:R-:W2:Y:S04]  /*c7f0*/  LDL.LU R11, [R1+0x54] ;  /* 0x00005400010b7983 */ /* 0x000ea80000300800 */
[----:B------:R-:W2:Y:S04]  /*c800*/  LDL.LU R84, [R1+0x58] ;  /* 0x0000580001547983 */ /* 0x000ea80000300800 */
[----:B------:R-:W2:Y:S04]  /*c810*/  LDL.LU R83, [R1+0x5c] ;  /* 0x00005c0001537983 */ /* 0x000ea80000300800 */
[----:B------:R-:W2:Y:S04]  /*c820*/  LDL.LU R46, [R1+0x70] ;  /* 0x00007000012e7983 */ /* 0x000ea80000300800 */
[----:B------:R-:W2:Y:S04]  /*c830*/  LDL.LU R49, [R1+0x74] ;  /* 0x0000740001317983 */ /* 0x000ea80000300800 */
[----:B------:R-:W2:Y:S01]  /*c840*/  LDL.LU R130, [R1+0x78] ;  /* 0x0000780001827983 */ /* 0x000ea20000300800 */
[----:B------:R-:W-:-:S03]  /*c850*/  MOV R131, R127 ;  /* 0x0000007f00837202 */ /* 0x000fc60000000f00 */
[----:B------:R-:W2:Y:S04]  /*c860*/  LDL.LU R129, [R1+0x7c] ;  /* 0x00007c0001817983 */ /* 0x000ea80000300800 */
[----:B------:R-:W2:Y:S04]  /*c870*/  LDL.LU R54, [R1+0x60] ;  /* 0x0000600001367983 */ /* 0x000ea80000300800 */
[----:B------:R-:W2:Y:S04]  /*c880*/  LDL.LU R55, [R1+0x64] ;  /* 0x0000640001377983 */ /* 0x000ea80000300800 */
[----:B------:R-:W2:Y:S04]  /*c890*/  LDL.LU R128, [R1+0x68] ;  /* 0x0000680001807983 */ /* 0x000ea80000300800 */
[----:B------:R-:W2:Y:S04]  /*c8a0*/  LDL.LU R127, [R1+0x6c] ;  /* 0x00006c00017f7983 */ /* 0x000ea80000300800 */
[----:B------:R-:W2:Y:S04]  /*c8b0*/  LDL.LU R43, [R1+0x110] ;  /* 0x00011000012b7983 */ /* 0x000ea80000300800 */
[----:B------:R-:W3:Y:S04]  /*c8c0*/  LDL.LU R45, [R1+0x114] ;  /* 0x00011400012d7983 */ /* 0x000ee80000300800 */
[----:B------:R-:W3:Y:S04]  /*c8d0*/  LDL.LU R47, [R1+0x118] ;  /* 0x00011800012f7983 */ /* 0x000ee80000300800 */
[----:B------:R-:W3:Y:S04]  /*c8e0*/  LDL.LU R40, [R1+0x11c] ;  /* 0x00011c0001287983 */ /* 0x000ee80000300800 */
[----:B------:R-:W0:Y:S01]  /*c8f0*/  S2R R236, SR_TID.X ;  /* 0x0000000000ec7919 */ /* 0x000e220000002100 */
[----:B------:R-:W-:-:S02]  /*c900*/  MOV R113, R101 ;  /* 0x0000006500717202 */ /* 0x000fc40000000f00 */
[----:B------:R-:W-:Y:S02]  /*c910*/  MOV R81, R108 ;  /* 0x0000006c00517202 */ /* 0x000fe40000000f00 */
[----:B------:R-:W-:Y:S02]  /*c920*/  MOV R108, R224 ;  /* 0x000000e0006c7202 */ /* 0x000fe40000000f00 */
[----:B------:R-:W-:Y:S02]  /*c930*/  MOV R132, R126 ;  /* 0x0000007e00847202 */ /* 0x000fe40000000f00 */
[----:B------:R-:W-:Y:S02]  /*c940*/  MOV R51, R230 ;  /* 0x000000e600337202 */ /* 0x000fe40000000f00 */
[----:B0-----:R-:W-:Y:S02]  /*c950*/  SHF.L.U32 R42, R236, 0x5, RZ ;  /* 0x00000005ec2a7819 */ /* 0x001fe400000006ff */
[----:B------:R-:W-:-:S02]  /*c960*/  MOV R44, R103 ;  /* 0x00000067002c7202 */ /* 0x000fc40000000f00 */
[----:B------:R-:W-:Y:S02]  /*c970*/  MOV R85, R226 ;  /* 0x000000e200557202 */ /* 0x000fe40000000f00 */
[----:B------:R-:W-:Y:S02]  /*c980*/  MOV R77, R222 ;  /* 0x000000de004d7202 */ /* 0x000fe40000000f00 */
[----:B------:R-:W-:Y:S02]  /*c990*/  MOV R73, R223 ;  /* 0x000000df00497202 */ /* 0x000fe40000000f00 */
[----:B------:R-:W-:Y:S02]  /*c9a0*/  MOV R67, R70 ;  /* 0x0000004600437202 */ /* 0x000fe40000000f00 */
[----:B------:R-:W-:Y:S02]  /*c9b0*/  MOV R114, R100 ;  /* 0x0000006400727202 */ /* 0x000fe40000000f00 */
[----:B------:R-:W-:-:S02]  /*c9c0*/  MOV R105, R225 ;  /* 0x000000e100697202 */ /* 0x000fc40000000f00 */
[----:B------:R-:W-:Y:S01]  /*c9d0*/  MOV R63, R68 ;  /* 0x00000044003f7202 */ /* 0x000fe20000000f00 */
[----:B------:R-:W0:Y:S04]  /*c9e0*/  S2R R232, SR_CTAID.X ;  /* 0x0000000000e87919 */ /* 0x000e280000002500 */
[----:B------:R-:W1:Y:S01]  /*c9f0*/  S2R R234, SR_CTAID.Y ;  /* 0x0000000000ea7919 */ /* 0x000e620000002600 */
[----:B------:R-:W-:Y:S02]  /*ca00*/  SHF.L.U32 R57, R236, 0x2, RZ ;  /* 0x00000002ec397819 */ /* 0x000fe400000006ff */
[----:B------:R-:W-:-:S04]  /*ca10*/  SHF.R.U32.HI R58, RZ, 0x1, R236 ;  /* 0x00000001ff3a7819 */ /* 0x000fc800000116ec */
[----:B------:R-:W-:Y:S01]  /*ca20*/  LOP3.LUT R58, R58, 0x4, RZ, 0xc0, !PT ;  /* 0x000000043a3a7812 */ /* 0x000fe200078ec0ff */
[----:B------:R-:W-:Y:S01]  /*ca30*/  BAR.SYNC.DEFER_BLOCKING 0x0 ;  /* 0x0000000000007b1d */ /* 0x000fe20000010000 */
[----:B--2---:R-:W-:Y:S02]  /*ca40*/  MOV R61, R43 ;  /* 0x0000002b003d7202 */ /* 0x004fe40000000f00 */
[----:B---3--:R-:W-:Y:S02]  /*ca50*/  MOV R101, R40 ;  /* 0x0000002800657202 */ /* 0x008fe40000000f00 */
[----:B------:R-:W-:Y:S02]  /*ca60*/  SHF.L.U32 R40, R236, 0x8, RZ ;  /* 0x00000008ec287819 */ /* 0x000fe400000006ff */
[----:B------:R-:W-:Y:S02]  /*ca70*/  MOV R82, R47 ;  /* 0x0000002f00527202 */ /* 0x000fe40000000f00 */
[----:B------:R-:W-:-:S02]  /*ca80*/  LOP3.LUT R41, R40, 0x1800, RZ, 0xc0, !PT ;  /* 0x0000180028297812 */ /* 0x000fc400078ec0ff */
[C---:B------:R-:W-:Y:S02]  /*ca90*/  FSETP.GEU.AND P2, PT, R82.reuse, 1.175494350822287508e-38, PT ;  /* 0x008000005200780b */ /* 0x040fe40003f4e000 */
[----:B------:R-:W-:Y:S01]  /*caa0*/  LOP3.LUT R72, R41, 0x60, R42, 0xf8, !PT ;  /* 0x0000006029487812 */ /* 0x000fe200078ef82a */
[----:B------:R-:W-:Y:S01]  /*cab0*/  FMUL R41, R82, 8388608 ;  /* 0x4b00000052297820 */ /* 0x000fe20000400000 */
[----:B------:R-:W-:Y:S02]  /*cac0*/  FSETP.GT.AND P0, PT, |R61|, 8.50705917302346158658e+37, PT ;  /* 0x7e8000003d00780b */ /* 0x000fe40003f04200 */
[----:B------:R-:W-:Y:S02]  /*cad0*/  FSEL R224, RZ, -23, P2 ;  /* 0xc1b80000ffe07808 */ /* 0x000fe40001000000 */
[----:B------:R-:W-:Y:S02]  /*cae0*/  FSEL R48, R41, R82, !P2 ;  /* 0x0000005229307208 */ /* 0x000fe40005000000 */
[C---:B------:R-:W-:Y:S01]  /*caf0*/  FSETP.GEU.AND P2, PT, |R61|.reuse, 1.175494350822287508e-38, PT ;  /* 0x008000003d00780b */ /* 0x040fe20003f4e200 */
[C---:B------:R-:W-:Y:S01]  /*cb00*/  FMUL R52, R61.reuse, 8388608 ;  /* 0x4b0000003d347820 */ /* 0x040fe20000400000 */
[----:B------:R-:W-:Y:S01]  /*cb10*/  FSETP.GEU.AND P4, PT, R61, 1.175494350822287508e-38, PT ;  /* 0x008000003d00780b */ /* 0x000fe20003f8e000 */
[C---:B------:R-:W-:Y:S01]  /*cb20*/  FMUL R40, R101.reuse, 8388608 ;  /* 0x4b00000065287820 */ /* 0x040fe20000400000 */
[----:B------:R-:W-:-:S02]  /*cb30*/  FSETP.GEU.AND P1, PT, R101, 1.175494350822287508e-38, PT ;  /* 0x008000006500780b */ /* 0x000fc40003f2e000 */
[----:B------:R-:W-:Y:S01]  /*cb40*/  MOV R86, R45 ;  /* 0x0000002d00567202 */ /* 0x000fe20000000f00 */
[----:B------:R-:W-:Y:S01]  /*cb50*/  @P0 FMUL R71, R71, 0.25 ;  /* 0x3e80000047470820 */ /* 0x000fe20000400000 */
[----:B------:R-:W-:Y:S01]  /*cb60*/  FSEL R52, R52, R61, !P4 ;  /* 0x0000003d34347208 */ /* 0x000fe20006000000 */
[----:B------:R-:W-:Y:S01]  /*cb70*/  @P0 FMUL R67, R67, 0.25 ;  /* 0x3e80000043430820 */ /* 0x000fe20000400000 */
[----:B------:R-:W-:Y:S01]  /*cb80*/  FSEL R47, R40, R101, !P1 ;  /* 0x00000065282f7208 */ /* 0x000fe20004800000 */
[----:B------:R-:W-:Y:S01]  /*cb90*/  @P0 FMUL R139, R139, 0.25 ;  /* 0x3e8000008b8b0820 */ /* 0x000fe20000400000 */
[----:B------:R-:W-:Y:S01]  /*cba0*/  FSEL R226, RZ, -23, P1 ;  /* 0xc1b80000ffe27808 */ /* 0x000fe20000800000 */
[----:B------:R-:W-:Y:S01]  /*cbb0*/  @P0 FMUL R138, R138, 0.25 ;  /* 0x3e8000008a8a0820 */ /* 0x000fe20000400000 */
[----:B------:R-:W-:Y:S01]  /*cbc0*/  FSETP.GT.AND P1, PT, |R86|, 8.50705917302346158658e+37, PT ;  /* 0x7e8000005600780b */ /* 0x000fe20003f24200 */
[----:B------:R-:W-:Y:S02]  /*cbd0*/  @P0 FMUL R203, R203, 0.25 ;  /* 0x3e800000cbcb0820 */ /* 0x000fe40000400000 */
[----:B------:R-:W-:-:S02]  /*cbe0*/  @P0 FMUL R202, R202, 0.25 ;  /* 0x3e800000caca0820 */ /* 0x000fc40000400000 */
[----:B------:R-:W-:Y:S02]  /*cbf0*/  @P0 FMUL R219, R219, 0.25 ;  /* 0x3e800000dbdb0820 */ /* 0x000fe40000400000 */
[----:B------:R-:W-:Y:S02]  /*cc00*/  @P0 FMUL R218, R218, 0.25 ;  /* 0x3e800000dada0820 */ /* 0x000fe40000400000 */
[----:B------:R-:W-:Y:S02]  /*cc10*/  @P0 FMUL R73, R73, 0.25 ;  /* 0x3e80000049490820 */ /* 0x000fe40000400000 */
[----:B------:R-:W-:Y:S02]  /*cc20*/  @P0 FMUL R77, R77, 0.25 ;  /* 0x3e8000004d4d0820 */ /* 0x000fe40000400000 */
        /* <DEDUP_REMOVED lines=23> */
[----:B------:R-:W-:Y:S02]  /*cda0*/  @!P2 FMUL R71, R71, 16777216 ;  /* 0x4b8000004747a820 */ /* 0x000fe40000400000 */
[----:B------:R-:W-:Y:S02]  /*cdb0*/  @!P2 FMUL R67, R67, 16777216 ;  /* 0x4b8000004343a820 */ /* 0x000fe40000400000 */
[----:B------:R-:W-:-:S02]  /*cdc0*/  @!P2 FMUL R139, R139, 16777216 ;  /* 0x4b8000008b8ba820 */ /* 0x000fc40000400000 */
[----:B------:R-:W-:Y:S02]  /*cdd0*/  @!P2 FMUL R138, R138, 16777216 ;  /* 0x4b8000008a8aa820 */ /* 0x000fe40000400000 */
[----:B------:R-:W-:Y:S02]  /*cde0*/  @!P2 FMUL R203, R203, 16777216 ;  /* 0x4b800000cbcba820 */ /* 0x000fe40000400000 */
[----:B------:R-:W-:Y:S02]  /*cdf0*/  @!P2 FMUL R202, R202, 16777216 ;  /* 0x4b800000cacaa820 */ /* 0x000fe40000400000 */
        /* <DEDUP_REMOVED lines=26> */
[----:B------:R-:W-:Y:S01]  /*cfa0*/  @!P2 FMUL R132, R132, 16777216 ;  /* 0x4b8000008484a820 */ /* 0x000fe20000400000 */
[C---:B------:R-:W-:Y:S01]  /*cfb0*/  FSETP.GEU.AND P2, PT, |R86|.reuse, 1.175494350822287508e-38, PT ;  /* 0x008000005600780b */ /* 0x040fe20003f4e200 */
[C---:B------:R-:W-:Y:S01]  /*cfc0*/  FMUL R53, R86.reuse, 8388608 ;  /* 0x4b00000056357820 */ /* 0x040fe20000400000 */
[----:B------:R-:W-:Y:S01]  /*cfd0*/  FSETP.GEU.AND P3, PT, R86, 1.175494350822287508e-38, PT ;  /* 0x008000005600780b */ /* 0x000fe20003f6e000 */
[----:B------:R-:W-:Y:S01]  /*cfe0*/  @P1 FMUL R69, R69, 0.25 ;  /* 0x3e80000045451820 */ /* 0x000fe20000400000 */
[----:B------:R-:W-:Y:S01]  /*cff0*/  FSETP.GT.AND P0, PT, |R82|, 8.50705917302346158658e+37, PT ;  /* 0x7e8000005200780b */ /* 0x000fe20003f04200 */
[----:B------:R-:W-:Y:S01]  /*d000*/  @P1 FMUL R63, R63, 0.25 ;  /* 0x3e8000003f3f1820 */ /* 0x000fe20000400000 */
[----:B------:R-:W-:Y:S01]  /*d010*/  FSEL R53, R53, R86, !P3 ;  /* 0x0000005635357208 */ /* 0x000fe20005800000 */
        /* <DEDUP_REMOVED lines=30> */
[----:B------:R-:W-:Y:S01]  /*d200*/  @P1 FMUL R86, R86, 0.25 ;  /* 0x3e80000056561820 */ /* 0x000fe20000400000 */
[----:B------:R-:W2:Y:S01]  /*d210*/  S2R R43, SR_TID.X ;  /* 0x00000000002b7919 */ /* 0x000ea20000002100 */
        /* <DEDUP_REMOVED lines=32> */
[----:B------:R-:W-:Y:S01]  /*d420*/  @!P2 FMUL R124, R124, 16777216 ;  /* 0x4b8000007c7ca820 */ /* 0x000fe20000400000 */
[C---:B------:R-:W-:Y:S01]  /*d430*/  FSETP.GEU.AND P2, PT, |R82|.reuse, 1.175494350822287508e-38, PT ;  /* 0x008000005200780b */ /* 0x040fe20003f4e200 */
[----:B------:R-:W-:Y:S01]  /*d440*/  @P0 FMUL R82, R82, 0.25 ;  /* 0x3e80000052520820 */ /* 0x000fe20000400000 */
[----:B------:R-:W-:Y:S01]  /*d450*/  FSETP.GT.AND P1, PT, |R101|, 8.50705917302346158658e+37, PT ;  /* 0x7e8000006500780b */ /* 0x000fe20003f24200 */
[----:B------:R-:W3:Y:S01]  /*d460*/  MUFU.RCP R86, R86 ;  /* 0x0000005600567308 */ /* 0x000ee20000001000 */
[----:B------:R-:W-:Y:S02]  /*d470*/  @P0 FMUL R247, R247, 0.25 ;  /* 0x3e800000f7f70820 */ /* 0x000fe40000400000 */
[----:B------:R-:W-:Y:S02]  /*d480*/  @P0 FMUL R246, R246, 0.25 ;  /* 0x3e800000f6f60820 */ /* 0x000fe40000400000 */
[----:B------:R-:W-:-:S02]  /*d490*/  @P0 FMUL R83, R83, 0.25 ;  /* 0x3e80000053530820 */ /* 0x000fc40000400000 */
[----:B------:R-:W-:-:S03]  /*d4a0*/  @P0 FMUL R84, R84, 0.25 ;  /* 0x3e80000054540820 */ /* 0x000fc60000400000 */
[----:B------:R-:W-:Y:S02]  /*d4b0*/  @!P2 FMUL R82, R82, 16777216 ;  /* 0x4b8000005252a820 */ /* 0x000fe40000400000 */
[----:B------:R-:W-:Y:S02]  /*d4c0*/  @P0 FMUL R251, R251, 0.25 ;  /* 0x3e800000fbfb0820 */ /* 0x000fe40000400000 */
[----:B------:R-:W-:Y:S01]  /*d4d0*/  @P0 FMUL R250, R250, 0.25 ;  /* 0x3e800000fafa0820 */ /* 0x000fe20000400000 */
[----:B------:R-:W0:Y:S01]  /*d4e0*/  MUFU.RCP R106, R82 ;  /* 0x00000052006a7308 */ /* 0x000e220000001000 */
[----:B-----5:R-:W-:Y:S02]  /*d4f0*/  @P0 FMUL R87, R87, 0.25 ;  /* 0x3e80000057570820 */ /* 0x020fe40000400000 */
[----:B----4-:R-:W-:Y:S02]  /*d500*/  @P0 FMUL R88, R88, 0.25 ;  /* 0x3e80000058580820 */ /* 0x010fe40000400000 */
        /* <DEDUP_REMOVED lines=23> */
[----:B------:R-:W-:Y:S01]  /*d680*/  @P0 FMUL R38, R38, 0.25 ;  /* 0x3e80000026260820 */ /* 0x000fe20000400000 */
[----:B------:R-:W-:Y:S02]  /*d690*/  FSETP.GEU.AND P0, PT, |R101|, 1.175494350822287508e-38, PT ;  /* 0x008000006500780b */ /* 0x000fe40003f0e200 */
[----:B------:R-:W-:-:S02]  /*d6a0*/  SHF.L.U32 R40, R236, 0xa, RZ ;  /* 0x0000000aec287819 */ /* 0x000fc400000006ff */
[----:B------:R-:W-:Y:S02]  /*d6b0*/  IADD3 R118, R47, -0x3f3504f3, RZ ;  /* 0xc0cafb0d2f767810 */ /* 0x000fe40007ffe0ff */
[----:B------:R-:W-:Y:S02]  /*d6c0*/  IADD3 R117, R48, -0x3f3504f3, RZ ;  /* 0xc0cafb0d30757810 */ /* 0x000fe40007ffe0ff */
[----:B------:R-:W-:Y:S02]  /*d6d0*/  IADD3 R104, R53, -0x3f3504f3, RZ ;  /* 0xc0cafb0d35687810 */ /* 0x000fe40007ffe0ff */
[----:B------:R-:W-:Y:S02]  /*d6e0*/  IADD3 R103, R52, -0x3f3504f3, RZ ;  /* 0xc0cafb0d34677810 */ /* 0x000fe40007ffe0ff */
[----:B--2---:R-:W-:Y:S01]  /*d6f0*/  LOP3.LUT R60, R43, 0x7f, RZ, 0xc0, !PT ;  /* 0x0000007f2b3c7812 */ /* 0x004fe200078ec0ff */
[----:B------:R-:W-:Y:S01]  /*d700*/  @P1 FMUL R101, R101, 0.25 ;  /* 0x3e80000065651820 */ /* 0x000fe20000400000 */
[----:B------:R-:W-:-:S02]  /*d710*/  SHF.L.U32 R42, R236, 0x3, RZ ;  /* 0x00000003ec2a7819 */ /* 0x000fc400000006ff */
[----:B------:R-:W-:Y:S01]  /*d720*/  LOP3.LUT R230, R40, 0x1800, RZ, 0xc0, !PT ;  /* 0x0000180028e67812 */ /* 0x000fe200078ec0ff */
[----:B------:R-:W-:Y:S01]  /*d730*/  @!P2 FMUL R6, R6, 16777216 ;  /* 0x4b8000000606a820 */ /* 0x000fe20000400000 */
[----:B------:R-:W-:Y:S02]  /*d740*/  LOP3.LUT R118, R118, 0xff800000, RZ, 0xc0, !PT ;  /* 0xff80000076767812 */ /* 0x000fe400078ec0ff */
[----:B------:R-:W-:Y:S02]  /*d750*/  LOP3.LUT R117, R117, 0xff800000, RZ, 0xc0, !PT ;  /* 0xff80000075757812 */ /* 0x000fe400078ec0ff */
[----:B------:R-:W-:Y:S02]  /*d760*/  LOP3.LUT R104, R104, 0xff800000, RZ, 0xc0, !PT ;  /* 0xff80000068687812 */ /* 0x000fe400078ec0ff */
[----:B------:R-:W-:Y:S01]  /*d770*/  LOP3.LUT R103, R103, 0xff800000, RZ, 0xc0, !PT ;  /* 0xff80000067677812 */ /* 0x000fe200078ec0ff */
[----:B------:R-:W-:Y:S01]  /*d780*/  @!P0 FMUL R101, R101, 16777216 ;  /* 0x4b80000065658820 */ /* 0x000fe20000400000 */
[----:B0-----:R-:W-:-:S02]  /*d790*/  LEA R232, R232, R60, 0x7 ;  /* 0x0000003ce8e87211 */ /* 0x001fc400078e38ff */
[----:B------:R-:W-:Y:S01]  /*d7a0*/  LEA R230, R60, R230, 0x4 ;  /* 0x000000e63ce67211 */ /* 0x000fe200078e20ff */
[----:B------:R-:W-:Y:S01]  /*d7b0*/  I2F R41, R118 ;  /* 0x0000007600297306 */ /* 0x000fe20000201400 */
[C---:B------:R-:W-:Y:S02]  /*d7c0*/  LOP3.LUT R56, R42.reuse, 0x300, RZ, 0xc0, !PT ;  /* 0x000003002a387812 */ /* 0x040fe400078ec0ff */
[----:B------:R-:W-:Y:S01]  /*d7d0*/  LOP3.LUT R222, R42, 0x38, RZ, 0xc0, !PT ;  /* 0x000000382ade7812 */ /* 0x000fe200078ec0ff */
[----:B---3--:R-:W-:-:S04]  /*d7e0*/  FMUL R135, R86, R49 ;  /* 0x0000003156877220 */ /* 0x008fc80000400000 */
[----:B------:R-:W0:Y:S01]  /*d7f0*/  MUFU.RCP R60, R61 ;  /* 0x0000003d003c7308 */ /* 0x000e220000001000 */
[----:B------:R-:W-:Y:S02]  /*d800*/  FMUL R49, R106, R6 ;  /* 0x000000066a317220 */ /* 0x000fe40000400000 */
[----:B-1----:R-:W-:Y:S02]  /*d810*/  IMAD R45, R234, c[0x0][0x1c0], RZ ;  /* 0x00007000ea2d7a24 */ /* 0x002fe400078e02ff */
[----:B------:R-:W-:-:S03]  /*d820*/  IMAD R50, R232, c[0x0][0x1c4], RZ ;  /* 0x00007100e8327a24 */ /* 0x000fc600078e02ff */
[----:B------:R-:W1:Y:S08]  /*d830*/  I2F R43, R117 ;  /* 0x00000075002b7306 */ /* 0x000e700000201400 */
[----:B------:R-:W2:Y:S08]  /*d840*/  I2F R40, R104 ;  /* 0x0000006800287306 */ /* 0x000eb00000201400 */
[----:B------:R-:W3:Y:S01]  /*d850*/  I2F R42, R103 ;  /* 0x00000067002a7306 */ /* 0x000ee20000201400 */
[----:B------:R-:W-:-:S02]  /*d860*/  SHF.L.U32 R122, R45, 0x1, RZ ;  /* 0x000000012d7a7819 */ /* 0x000fc400000006ff */
[----:B------:R-:W-:-:S05]  /*d870*/  SHF.L.U32 R123, R50, 0x1, RZ ;  /* 0x00000001327b7819 */ /* 0x000fca00000006ff */
[----:B------:R-:W4:Y:S01]  /*d880*/  MUFU.RCP R6, R101 ;  /* 0x0000006500067308 */ /* 0x000f220000001000 */
[----:B------:R-:W-:Y:S01]  /*d890*/  LOP3.LUT R59, R56, 0x70, R57, 0xf8, !PT ;  /* 0x00000070383b7812 */ /* 0x000fe200078ef839 */
[----:B------:R-:W-:Y:S01]  /*d8a0*/  IMAD.HI R45, R45, 0x2, RZ ;  /* 0x000000022d2d7827 */ /* 0x000fe200078e02ff */
[----:B------:R-:W-:Y:S02]  /*d8b0*/  FSEL R223, RZ, -23, P3 ;  /* 0xc1b80000ffdf7808 */ /* 0x000fe40001800000 */
[----:B------:R-:W-:Y:S01]  /*d8c0*/  FSEL R225, RZ, -23, P4 ;  /* 0xc1b80000ffe17808 */ /* 0x000fe20002000000 */
[----:B------:R-:W-:Y:S01]  /*d8d0*/  IMAD.HI R50, R50, 0x2, RZ ;  /* 0x0000000232327827 */ /* 0x000fe200078e02ff */
[----:B------:R-:W-:Y:S02]  /*d8e0*/  LOP3.LUT R57, R57, 0x1c0, RZ, 0xc0, !PT ;  /* 0x000001c039397812 */ /* 0x000fe400078ec0ff */
[----:B------:R-:W-:Y:S01]  /*d8f0*/  IADD3 R122, P5, P6, R123, c[0x0][0x178], R122 ;  /* 0x00005e007b7a7a10 */ /* 0x000fe20007ebe07a */
        /* <DEDUP_REMOVED lines=31> */
[----:B------:R-:W-:Y:S02]  /*daf0*/  @!P2 FMUL R13, R13, 16777216 ;  /* 0x4b8000000d0da820 */ /* 0x000fe40000400000 */
[----:B------:R-:W-:Y:S02]  /*db00*/  @!P2 FMUL R12, R12, 16777216 ;  /* 0x4b8000000c0ca820 */ /* 0x000fe40000400000 */
[----:B------:R-:W-:Y:S02]  /*db10*/  @P1 FMUL R28, R28, 0.25 ;  /* 0x3e8000001c1c1820 */ /* 0x000fe40000400000 */
[----:B------:R-:W-:Y:S02]  /*db20*/  @!P2 FMUL R15, R15, 16777216 ;  /* 0x4b8000000f0fa820 */ /* 0x000fe40000400000 */
[----:B------:R-:W-:Y:S02]  /*db30*/  @!P2 FMUL R14, R14, 16777216 ;  /* 0x4b8000000e0ea820 */ /* 0x000fe40000400000 */
[----:B------:R-:W-:-:S02]  /*db40*/  @!P2 FMUL R19, R19, 16777216 ;  /* 0x4b8000001313a820 */ /* 0x000fc40000400000 */
[----:B------:R-:W-:Y:S02]  /*db50*/  @!P2 FMUL R18, R18, 16777216 ;  /* 0x4b8000001212a820 */ /* 0x000fe40000400000 */
[----:B------:R-:W-:Y:S02]  /*db60*/  @!P2 FMUL R27, R27, 16777216 ;  /* 0x4b8000001b1ba820 */ /* 0x000fe40000400000 */
[----:B------:R-:W-:Y:S01]  /*db70*/  @!P2 FMUL R26, R26, 16777216 ;  /* 0x4b8000001a1aa820 */ /* 0x000fe20000400000 */
[----:B------:R-:W-:Y:S01]  /*db80*/  IADD3 R222, R58, R222, R57 ;  /* 0x000000de3ade7210 */ /* 0x000fe20007ffe039 */
[----:B0-----:R-:W-:Y:S01]  /*db90*/  FMUL R70, R60, R71 ;  /* 0x000000473c467220 */ /* 0x001fe20000400000 */
[----:B------:R-:W-:Y:S01]  /*dba0*/  LOP3.LUT R72, R72, R59, RZ, 0x3c, !PT ;  /* 0x0000003b48487212 */ /* 0x000fe200078e3cff */
[----:B------:R-:W-:Y:S01]  /*dbb0*/  @!P2 FMUL R247, R247, 16777216 ;  /* 0x4b800000f7f7a820 */ /* 0x000fe20000400000 */
[----:B------:R-:W-:Y:S01]  /*dbc0*/  IADD3.X R123, R50, c[0x0][0x17c], R45, P5, P6 ;  /* 0x00005f00327b7a10 */ /* 0x000fe20002fec42d */
        /* <DEDUP_REMOVED lines=25> */
[----:B------:R-:W-:Y:S02]  /*dd60*/  FFMA.FTZ R226, R41, 1.1920928955078125e-07, R226 ;  /* 0x3400000029e27823 */ /* 0x000fe400000100e2 */
[----:B-1----:R-:W-:Y:S02]  /*dd70*/  FFMA.FTZ R224, R43, 1.1920928955078125e-07, R224 ;  /* 0x340000002be07823 */ /* 0x002fe400000100e0 */
[----:B--2---:R-:W-:Y:S02]  /*dd80*/  FFMA.FTZ R223, R40, 1.1920928955078125e-07, R223 ;  /* 0x3400000028df7823 */ /* 0x004fe400000100df */
[----:B---3--:R-:W-:Y:S02]  /*dd90*/  FFMA.FTZ R225, R42, 1.1920928955078125e-07, R225 ;  /* 0x340000002ae17823 */ /* 0x008fe400000100e1 */
[C---:B------:R-:W-:Y:S02]  /*dda0*/  FMUL R71, R86.reuse, R69 ;  /* 0x0000004556477220 */ /* 0x040fe40000400000 */
[----:B------:R-:W-:-:S02]  /*ddb0*/  FMUL R134, R86, R54 ;  /* 0x0000003656867220 */ /* 0x000fc40000400000 */
        /* <DEDUP_REMOVED lines=58> */
[----:B------:R-:W-:Y:S02]  /*e160*/  FMUL R132, R60, R132 ;  /* 0x000000843c847220 */ /* 0x000fe40000400000 */
[----:B------:R-:W-:-:S02]  /*e170*/  FMUL R66, R86, R63 ;  /* 0x0000003f56427220 */ /* 0x000fc40000400000 */
[C---:B------:R-:W-:Y:S02]  /*e180*/  FMUL R69, R86.reuse, R136 ;  /* 0x0000008856457220 */ /* 0x040fe40000400000 */
[----:B------:R-:W-:Y:S02]  /*e190*/  FMUL R133, R86, R55 ;  /* 0x0000003756857220 */ /* 0x000fe40000400000 */
[C---:B------:R-:W-:Y:S02]  /*e1a0*/  FMUL R54, R106.reuse, R13 ;  /* 0x0000000d6a367220 */ /* 0x040fe40000400000 */
[----:B------:R-:W-:Y:S02]  /*e1b0*/  FMUL R107, R106, R12 ;  /* 0x0000000c6a6b7220 */ /* 0x000fe40000400000 */
[----:B------:R-:W-:Y:S02]  /*e1c0*/  @!P0 FMUL R28, R28, 16777216 ;  /* 0x4b8000001c1c8820 */ /* 0x000fe40000400000 */
        /* <DEDUP_REMOVED lines=25> */
[----:B------:R-:W-:Y:S02]  /*e360*/  FMUL R124, R86, R124 ;  /* 0x0000007c567c7220 */ /* 0x000fe40000400000 */
        /* <DEDUP_REMOVED lines=29> */
[C---:B----4-:R-:W-:Y:S02]  /*e540*/  FMUL R109, R6.reuse, R9 ;  /* 0x00000009066d7220 */ /* 0x050fe40000400000 */
        /* <DEDUP_REMOVED lines=30> */
[----:B------:R-:W-:Y:S01]  /*e730*/  FMUL R6, R6, R28 ;  /* 0x0000001c06067220 */ /* 0x000fe20000400000 */
[----:B------:R-:W-:Y:S02]  /*e740*/  IADD3 R117, R48, -R117, RZ ;  /* 0x8000007530757210 */ /* 0x000fe40007ffe0ff */
[----:B------:R-:W-:Y:S02]  /*e750*/  IADD3 R104, R53, -R104, RZ ;  /* 0x8000006835687210 */ /* 0x000fe40007ffe0ff */
[----:B------:R-:W-:Y:S02]  /*e760*/  IADD3 R118, R47, -R118, RZ ;  /* 0x800000762f767210 */ /* 0x000fe40007ffe0ff */
[----:B------:R-:W-:Y:S02]  /*e770*/  F2FP.BF16.PACK_AB R4, R4, R9 ;  /* 0x000000090404723e */ /* 0x000fe400000010ff */
[----:B------:R-:W-:-:S02]  /*e780*/  F2FP.BF16.PACK_AB R5, R5, R32 ;  /* 0x000000200505723e */ /* 0x000fc400000010ff */
[----:B------:R-:W-:Y:S02]  /*e790*/  F2FP.BF16.PACK_AB R6, R29, R6 ;  /* 0x000000061d06723e */ /* 0x000fe400000010ff */
[----:B------:R-:W-:Y:S01]  /*e7a0*/  F2FP.BF16.PACK_AB R7, R7, R24 ;  /* 0x000000180707723e */ /* 0x000fe200000010ff */
[----:B------:R-:W-:Y:S01]  /*e7b0*/  FADD R117, R117, -1 ;  /* 0xbf80000075757421 */ /* 0x000fe20000000000 */
[----:B------:R-:W-:Y:S01]  /*e7c0*/  MOV R20, 0x3dc6b27f ;  /* 0x3dc6b27f00147802 */ /* 0x000fe20000000f00 */
[----:B------:R-:W-:Y:S02]  /*e7d0*/  FADD R104, R104, -1 ;  /* 0xbf80000068687421 */ /* 0x000fe40000000000 */
[----:B------:R-:W-:Y:S01]  /*e7e0*/  FADD R118, R118, -1 ;  /* 0xbf80000076767421 */ /* 0x000fe20000000000 */
[----:B------:R0:W-:Y:S01]  /*e7f0*/  STS.128 [R72], R4 ;  /* 0x0000000448007388 */ /* 0x0001e20000000c00 */
[----:B------:R-:W-:Y:S02]  /*e800*/  F2FP.BF16.PACK_AB R9, R18, R19 ;  /* 0x000000131209723e */ /* 0x000fe400000010ff */
[----:B------:R-:W-:-:S04]  /*e810*/  FFMA.FTZ R19, R118, R20, -0.16845393180847167969 ;  /* 0xbe2c7f3076137423 */ /* 0x000fc80000010014 */
[----:B------:R-:W-:Y:S02]  /*e820*/  FFMA.FTZ R21, R118, R19, 0.1716887056827545166 ;  /* 0x3e2fcf2a76157423 */ /* 0x000fe40000010013 */
[CC--:B0-----:R-:W-:Y:S02]  /*e830*/  FFMA.FTZ R4, R117.reuse, R20.reuse, -0.16845393180847167969 ;  /* 0xbe2c7f3075047423 */ /* 0x0c1fe40000010014 */
[C---:B------:R-:W-:Y:S02]  /*e840*/  FFMA.FTZ R5, R104.reuse, R20, -0.16845393180847167969 ;  /* 0xbe2c7f3068057423 */ /* 0x040fe40000010014 */
[C---:B------:R-:W-:Y:S02]  /*e850*/  FFMA.FTZ R4, R117.reuse, R4, 0.1716887056827545166 ;  /* 0x3e2fcf2a75047423 */ /* 0x040fe40000010004 */
[----:B------:R-:W-:Y:S02]  /*e860*/  FFMA.FTZ R5, R104, R5, 0.1716887056827545166 ;  /* 0x3e2fcf2a68057423 */ /* 0x000fe40000010005 */
[----:B------:R-:W-:-:S02]  /*e870*/  FFMA.FTZ R4, R117, R4, -0.17900948226451873779 ;  /* 0xbe374e4375047423 */ /* 0x000fc40000010004 */
[----:B------:R-:W-:Y:S02]  /*e880*/  FFMA.FTZ R5, R104, R5, -0.17900948226451873779 ;  /* 0xbe374e4368057423 */ /* 0x000fe40000010005 */
[----:B------:R-:W-:Y:S01]  /*e890*/  FFMA.FTZ R21, R118, R21, -0.17900948226451873779 ;  /* 0xbe374e4376157423 */ /* 0x000fe20000010015 */
[----:B------:R-:W-:Y:S01]  /*e8a0*/  IADD3 R103, R52, -R103, RZ ;  /* 0x8000006734677210 */ /* 0x000fe20007ffe0ff */
[C---:B------:R-:W-:Y:S02]  /*e8b0*/  FFMA.FTZ R4, R117.reuse, R4, 0.20512372255325317383 ;  /* 0x3e520bf475047423 */ /* 0x040fe40000010004 */
[----:B------:R-:W-:Y:S02]  /*e8c0*/  FFMA.FTZ R5, R104, R5, 0.20512372255325317383 ;  /* 0x3e520bf468057423 */ /* 0x000fe40000010005 */
[----:B------:R-:W-:Y:S02]  /*e8d0*/  FFMA.FTZ R21, R118, R21, 0.20512372255325317383 ;  /* 0x3e520bf476157423 */ /* 0x000fe40000010015 */
[----:B------:R-:W-:-:S02]  /*e8e0*/  FFMA.FTZ R4, R117, R4, -0.24046532809734344482 ;  /* 0xbe763c8b75047423 */ /* 0x000fc40000010004 */
[----:B------:R-:W-:Y:S02]  /*e8f0*/  FFMA.FTZ R5, R104, R5, -0.24046532809734344482 ;  /* 0xbe763c8b68057423 */ /* 0x000fe40000010005 */
[----:B------:R-:W-:Y:S02]  /*e900*/  FADD R103, R103, -1 ;  /* 0xbf80000067677421 */ /* 0x000fe40000000000 */
[----:B------:R-:W-:Y:S01]  /*e910*/  FFMA.FTZ R21, R118, R21, -0.24046532809734344482 ;  /* 0xbe763c8b76157423 */ /* 0x000fe20000010015 */
[----:B------:R-:W-:Y:S01]  /*e920*/  F2FP.BF16.PACK_AB R10, R14, R15 ;  /* 0x0000000f0e0a723e */ /* 0x000fe200000010ff */
[----:B------:R-:W-:Y:S01]  /*e930*/  FFMA.FTZ R4, R117, R4, 0.28857114911079406738 ;  /* 0x3e93bf9975047423 */ /* 0x000fe20000010004 */
[----:B------:R-:W-:Y:S01]  /*e940*/  F2FP.BF16.PACK_AB R11, R12, R13 ;  /* 0x0000000d0c0b723e */ /* 0x000fe200000010ff */
[----:B------:R-:W-:Y:S01]  /*e950*/  FFMA.FTZ R5, R104, R5, 0.28857114911079406738 ;  /* 0x3e93bf9968057423 */ /* 0x000fe20000010005 */
[----:B------:R-:W-:Y:S01]  /*e960*/  F2FP.BF16.PACK_AB R8, R39, R38 ;  /* 0x000000262708723e */ /* 0x000fe200000010ff */
[----:B------:R-:W-:Y:S01]  /*e970*/  FFMA.FTZ R6, R103, R20, -0.16845393180847167969 ;  /* 0xbe2c7f3067067423 */ /* 0x000fe20000010014 */
[----:B------:R-:W-:Y:S01]  /*e980*/  F2FP.BF16.PACK_AB R12, R125, R124 ;  /* 0x0000007c7d0c723e */ /* 0x000fe200000010ff */
[----:B------:R-:W-:Y:S01]  /*e990*/  FFMA.FTZ R21, R118, R21, 0.28857114911079406738 ;  /* 0x3e93bf9976157423 */ /* 0x000fe20000010015 */
[----:B------:R-:W-:-:S02]  /*e9a0*/  F2FP.BF16.PACK_AB R13, R135, R136 ;  /* 0x00000088870d723e */ /* 0x000fc400000010ff */
[----:B------:R-:W-:Y:S02]  /*e9b0*/  F2FP.BF16.PACK_AB R14, R133, R134 ;  /* 0x00000086850e723e */ /* 0x000fe400000010ff */
[----:B------:R-:W-:Y:S02]  /*e9c0*/  F2FP.BF16.PACK_AB R15, R241, R240 ;  /* 0x000000f0f10f723e */ /* 0x000fe400000010ff */
[----:B------:R-:W-:Y:S02]  /*e9d0*/  F2FP.BF16.PACK_AB R16, R131, R132 ;  /* 0x000000848310723e */ /* 0x000fe400000010ff */
[----:B------:R-:W-:Y:S02]  /*e9e0*/  F2FP.BF16.PACK_AB R17, R129, R130 ;  /* 0x000000828111723e */ /* 0x000fe400000010ff */
[----:B------:R-:W-:Y:S02]  /*e9f0*/  F2FP.BF16.PACK_AB R18, R127, R128 ;  /* 0x000000807f12723e */ /* 0x000fe400000010ff */
[----:B------:R-:W-:Y:S01]  /*ea00*/  F2FP.BF16.PACK_AB R19, R121, R126 ;  /* 0x0000007e7913723e */ /* 0x000fe200000010ff */
[----:B------:R-:W-:-:S02]  /*ea10*/  FFMA.FTZ R4, R117, R4, -0.36067417263984680176 ;  /* 0xbeb8aa4975047423 */ /* 0x000fc40000010004 */
[----:B------:R-:W-:Y:S01]  /*ea20*/  FFMA.FTZ R5, R104, R5, -0.36067417263984680176 ;  /* 0xbeb8aa4968057423 */ /* 0x000fe20000010005 */
[----:B------:R0:W-:Y:S01]  /*ea30*/  STS.128 [R72+0x80], R8 ;  /* 0x0000800848007388 */ /* 0x0001e20000000c00 */
[----:B------:R-:W-:Y:S02]  /*ea40*/  FFMA.FTZ R6, R103, R6, 0.1716887056827545166 ;  /* 0x3e2fcf2a67067423 */ /* 0x000fe40000010006 */
[----:B------:R-:W-:Y:S01]  /*ea50*/  FFMA.FTZ R21, R118, R21, -0.36067417263984680176 ;  /* 0xbeb8aa4976157423 */ /* 0x000fe20000010015 */
[----:B------:R-:W-:Y:S01]  /*ea60*/  STS.128 [R72+0x400], R12 ;  /* 0x0004000c48007388 */ /* 0x000fe20000000c00 */
[----:B------:R-:W-:-:S03]  /*ea70*/  FFMA.FTZ R4, R117, R4, 0.48089820146560668945 ;  /* 0x3ef6384a75047423 */ /* 0x000fc60000010004 */
[----:B------:R1:W-:Y:S01]  /*ea80*/  STS.128 [R72+0x480], R16 ;  /* 0x0004801048007388 */ /* 0x0003e20000000c00 */
[----:B------:R-:W-:-:S03]  /*ea90*/  FFMA.FTZ R5, R104, R5, 0.48089820146560668945 ;  /* 0x3ef6384a68057423 */ /* 0x000fc60000010005 */
[----:B------:R-:W-:Y:S01]  /*eaa0*/  BAR.SYNC.DEFER_BLOCKING 0x0 ;  /* 0x0000000000007b1d */ /* 0x000fe20000010000 */
[----:B------:R-:W-:Y:S02]  /*eab0*/  FFMA.FTZ R6, R103, R6, -0.17900948226451873779 ;  /* 0xbe374e4367067423 */ /* 0x000fe40000010006 */
[----:B------:R-:W-:Y:S01]  /*eac0*/  FFMA.FTZ R21, R118, R21, 0.48089820146560668945 ;  /* 0x3ef6384a76157423 */ /* 0x000fe20000010015 */
[----:B------:R-:W-:Y:S01]  /*ead0*/  ISETP.GE.U32.AND P0, PT, R47, 0x7f800000, PT ;  /* 0x7f8000002f00780c */ /* 0x000fe20003f06070 */
[----:B------:R-:W-:Y:S01]  /*eae0*/  FFMA.FTZ R4, R117, R4, -0.72134751081466674805 ;  /* 0xbf38aa3b75047423 */ /* 0x000fe20000010004 */
[----:B------:R-:W-:Y:S01]  /*eaf0*/  ISETP.GE.U32.AND P1, PT, R48, 0x7f800000, PT ;  /* 0x7f8000003000780c */ /* 0x000fe20003f26070 */
[----:B------:R-:W-:Y:S02]  /*eb00*/  FFMA.FTZ R5, R104, R5, -0.72134751081466674805 ;  /* 0xbf38aa3b68057423 */ /* 0x000fe40000010005 */
[----:B------:R-:W-:Y:S02]  /*eb10*/  FFMA.FTZ R6, R103, R6, 0.20512372255325317383 ;  /* 0x3e520bf467067423 */ /* 0x000fe40000010006 */
[----:B------:R-:W-:-:S02]  /*eb20*/  FFMA.FTZ R21, R118, R21, -0.72134751081466674805 ;  /* 0xbf38aa3b76157423 */ /* 0x000fc40000010015 */
[----:B------:R-:W-:Y:S02]  /*eb30*/  FMUL R4, R117, R4 ;  /* 0x0000000475047220 */ /* 0x000fe40000400000 */
[----:B------:R-:W-:Y:S02]  /*eb40*/  FMUL R5, R104, R5 ;  /* 0x0000000568057220 */ /* 0x000fe40000400000 */
[----:B------:R-:W-:Y:S02]  /*eb50*/  FFMA.FTZ R6, R103, R6, -0.24046532809734344482 ;  /* 0xbe763c8b67067423 */ /* 0x000fe40000010006 */
[----:B------:R-:W-:Y:S02]  /*eb60*/  FMUL R21, R118, R21 ;  /* 0x0000001576157220 */ /* 0x000fe40000400000 */
[----:B------:R-:W-:Y:S02]  /*eb70*/  FMUL R4, R117, R4 ;  /* 0x0000000475047220 */ /* 0x000fe40000400000 */
[----:B------:R-:W-:Y:S01]  /*eb80*/  FMUL R5, R104, R5 ;  /* 0x0000000568057220 */ /* 0x000fe20000400000 */
[C---:B------:R-:W-:Y:S01]  /*eb90*/  LOP3.LUT R229, R230.reuse, 0x20, RZ, 0x3c, !PT ;  /* 0x00000020e6e57812 */ /* 0x040fe200078e3cff */
[----:B------:R-:W-:Y:S01]  /*eba0*/  FFMA.FTZ R6, R103, R6, 0.28857114911079406738 ;  /* 0x3e93bf9967067423 */ /* 0x000fe20000010006 */
[----:B------:R-:W-:Y:S01]  /*ebb0*/  LOP3.LUT R228, R230, 0x40, RZ, 0x3c, !PT ;  /* 0x00000040e6e47812 */ /* 0x000fe200078e3cff */
[----:B------:R-:W-:Y:S01]  /*ebc0*/  FMUL R21, R118, R21 ;  /* 0x0000001576157220 */ /* 0x000fe20000400000 */
[----:B------:R-:W-:Y:S01]  /*ebd0*/  LOP3.LUT R227, R230, 0x60, RZ, 0x3c, !PT ;  /* 0x00000060e6e37812 */ /* 0x000fe200078e3cff */
[----:B------:R-:W-:Y:S01]  /*ebe0*/  FFMA.FTZ R117, R117, 1.4426950216293334961, R4 ;  /* 0x3fb8aa3b75757823 */ /* 0x000fe20000010004 */
[----:B------:R-:W-:Y:S01]  /*ebf0*/  @P0 MOV R4, 0x7f800000 ;  /* 0x7f80000000040802 */ /* 0x000fe20000000f00 */
[----:B------:R-:W-:Y:S01]  /*ec00*/  FFMA.FTZ R104, R104, 1.4426950216293334961, R5 ;  /* 0x3fb8aa3b68687823 */ /* 0x000fe20000010005 */
[----:B------:R-:W-:Y:S01]  /*ec10*/  @P1 MOV R5, 0x7f800000 ;  /* 0x7f80000000051802 */ /* 0x000fe20000000f00 */
[----:B------:R-:W-:Y:S01]  /*ec20*/  FFMA.FTZ R6, R103, R6, -0.36067417263984680176 ;  /* 0xbeb8aa4967067423 */ /* 0x000fe20000010006 */
[----:B0-----:R-:W-:Y:S01]  /*ec30*/  F2FP.BF16.PACK_AB R8, R23, R22 ;  /* 0x000000161708723e */ /* 0x001fe200000010ff */
[----:B------:R-:W-:Y:S01]  /*ec40*/  FFMA.FTZ R21, R118, 1.4426950216293334961, R21 ;  /* 0x3fb8aa3b76157823 */ /* 0x000fe20000010015 */
[----:B------:R-:W-:Y:S01]  /*ec50*/  FSETP.NEU.AND P3, PT, R47, RZ, PT ;  /* 0x000000ff2f00720b */ /* 0x000fe20003f6d000 */
[----:B------:R-:W-:Y:S01]  /*ec60*/  FFMA.FTZ R6, R103, R6, 0.48089820146560668945 ;  /* 0x3ef6384a67067423 */ /* 0x000fe20000010006 */
[----:B------:R-:W-:Y:S01]  /*ec70*/  FSETP.NEU.AND P2, PT, R48, RZ, PT ;  /* 0x000000ff3000720b */ /* 0x000fe20003f4d000 */
[----:B------:R-:W-:Y:S01]  /*ec80*/  FADD R226, R226, R21 ;  /* 0x00000015e2e27221 */ /* 0x000fe20000000000 */
[----:B------:R-:W-:Y:S01]  /*ec90*/  F2FP.BF16.PACK_AB R10, R46, R49 ;  /* 0x000000312e0a723e */ /* 0x000fe200000010ff */
[----:B------:R-:W-:Y:S01]  /*eca0*/  FADD R224, R224, R117 ;  /* 0x00000075e0e07221 */ /* 0x000fe20000000000 */
[----:B------:R-:W-:Y:S01]  /*ecb0*/  F2FP.BF16.PACK_AB R20, R50, R51 ;  /* 0x000000333214723e */ /* 0x000fe200000010ff */
[----:B------:R-:W-:Y:S01]  /*ecc0*/  @P0 FFMA.FTZ R226, R47, R4, +INF ;  /* 0x7f8000002fe20423 */ /* 0x000fe20000010004 */
[----:B------:R-:W-:Y:S01]  /*ecd0*/  F2FP.BF16.PACK_AB R21, R44, R45 ;  /* 0x0000002d2c15723e */ /* 0x000fe200000010ff */
[----:B------:R-:W-:Y:S01]  /*ece0*/  @P1 FFMA.FTZ R224, R48, R5, +INF ;  /* 0x7f80000030e01423 */ /* 0x000fe20000010005 */
[----:B------:R-:W-:Y:S01]  /*ecf0*/  F2FP.BF16.PACK_AB R22, R42, R43 ;  /* 0x0000002b2a16723e */ /* 0x000fe200000010ff */
[----:B------:R-:W0:Y:S01]  /*ed00*/  LDS.128 R36, [R230] ;  /* 0x00000000e6247984 */ /* 0x000e220000000c00 */
[----:B------:R-:W-:Y:S01]  /*ed10*/  F2FP.BF16.PACK_AB R23, R40, R41 ;  /* 0x000000292817723e */ /* 0x000fe200000010ff */
[----:B------:R-:W-:Y:S01]  /*ed20*/  FFMA.FTZ R6, R103, R6, -0.72134751081466674805 ;  /* 0xbf38aa3b67067423 */ /* 0x000fe20000010006 */
[----:B------:R-:W-:Y:S01]  /*ed30*/  ISETP.GE.U32.AND P5, PT, R53, 0x7f800000, PT ;  /* 0x7f8000003500780c */ /* 0x000fe20003fa6070 */
[----:B------:R-:W2:Y:S01]  /*ed40*/  LDS.128 R40, [R229] ;  /* 0x00000000e5287984 */ /* 0x000ea20000000c00 */
[----:B------:R-:W-:-:S03]  /*ed50*/  ISETP.GE.U32.AND P4, PT, R52, 0x7f800000, PT ;  /* 0x7f8000003400780c */ /* 0x000fc60003f86070 */
[----:B------:R-:W3:Y:S04]  /*ed60*/  LDS.128 R44, [R228] ;  /* 0x00000000e42c7984 */ /* 0x000ee80000000c00 */
[----:B------:R-:W4:Y:S04]  /*ed70*/  LDS.128 R48, [R227] ;  /* 0x00000000e3307984 */ /* 0x000f280000000c00 */
[----:B------:R-:W-:Y:S01]  /*ed80*/  BAR.SYNC.DEFER_BLOCKING 0x0 ;  /* 0x0000000000007b1d */ /* 0x000fe20000010000 */
[----:B------:R-:W-:-:S04]  /*ed90*/  FMUL R6, R103, R6 ;  /* 0x0000000667067220 */ /* 0x000fc80000400000 */
[C---:B------:R-:W-:Y:S01]  /*eda0*/  FMUL R6, R103.reuse, R6 ;  /* 0x0000000667067220 */ /* 0x040fe20000400000 */
[----:B------:R-:W-:Y:S02]  /*edb0*/  @P5 MOV R4, 0x7f800000 ;  /* 0x7f80000000045802 */ /* 0x000fe40000000f00 */
[----:B------:R-:W-:Y:S01]  /*edc0*/  @P4 MOV R7, 0x7f800000 ;  /* 0x7f80000000074802 */ /* 0x000fe20000000f00 */
[----:B------:R-:W-:Y:S02]  /*edd0*/  FFMA.FTZ R6, R103, 1.4426950216293334961, R6 ;  /* 0x3fb8aa3b67067823 */ /* 0x000fe40000010006 */
[----:B------:R-:W-:Y:S02]  /*ede0*/  FADD R223, R223, R104 ;  /* 0x00000068dfdf7221 */ /* 0x000fe40000000000 */
[----:B------:R-:W-:Y:S01]  /*edf0*/  FADD R225, R225, R6 ;  /* 0x00000006e1e17221 */ /* 0x000fe20000000000 */
[----:B------:R-:W-:Y:S01]  /*ee00*/  F2FP.BF16.PACK_AB R5, R30, R31 ;  /* 0x0000001f1e05723e */ /* 0x000fe200000010ff */
[----:B------:R-:W-:Y:S01]  /*ee10*/  @P5 FFMA.FTZ R223, R53, R4, +INF ;  /* 0x7f80000035df5423 */ /* 0x000fe20000010004 */
[----:B------:R-:W-:Y:S01]  /*ee20*/  F2FP.BF16.PACK_AB R4, R34, R35 ;  /* 0x000000232204723e */ /* 0x000fe200000010ff */
[----:B------:R-:W-:Y:S01]  /*ee30*/  @P4 FFMA.FTZ R225, R52, R7, +INF ;  /* 0x7f80000034e14423 */ /* 0x000fe20000010007 */
[----:B------:R-:W-:-:S02]  /*ee40*/  F2FP.BF16.PACK_AB R9, R119, R120 ;  /* 0x000000787709723e */ /* 0x000fc400000010ff */
[----:B------:R-:W-:Y:S02]  /*ee50*/  F2FP.BF16.PACK_AB R6, R26, R27 ;  /* 0x0000001b1a06723e */ /* 0x000fe400000010ff */
[----:B------:R-:W-:Y:S02]  /*ee60*/  F2FP.BF16.PACK_AB R7, R189, R188 ;  /* 0x000000bcbd07723e */ /* 0x000fe400000010ff */
[----:B------:R-:W-:Y:S02]  /*ee70*/  F2FP.BF16.PACK_AB R11, R191, R190 ;  /* 0x000000bebf0b723e */ /* 0x000fe400000010ff */
[----:B-1----:R-:W-:Y:S02]  /*ee80*/  F2FP.BF16.PACK_AB R16, R115, R116 ;  /* 0x000000747310723e */ /* 0x002fe400000010ff */
[----:B------:R-:W-:Y:S02]  /*ee90*/  F2FP.BF16.PACK_AB R17, R113, R114 ;  /* 0x000000727111723e */ /* 0x000fe400000010ff */
[----:B------:R-:W-:-:S02]  /*eea0*/  F2FP.BF16.PACK_AB R18, R110, R111 ;  /* 0x0000006f6e12723e */ /* 0x000fc400000010ff */
[----:B------:R-:W-:Y:S01]  /*eeb0*/  F2FP.BF16.PACK_AB R19, R105, R108 ;  /* 0x0000006c6913723e */ /* 0x000fe200000010ff */
[----:B------:R-:W-:Y:S04]  /*eec0*/  STS.128 [R72], R4 ;  /* 0x0000000448007388 */ /* 0x000fe80000000c00 */
[----:B------:R-:W-:Y:S04]  /*eed0*/  STS.128 [R72+0x80], R8 ;  /* 0x0000800848007388 */ /* 0x000fe80000000c00 */
[----:B------:R-:W-:Y:S04]  /*eee0*/  STS.128 [R72+0x400], R16 ;  /* 0x0004001048007388 */ /* 0x000fe80000000c00 */
[----:B------:R-:W-:Y:S04]  /*eef0*/  STS.128 [R72+0x480], R20 ;  /* 0x0004801448007388 */ /* 0x000fe80000000c00 */
[----:B------:R-:W-:Y:S01]  /*ef00*/  BAR.SYNC.DEFER_BLOCKING 0x0 ;  /* 0x0000000000007b1d */ /* 0x000fe20000010000 */
[----:B------:R-:W-:-:S02]  /*ef10*/  FSETP.NEU.AND P1, PT, R53, RZ, PT ;  /* 0x000000ff3500720b */ /* 0x000fc40003f2d000 */
[----:B------:R-:W-:-:S03]  /*ef20*/  FSETP.NEU.AND P0, PT, R52, RZ, PT ;  /* 0x000000ff3400720b */ /* 0x000fc60003f0d000 */
[----:B------:R-:W1:Y:S04]  /*ef30*/  LDS.128 R20, [R230] ;  /* 0x00000000e6147984 */ /* 0x000e680000000c00 */
[----:B------:R-:W5:Y:S04]  /*ef40*/  LDS.128 R32, [R229] ;  /* 0x00000000e5207984 */ /* 0x000f680000000c00 */
[----:B------:R-:W0:Y:S04]  /*ef50*/  LDS.128 R28, [R228] ;  /* 0x00000000e41c7984 */ /* 0x000e280000000c00 */
[----:B------:R-:W0:Y:S01]  /*ef60*/  LDS.128 R24, [R227] ;  /* 0x00000000e3187984 */ /* 0x000e220000000c00 */
[----:B------:R-:W-:-:S02]  /*ef70*/  F2FP.BF16.PACK_AB R12, R185, R184 ;  /* 0x000000b8b90c723e */ /* 0x000fc400000010ff */
[----:B------:R-:W-:Y:S02]  /*ef80*/  F2FP.BF16.PACK_AB R52, R187, R186 ;  /* 0x000000babb34723e */ /* 0x000fe400000010ff */
[----:B------:R-:W-:Y:S02]  /*ef90*/  F2FP.BF16.PACK_AB R13, R173, R172 ;  /* 0x000000acad0d723e */ /* 0x000fe400000010ff */
[----:B------:R-:W-:Y:S02]  /*efa0*/  F2FP.BF16.PACK_AB R53, R175, R174 ;  /* 0x000000aeaf35723e */ /* 0x000fe400000010ff */
[----:B------:R-:W-:Y:S02]  /*efb0*/  F2FP.BF16.PACK_AB R14, R97, R96 ;  /* 0x00000060610e723e */ /* 0x000fe400000010ff */
[----:B------:R-:W-:Y:S02]  /*efc0*/  F2FP.BF16.PACK_AB R54, R54, R107 ;  /* 0x0000006b3636723e */ /* 0x000fe400000010ff */
[----:B------:R-:W-:Y:S01]  /*efd0*/  F2FP.BF16.PACK_AB R15, R93, R92 ;  /* 0x0000005c5d0f723e */ /* 0x000fe200000010ff */
[----:B------:R-:W-:Y:S01]  /*efe0*/  BAR.SYNC.DEFER_BLOCKING 0x0 ;  /* 0x0000000000007b1d */ /* 0x000fe20000010000 */
[----:B------:R-:W-:-:S02]  /*eff0*/  F2FP.BF16.PACK_AB R55, R55, R102 ;  /* 0x000000663737723e */ /* 0x000fc400000010ff */
[----:B------:R-:W-:Y:S02]  /*f000*/  F2FP.BF16.PACK_AB R60, R60, R99 ;  /* 0x000000633c3c723e */ /* 0x000fe400000010ff */
[----:B------:R-:W-:Y:S02]  /*f010*/  F2FP.BF16.PACK_AB R56, R56, R95 ;  /* 0x0000005f3838723e */ /* 0x000fe400000010ff */
[----:B------:R-:W-:Y:S02]  /*f020*/  F2FP.BF16.PACK_AB R61, R61, R100 ;  /* 0x000000643d3d723e */ /* 0x000fe400000010ff */
[----:B------:R-:W-:Y:S02]  /*f030*/  F2FP.BF16.PACK_AB R57, R57, R98 ;  /* 0x000000623939723e */ /* 0x000fe400000010ff */
[----:B------:R-:W-:Y:S02]  /*f040*/  F2FP.BF16.PACK_AB R62, R62, R91 ;  /* 0x0000005b3e3e723e */ /* 0x000fe400000010ff */
[----:B------:R-:W-:-:S02]  /*f050*/  F2FP.BF16.PACK_AB R58, R58, R89 ;  /* 0x000000593a3a723e */ /* 0x000fc400000010ff */
[----:B------:R-:W-:Y:S02]  /*f060*/  F2FP.BF16.PACK_AB R63, R63, R94 ;  /* 0x0000005e3f3f723e */ /* 0x000fe400000010ff */
[----:B------:R-:W-:Y:S01]  /*f070*/  F2FP.BF16.PACK_AB R59, R59, R90 ;  /* 0x0000005a3b3b723e */ /* 0x000fe200000010ff */
[----:B------:R-:W-:Y:S04]  /*f080*/  STS.128 [R72], R12 ;  /* 0x0000000c48007388 */ /* 0x000fe80000000c00 */
[----:B------:R0:W-:Y:S04]  /*f090*/  STS.128 [R72+0x80], R52 ;  /* 0x0000803448007388 */ /* 0x0001e80000000c00 */
[----:B------:R0:W-:Y:S04]  /*f0a0*/  STS.128 [R72+0x400], R60 ;  /* 0x0004003c48007388 */ /* 0x0001e80000000c00 */
[----:B------:R0:W-:Y:S04]  /*f0b0*/  STS.128 [R72+0x480], R56 ;  /* 0x0004803848007388 */ /* 0x0001e80000000c00 */
[----:B------:R-:W-:Y:S01]  /*f0c0*/  BAR.SYNC.DEFER_BLOCKING 0x0 ;  /* 0x0000000000007b1d */ /* 0x000fe20000010000 */
[----:B------:R-:W-:-:S02]  /*f0d0*/  F2FP.BF16.PACK_AB R91, R81, R82 ;  /* 0x00000052515b723e */ /* 0x000fc400000010ff */
[----:B------:R-:W-:Y:S02]  /*f0e0*/  F2FP.BF16.PACK_AB R76, R77, R76 ;  /* 0x0000004c4d4c723e */ /* 0x000fe400000010ff */
[----:B------:R-:W-:Y:S01]  /*f0f0*/  F2FP.BF16.PACK_AB R90, R83, R84 ;  /* 0x00000054535a723e */ /* 0x000fe200000010ff */
[----:B------:R-:W0:Y:S04]  /*f100*/  LDS.128 R8, [R230] ;  /* 0x00000000e6087984 */ /* 0x000e280000000c00 */
[----:B------:R-:W0:Y:S04]  /*f110*/  LDS.128 R4, [R229] ;  /* 0x00000000e5047984 */ /* 0x000e280000000c00 */
[----:B------:R-:W0:Y:S04]  /*f120*/  LDS.128 R16, [R228] ;  /* 0x00000000e4107984 */ /* 0x000e280000000c00 */
[----:B------:R-:W0:Y:S01]  /*f130*/  LDS.128 R12, [R227] ;  /* 0x00000000e30c7984 */ /* 0x000e220000000c00 */
[----:B------:R-:W-:-:S02]  /*f140*/  F2FP.BF16.PACK_AB R77, R78, R73 ;  /* 0x000000494e4d723e */ /* 0x000fc400000010ff */
        /* <DEDUP_REMOVED lines=13> */
[----:B------:R-:W-:Y:S01]  /*f220*/  MOV R119, c[0x0][0x1c8] ;  /* 0x0000720000777a02 */ /* 0x000fe20000000f00 */
[----:B------:R-:W-:Y:S04]  /*f230*/  STS.128 [R72], R104 ;  /* 0x0000006848007388 */ /* 0x000fe80000000c00 */
[----:B------:R-:W-:Y:S04]  /*f240*/  STS.128 [R72+0x80], R88 ;  /* 0x0000805848007388 */ /* 0x000fe80000000c00 */
[----:B------:R-:W-:Y:S04]  /*f250*/  STS.128 [R72+0x400], R76 ;  /* 0x0004004c48007388 */ /* 0x000fe80000000c00 */
[----:B------:R-:W-:Y:S04]  /*f260*/  STS.128 [R72+0x480], R80 ;  /* 0x0004805048007388 */ /* 0x000fe80000000c00 */
[----:B------:R-:W-:Y:S01]  /*f270*/  BAR.SYNC.DEFER_BLOCKING 0x0 ;  /* 0x0000000000007b1d */ /* 0x000fe20000010000 */
[----:B0-----:R-:W-:-:S02]  /*f280*/  SHF.L.U32 R53, R119, 0x1, RZ ;  /* 0x0000000177357819 */ /* 0x001fc400000006ff */
[-C--:B------:R-:W-:Y:S02]  /*f290*/  LEA R54, P5, R119, R122.reuse, 0x2 ;  /* 0x0000007a77367211 */ /* 0x080fe400078a10ff */
[-C--:B------:R-:W-:Y:S01]  /*f2a0*/  IADD3 R52, P4, R53, R122.reuse, RZ ;  /* 0x0000007a35347210 */ /* 0x080fe20007f9e0ff */
[----:B------:R-:W-:Y:S01]  /*f2b0*/  IMAD R61, R119, 0x6, RZ ;  /* 0x00000006773d7824 */ /* 0x000fe200078e02ff */
[-C--:B------:R-:W-:Y:S02]  /*f2c0*/  LEA.HI.X.SX32 R55, R53, R123.reuse, 0x1, P5 ;  /* 0x0000007b35377211 */ /* 0x080fe400028f0eff */
[C---:B------:R-:W-:Y:S02]  /*f2d0*/  LEA.HI.X.SX32 R53, R119.reuse, R123, 0x1, P4 ;  /* 0x0000007b77357211 */ /* 0x040fe400020f0eff */
[----:B------:R-:W-:Y:S01]  /*f2e0*/  PRMT R60, R36, 0x7632, R60 ;  /* 0x00007632243c7816 */ /* 0x000fe2000000003c */
[C---:B------:R-:W-:Y:S01]  /*f2f0*/  IMAD R65, R119.reuse, 0xa, RZ ;  /* 0x0000000a77417824 */ /* 0x040fe200078e02ff */
[C---:B------:R-:W-:Y:S01]  /*f300*/  LEA R57, R119.reuse, R119, 0x1 ;  /* 0x0000007777397211 */ /* 0x040fe200078e08ff */
[----:B------:R-:W-:Y:S01]  /*f310*/  IMAD R67, R119, 0xc, RZ ;  /* 0x0000000c77437824 */ /* 0x000fe200078e02ff */
[----:B------:R-:W-:-:S02]  /*f320*/  IADD3 R56, P5, R61, R122, RZ ;  /* 0x0000007a3d387210 */ /* 0x000fc40007fbe0ff */
[C---:B------:R-:W-:Y:S02]  /*f330*/  SHF.L.U32 R59, R119.reuse, 0x2, RZ ;  /* 0x00000002773b7819 */ /* 0x040fe400000006ff */
[----:B------:R-:W-:Y:S02]  /*f340*/  LEA R58, P4, R119, R122, 0x3 ;  /* 0x0000007a773a7211 */ /* 0x000fe400078818ff */
[----:B------:R-:W-:Y:S01]  /*f350*/  LEA.HI.X.SX32 R57, R57, R123, 0x1, P5 ;  /* 0x0000007b39397211 */ /* 0x000fe200028f0eff */
[----:B------:R3:W-:Y:S04]  /*f360*/  STG.E.U16 [R122.64], R36 ;  /* 0x000000247a007986 */ /* 0x0007e8000c101504 */
[----:B------:R0:W-:Y:S01]  /*f370*/  STG.E.U16 [R52.64], R60 ;  /* 0x0000003c34007986 */ /* 0x0001e2000c101504 */
[----:B------:R-:W-:-:S03]  /*f380*/  IMAD R69, R119, 0xe, RZ ;  /* 0x0000000e77457824 */ /* 0x000fc600078e02ff */
[----:B--2---:R2:W-:Y:S01]  /*f390*/  STG.E.U16 [R54.64], R40 ;  /* 0x0000002836007986 */ /* 0x0045e2000c101504 */
[----:B------:R-:W-:Y:S01]  /*f3a0*/  LEA.HI.X.SX32 R59, R59, R123, 0x1, P4 ;  /* 0x0000007b3b3b7211 */ /* 0x000fe200020f0eff */
[C---:B------:R-:W-:Y:S01]  /*f3b0*/  IMAD R73, R119.reuse, 0x14, RZ ;  /* 0x0000001477497824 */ /* 0x040fe200078e02ff */
[----:B---3--:R-:W-:Y:S02]  /*f3c0*/  PRMT R36, R44, 0x7632, R36 ;  /* 0x000076322c247816 */ /* 0x008fe40000000024 */
[----:B0-----:R-:W-:Y:S02]  /*f3d0*/  LEA R53, R119, R119, 0x2 ;  /* 0x0000007777357211 */ /* 0x001fe400078e10ff */
[-C--:B------:R-:W-:Y:S02]  /*f3e0*/  IADD3 R52, P5, R65, R122.reuse, RZ ;  /* 0x0000007a41347210 */ /* 0x080fe40007fbe0ff */
[----:B--2---:R-:W-:Y:S02]  /*f3f0*/  PRMT R55, R40, 0x7632, R55 ;  /* 0x0000763228377816 */ /* 0x004fe40000000037 */
[----:B------:R-:W-:-:S02]  /*f400*/  IADD3 R54, P6, R67, R122, RZ ;  /* 0x0000007a43367210 */ /* 0x000fc40007fde0ff */
[----:B------:R-:W-:Y:S01]  /*f410*/  LEA.HI.X.SX32 R53, R53, R123, 0x1, P5 ;  /* 0x0000007b35357211 */ /* 0x000fe200028f0eff */
[----:B------:R0:W-:Y:S01]  /*f420*/  STG.E.U16 [R56.64], R55 ;  /* 0x0000003738007986 */ /* 0x0001e2000c101504 */
[C---:B------:R-:W-:Y:S01]  /*f430*/  SHF.L.U32 R63, R119.reuse, 0x3, RZ ;  /* 0x00000003773f7819 */ /* 0x040fe200000006ff */
[C---:B------:R-:W-:Y:S01]  /*f440*/  IMAD R71, R119.reuse, 0x12, RZ ;  /* 0x0000001277477824 */ /* 0x040fe200078e02ff */
[----:B------:R-:W-:Y:S01]  /*f450*/  LEA R60, P4, R119, R122, 0x4 ;  /* 0x0000007a773c7211 */ /* 0x000fe200078820ff */
[----:B------:R-:W-:Y:S01]  /*f460*/  STG.E.U16 [R58.64], R44 ;  /* 0x0000002c3a007986 */ /* 0x000fe2000c101504 */
[----:B----4-:R-:W-:-:S03]  /*f470*/  PRMT R40, R48, 0x7632, R40 ;  /* 0x0000763230287816 */ /* 0x010fc60000000028 */
[----:B------:R2:W-:Y:S01]  /*f480*/  STG.E.U16 [R52.64], R36 ;  /* 0x0000002434007986 */ /* 0x0005e2000c101504 */
[----:B0-----:R-:W-:Y:S02]  /*f490*/  LEA.HI.X.SX32 R55, R61, R123, 0x1, P6 ;  /* 0x0000007b3d377211 */ /* 0x001fe400030f0eff */
[----:B------:R-:W-:Y:S02]  /*f4a0*/  LEA R61, R119, -R119, 0x3 ;  /* 0x80000077773d7211 */ /* 0x000fe400078e18ff */
[----:B------:R-:W-:Y:S01]  /*f4b0*/  IADD3 R56, P5, R69, R122, RZ ;  /* 0x0000007a45387210 */ /* 0x000fe20007fbe0ff */
[----:B------:R0:W-:Y:S03]  /*f4c0*/  STG.E.U16 [R54.64], R48 ;  /* 0x0000003036007986 */ /* 0x0001e6000c101504 */
[-C--:B------:R-:W-:Y:S02]  /*f4d0*/  LEA.HI.X.SX32 R57, R61, R123.reuse, 0x1, P5 ;  /* 0x0000007b3d397211 */ /* 0x080fe400028f0eff */
[----:B------:R-:W-:Y:S01]  /*f4e0*/  LEA.HI.X.SX32 R61, R63, R123, 0x1, P4 ;  /* 0x0000007b3f3d7211 */ /* 0x000fe200020f0eff */
[C---:B------:R-:W-:Y:S01]  /*f4f0*/  IMAD R63, R119.reuse, 0x16, RZ ;  /* 0x00000016773f7824 */ /* 0x040fe200078e02ff */
[----:B--2---:R-:W-:-:S02]  /*f500*/  LEA R53, R119, R119, 0x3 ;  /* 0x0000007777357211 */ /* 0x004fc400078e18ff */
[-C--:B------:R-:W-:Y:S02]  /*f510*/  IADD3 R52, P5, R71, R122.reuse, RZ ;  /* 0x0000007a47347210 */ /* 0x080fe40007fbe0ff */
[-C--:B0-----:R-:W-:Y:S01]  /*f520*/  IADD3 R54, P6, R73, R122.reuse, RZ ;  /* 0x0000007a49367210 */ /* 0x081fe20007fde0ff */
[----:B------:R0:W-:Y:S01]  /*f530*/  STG.E.U16 [R56.64], R40 ;  /* 0x0000002838007986 */ /* 0x0001e2000c101504 */
[-C--:B------:R-:W-:Y:S01]  /*f540*/  LEA.HI.X.SX32 R53, R53, R123.reuse, 0x1, P5 ;  /* 0x0000007b35357211 */ /* 0x080fe200028f0eff */
[----:B------:R-:W-:Y:S01]  /*f550*/  IMAD R59, R119, 0xb, RZ ;  /* 0x0000000b773b7824 */ /* 0x000fe200078e02ff */
[----:B------:R-:W-:Y:S01]  /*f560*/  LEA.HI.X.SX32 R55, R65, R123, 0x1, P6 ;  /* 0x0000007b41377211 */ /* 0x000fe200030f0eff */
[----:B------:R-:W-:Y:S01]  /*f570*/  IMAD R65, R119, 0x18, RZ ;  /* 0x0000001877417824 */ /* 0x000fe200078e02ff */
[----:B------:R-:W-:Y:S01]  /*f580*/  PRMT R36, R37, 0x7632, R36 ;  /* 0x0000763225247816 */ /* 0x000fe20000000024 */
[C---:B------:R-:W-:Y:S02]  /*f590*/  IMAD R75, R119.reuse, 0x1a, RZ ;  /* 0x0000001a774b7824 */ /* 0x040fe400078e02ff */
[----:B------:R-:W-:Y:S01]  /*f5a0*/  IMAD R77, R119, 0x1c, RZ ;  /* 0x0000001c774d7824 */ /* 0x000fe200078e02ff */
[----:B------:R2:W-:Y:S01]  /*f5b0*/  STG.E.U16 [R60.64], R37 ;  /* 0x000000253c007986 */ /* 0x0005e2000c101504 */
[----:B0-----:R-:W-:-:S03]  /*f5c0*/  IADD3 R56, P5, R63, R122, RZ ;  /* 0x0000007a3f387210 */ /* 0x001fc60007fbe0ff */
[----:B------:R0:W-:Y:S01]  /*f5d0*/  STG.E.U16 [R52.64], R36 ;  /* 0x0000002434007986 */ /* 0x0001e2000c101504 */
[-C--:B------:R-:W-:Y:S02]  /*f5e0*/  IADD3 R58, P4, R65, R122.reuse, RZ ;  /* 0x0000007a413a7210 */ /* 0x080fe40007f9e0ff */
[-C--:B------:R-:W-:Y:S02]  /*f5f0*/  LEA.HI.X.SX32 R57, R59, R123.reuse, 0x1, P5 ;  /* 0x0000007b3b397211 */ /* 0x080fe400028f0eff */
[----:B------:R-:W-:Y:S01]  /*f600*/  PRMT R44, R41, 0x7632, R44 ;  /* 0x00007632292c7816 */ /* 0x000fe2000000002c */
[----:B--2---:R-:W-:Y:S01]  /*f610*/  IMAD R37, R119, 0xd, RZ ;  /* 0x0000000d77257824 */ /* 0x004fe200078e02ff */
[-C--:B------:R-:W-:Y:S01]  /*f620*/  IADD3 R40, P6, R77, R122.reuse, RZ ;  /* 0x0000007a4d287210 */ /* 0x080fe20007fde0ff */
[----:B------:R-:W-:Y:S01]  /*f630*/  IMAD R61, R119, 0x1e, RZ ;  /* 0x0000001e773d7824 */ /* 0x000fe200078e02ff */
[----:B0-----:R-:W-:Y:S01]  /*f640*/  IADD3 R36, P5, R75, R122, RZ ;  /* 0x0000007a4b247210 */ /* 0x001fe20007fbe0ff */
[----:B------:R0:W-:Y:S01]  /*f650*/  STG.E.U16 [R54.64], R41 ;  /* 0x0000002936007986 */ /* 0x0001e2000c101504 */
[----:B------:R-:W-:-:S02]  /*f660*/  LEA.HI.X.SX32 R59, R67, R123, 0x1, P4 ;  /* 0x0000007b433b7211 */ /* 0x000fc400020f0eff */
[----:B------:R-:W-:Y:S01]  /*f670*/  LEA.HI.X.SX32 R37, R37, R123, 0x1, P5 ;  /* 0x0000007b25257211 */ /* 0x000fe200028f0eff */
[----:B------:R2:W-:Y:S01]  /*f680*/  STG.E.U16 [R56.64], R44 ;  /* 0x0000002c38007986 */ /* 0x0005e2000c101504 */
[----:B------:R-:W-:Y:S02]  /*f690*/  PRMT R48, R45, 0x7632, R48 ;  /* 0x000076322d307816 */ /* 0x000fe40000000030 */
[----:B------:R-:W-:Y:S02]  /*f6a0*/  LEA R53, R119, -R119, 0x4 ;  /* 0x8000007777357211 */ /* 0x000fe400078e20ff */
[----:B------:R-:W-:Y:S02]  /*f6b0*/  IADD3 R52, P5, R61, R122, RZ ;  /* 0x0000007a3d347210 */ /* 0x000fe40007fbe0ff */
[----:B0-----:R-:W-:Y:S01]  /*f6c0*/  LEA.HI.X.SX32 R41, R69, R123, 0x1, P6 ;  /* 0x0000007b45297211 */ /* 0x001fe200030f0eff */
[----:B------:R-:W-:Y:S01]  /*f6d0*/  STG.E.U16 [R58.64], R45 ;  /* 0x0000002d3a007986 */ /* 0x000fe2000c101504 */
[----:B------:R-:W-:-:S02]  /*f6e0*/  IMAD R133, R119, 0x24, RZ ;  /* 0x0000002477857824 */ /* 0x000fc400078e02ff */
[C---:B--2---:R-:W-:Y:S01]  /*f6f0*/  IMAD R57, R119.reuse, 0x22, RZ ;  /* 0x0000002277397824 */ /* 0x044fe200078e02ff */
[----:B------:R0:W-:Y:S01]  /*f700*/  STG.E.U16 [R36.64], R48 ;  /* 0x0000003024007986 */ /* 0x0001e2000c101504 */
[C---:B------:R-:W-:Y:S02]  /*f710*/  SHF.L.U32 R55, R119.reuse, 0x4, RZ ;  /* 0x0000000477377819 */ /* 0x040fe400000006ff */
[----:B------:R-:W-:Y:S01]  /*f720*/  LEA R54, P4, R119, R122, 0x5 ;  /* 0x0000007a77367211 */ /* 0x000fe200078828ff */
[----:B------:R2:W-:Y:S01]  /*f730*/  STG.E.U16 [R40.64], R49 ;  /* 0x0000003128007986 */ /* 0x0005e2000c101504 */
[-C--:B------:R-:W-:Y:S01]  /*f740*/  LEA.HI.X.SX32 R53, R53, R123.reuse, 0x1, P5 ;  /* 0x0000007b35357211 */ /* 0x080fe200028f0eff */
[----:B------:R-:W-:Y:S01]  /*f750*/  IMAD R137, R119, 0x26, RZ ;  /* 0x0000002677897824 */ /* 0x000fe200078e02ff */
[----:B------:R-:W-:Y:S02]  /*f760*/  LEA.HI.X.SX32 R55, R55, R123, 0x1, P4 ;  /* 0x0000007b37377211 */ /* 0x000fe400020f0eff */
[----:B0-----:R-:W-:-:S02]  /*f770*/  LEA R37, R119, R119, 0x4 ;  /* 0x0000007777257211 */ /* 0x001fc400078e20ff */
[-C--:B------:R-:W-:Y:S02]  /*f780*/  IADD3 R36, P5, R57, R122.reuse, RZ ;  /* 0x0000007a39247210 */ /* 0x080fe40007fbe0ff */
[----:B--2---:R-:W-:Y:S02]  /*f790*/  PRMT R41, R49, 0x7632, R41 ;  /* 0x0000763231297816 */ /* 0x004fe40000000029 */
[-C--:B------:R-:W-:Y:S01]  /*f7a0*/  IADD3 R40, P6, R133, R122.reuse, RZ ;  /* 0x0000007a85287210 */ /* 0x080fe20007fde0ff */
[----:B------:R-:W-:Y:S01]  /*f7b0*/  IMAD R141, R119, 0x28, RZ ;  /* 0x00000028778d7824 */ /* 0x000fe200078e02ff */
[----:B------:R-:W-:Y:S01]  /*f7c0*/  LEA.HI.X.SX32 R37, R37, R123, 0x1, P5 ;  /* 0x0000007b25257211 */ /* 0x000fe200028f0eff */
[----:B------:R0:W-:Y:S01]  /*f7d0*/  STG.E.U16 [R52.64], R41 ;  /* 0x0000002934007986 */ /* 0x0001e2000c101504 */
[----:B------:R-:W-:Y:S01]  /*f7e0*/  PRMT R49, R38, 0x7632, R49 ;  /* 0x0000763226317816 */ /* 0x000fe20000000031 */
[----:B------:R-:W-:Y:S01]  /*f7f0*/  IMAD R45, R119, 0x13, RZ ;  /* 0x00000013772d7824 */ /* 0x000fe200078e02ff */
[-C--:B------:R-:W-:Y:S01]  /*f800*/  IADD3 R44, P5, R137, R122.reuse, RZ ;  /* 0x0000007a892c7210 */ /* 0x080fe20007fbe0ff */
[C---:B------:R-:W-:Y:S01]  /*f810*/  IMAD R145, R119.reuse, 0x2a, RZ ;  /* 0x0000002a77917824 */ /* 0x040fe200078e02ff */
[----:B------:R2:W-:Y:S01]  /*f820*/  STG.E.U16 [R54.64], R38 ;  /* 0x0000002636007986 */ /* 0x0005e2000c101504 */
[----:B------:R-:W-:Y:S01]  /*f830*/  IMAD R149, R119, 0x2c, RZ ;  /* 0x0000002c77957824 */ /* 0x000fe200078e02ff */
[----:B------:R-:W-:-:S02]  /*f840*/  IADD3 R48, P4, R141, R122, RZ ;  /* 0x0000007a8d307210 */ /* 0x000fc40007f9e0ff */
[----:B------:R3:W-:Y:S01]  /*f850*/  STG.E.U16 [R36.64], R49 ;  /* 0x0000003124007986 */ /* 0x0007e2000c101504 */
[-C--:B0-----:R-:W-:Y:S02]  /*f860*/  LEA.HI.X.SX32 R41, R71, R123.reuse, 0x1, P6 ;  /* 0x0000007b47297211 */ /* 0x081fe400030f0eff */
[-C--:B------:R-:W-:Y:S01]  /*f870*/  LEA.HI.X.SX32 R45, R45, R123.reuse, 0x1, P5 ;  /* 0x0000007b2d2d7211 */ /* 0x080fe200028f0eff */
[C---:B------:R-:W-:Y:S02]  /*f880*/  IMAD R153, R119.reuse, 0x2e, RZ ;  /* 0x0000002e77997824 */ /* 0x040fe400078e02ff */
[----:B------:R0:W-:Y:S01]  /*f890*/  STG.E.U16 [R40.64], R42 ;  /* 0x0000002a28007986 */ /* 0x0001e2000c101504 */
[----:B--2---:R-:W-:Y:S01]  /*f8a0*/  PRMT R55, R42, 0x7632, R55 ;  /* 0x000076322a377816 */ /* 0x004fe20000000037 */
[----:B---3--:R-:W-:Y:S01]  /*f8b0*/  IMAD R37, R119, 0x15, RZ ;  /* 0x0000001577257824 */ /* 0x008fe200078e02ff */
[----:B------:R-:W-:Y:S02]  /*f8c0*/  IADD3 R36, P5, R145, R122, RZ ;  /* 0x0000007a91247210 */ /* 0x000fe40007fbe0ff */
[----:B------:R-:W-:-:S02]  /*f8d0*/  LEA.HI.X.SX32 R49, R73, R123, 0x1, P4 ;  /* 0x0000007b49317211 */ /* 0x000fc400020f0eff */
[-C--:B------:R-:W-:Y:S02]  /*f8e0*/  LEA.HI.X.SX32 R37, R37, R123.reuse, 0x1, P5 ;  /* 0x0000007b25257211 */ /* 0x080fe400028f0eff */
[-C--:B0-----:R-:W-:Y:S02]  /*f8f0*/  IADD3 R40, P6, R149, R122.reuse, RZ ;  /* 0x0000007a95287210 */ /* 0x081fe40007fde0ff */
[----:B------:R-:W-:Y:S01]  /*f900*/  PRMT R38, R46, 0x7632, R38 ;  /* 0x000076322e267816 */ /* 0x000fe20000000026 */
[----:B------:R0:W-:Y:S01]  /*f910*/  STG.E.U16 [R44.64], R55 ;  /* 0x000000372c007986 */ /* 0x0001e2000c101504 */
[----:B------:R-:W-:Y:S01]  /*f920*/  LEA.HI.X.SX32 R41, R63, R123, 0x1, P6 ;  /* 0x0000007b3f297211 */ /* 0x000fe200030f0eff */
[C---:B------:R-:W-:Y:S02]  /*f930*/  IMAD R157, R119.reuse, 0x30, RZ ;  /* 0x00000030779d7824 */ /* 0x040fe400078e02ff */
[C---:B------:R-:W-:Y:S01]  /*f940*/  IMAD R53, R119.reuse, 0x17, RZ ;  /* 0x0000001777357824 */ /* 0x040fe200078e02ff */
[----:B------:R-:W-:Y:S01]  /*f950*/  STG.E.U16 [R48.64], R46 ;  /* 0x0000002e30007986 */ /* 0x000fe2000c101504 */
[----:B------:R-:W-:Y:S01]  /*f960*/  IMAD R161, R119, 0x32, RZ ;  /* 0x0000003277a17824 */ /* 0x000fe200078e02ff */
[----:B------:R-:W-:-:S02]  /*f970*/  IADD3 R52, P4, R157, R122, RZ ;  /* 0x0000007a9d347210 */ /* 0x000fc40007f9e0ff */
[----:B------:R2:W-:Y:S01]  /*f980*/  STG.E.U16 [R36.64], R38 ;  /* 0x0000002624007986 */ /* 0x0005e2000c101504 */
[----:B0-----:R-:W-:-:S03]  /*f990*/  IADD3 R44, P5, R153, R122, RZ ;  /* 0x0000007a992c7210 */ /* 0x001fc60007fbe0ff */
[----:B------:R0:W-:Y:S01]  /*f9a0*/  STG.E.U16 [R40.64], R50 ;  /* 0x0000003228007986 */ /* 0x0001e2000c101504 */
[----:B------:R-:W-:Y:S01]  /*f9b0*/  IMAD R165, R119, 0x34, RZ ;  /* 0x0000003477a57824 */ /* 0x000fe200078e02ff */
[-C--:B------:R-:W-:Y:S01]  /*f9c0*/  LEA.HI.X.SX32 R45, R53, R123.reuse, 0x1, P5 ;  /* 0x0000007b352d7211 */ /* 0x080fe200028f0eff */
[C---:B------:R-:W-:Y:S02]  /*f9d0*/  IMAD R169, R119.reuse, 0x36, RZ ;  /* 0x0000003677a97824 */ /* 0x040fe400078e02ff */
[----:B--2---:R-:W-:Y:S01]  /*f9e0*/  IMAD R37, R119, 0x19, RZ ;  /* 0x0000001977257824 */ /* 0x004fe200078e02ff */
[-C--:B------:R-:W-:Y:S02]  /*f9f0*/  IADD3 R36, P5, R161, R122.reuse, RZ ;  /* 0x0000007aa1247210 */ /* 0x080fe40007fbe0ff */
[----:B0-----:R-:W-:Y:S01]  /*fa00*/  PRMT R41, R50, 0x7632, R41 ;  /* 0x0000763232297816 */ /* 0x001fe20000000029 */
[----:B------:R-:W-:Y:S01]  /*fa10*/  IMAD R49, R119, 0x1b, RZ ;  /* 0x0000001b77317824 */ /* 0x000fe200078e02ff */
[-C--:B------:R-:W-:Y:S01]  /*fa20*/  LEA.HI.X.SX32 R53, R65, R123.reuse, 0x1, P4 ;  /* 0x0000007b41357211 */ /* 0x080fe200020f0eff */
[----:B------:R-:W-:Y:S01]  /*fa30*/  IMAD R173, R119, 0x38, RZ ;  /* 0x0000003877ad7824 */ /* 0x000fe200078e02ff */
[----:B------:R-:W-:Y:S01]  /*fa40*/  IADD3 R40, P6, R165, R122, RZ ;  /* 0x0000007aa5287210 */ /* 0x000fe20007fde0ff */
[----:B------:R0:W-:Y:S01]  /*fa50*/  STG.E.U16 [R44.64], R41 ;  /* 0x000000292c007986 */ /* 0x0001e2000c101504 */
[----:B------:R-:W-:-:S02]  /*fa60*/  LEA.HI.X.SX32 R37, R37, R123, 0x1, P5 ;  /* 0x0000007b25257211 */ /* 0x000fc400028f0eff */
[----:B------:R-:W-:Y:S01]  /*fa70*/  PRMT R38, R39, 0x7632, R38 ;  /* 0x0000763227267816 */ /* 0x000fe20000000026 */
[----:B------:R-:W-:Y:S01]  /*fa80*/  IMAD R177, R119, 0x3a, RZ ;  /* 0x0000003a77b17824 */ /* 0x000fe200078e02ff */
[----:B------:R-:W-:Y:S01]  /*fa90*/  STG.E.U16 [R52.64], R39 ;  /* 0x0000002734007986 */ /* 0x000fe2000c101504 */
[----:B------:R-:W-:Y:S01]  /*faa0*/  PRMT R42, R43, 0x7632, R42 ;  /* 0x000076322b2a7816 */ /* 0x000fe2000000002a */
[----:B------:R-:W-:Y:S01]  /*fab0*/  IMAD R181, R119, 0x3c, RZ ;  /* 0x0000003c77b57824 */ /* 0x000fe200078e02ff */
[-C--:B0-----:R-:W-:Y:S01]  /*fac0*/  IADD3 R44, P5, R169, R122.reuse, RZ ;  /* 0x0000007aa92c7210 */ /* 0x081fe20007fbe0ff */
[----:B------:R0:W-:Y:S01]  /*fad0*/  STG.E.U16 [R36.64], R38 ;  /* 0x0000002624007986 */ /* 0x0001e2000c101504 */
[-C--:B------:R-:W-:Y:S02]  /*fae0*/  LEA.HI.X.SX32 R41, R75, R123.reuse, 0x1, P6 ;  /* 0x0000007b4b297211 */ /* 0x080fe400030f0eff */
[----:B------:R-:W-:Y:S01]  /*faf0*/  LEA.HI.X.SX32 R45, R49, R123, 0x1, P5 ;  /* 0x0000007b312d7211 */ /* 0x000fe200028f0eff */
[----:B------:R-:W-:Y:S01]  /*fb00*/  IMAD R185, R119, 0x3e, RZ ;  /* 0x0000003e77b97824 */ /* 0x000fe200078e02ff */
[-C--:B------:R-:W-:Y:S01]  /*fb10*/  IADD3 R48, P4, R173, R122.reuse, RZ ;  /* 0x0000007aad307210 */ /* 0x080fe20007f9e0ff */
[----:B------:R2:W-:Y:S01]  /*fb20*/  STG.E.U16 [R40.64], R43 ;  /* 0x0000002b28007986 */ /* 0x0005e2000c101504 */
[----:B0-----:R-:W-:Y:S01]  /*fb30*/  IMAD R37, R119, 0x1d, RZ ;  /* 0x0000001d77257824 */ /* 0x001fe200078e02ff */
[----:B------:R-:W-:-:S02]  /*fb40*/  IADD3 R36, P5, R177, R122, RZ ;  /* 0x0000007ab1247210 */ /* 0x000fc40007fbe0ff */
[----:B------:R0:W-:Y:S01]  /*fb50*/  STG.E.U16 [R44.64], R42 ;  /* 0x0000002a2c007986 */ /* 0x0001e2000c101504 */
[-C--:B------:R-:W-:Y:S01]  /*fb60*/  LEA.HI.X.SX32 R49, R77, R123.reuse, 0x1, P4 ;  /* 0x0000007b4d317211 */ /* 0x080fe200020f0eff */
[----:B------:R-:W-:Y:S01]  /*fb70*/  IMAD R193, R119, 0x42, RZ ;  /* 0x0000004277c17824 */ /* 0x000fe200078e02ff */
[-C--:B------:R-:W-:Y:S02]  /*fb80*/  IADD3 R38, P6, R181, R122.reuse, RZ ;  /* 0x0000007ab5267210 */ /* 0x080fe40007fde0ff */
[----:B------:R-:W-:Y:S02]  /*fb90*/  LEA.HI.X.SX32 R37, R37, R123, 0x1, P5 ;  /* 0x0000007b25257211 */ /* 0x000fe400028f0eff */
[----:B--2---:R-:W-:Y:S02]  /*fba0*/  LEA R41, R119, -R119, 0x5 ;  /* 0x8000007777297211 */ /* 0x004fe400078e28ff */
[-C--:B------:R-:W-:Y:S02]  /*fbb0*/  IADD3 R40, P5, R185, R122.reuse, RZ ;  /* 0x0000007ab9287210 */ /* 0x080fe40007fbe0ff */
[----:B0-----:R-:W-:Y:S01]  /*fbc0*/  PRMT R45, R47, 0x7632, R45 ;  /* 0x000076322f2d7816 */ /* 0x001fe2000000002d */
[----:B------:R-:W-:Y:S01]  /*fbd0*/  STG.E.U16 [R48.64], R47 ;  /* 0x0000002f30007986 */ /* 0x000fe2000c101504 */
[-C--:B------:R-:W-:Y:S01]  /*fbe0*/  LEA.HI.X.SX32 R39, R61, R123.reuse, 0x1, P6 ;  /* 0x0000007b3d277211 */ /* 0x080fe200030f0eff */
[C---:B------:R-:W-:Y:S01]  /*fbf0*/  IMAD R197, R119.reuse, 0x44, RZ ;  /* 0x0000004477c57824 */ /* 0x040fe200078e02ff */
[C---:B------:R-:W-:Y:S01]  /*fc00*/  SHF.L.U32 R43, R119.reuse, 0x5, RZ ;  /* 0x00000005772b7819 */ /* 0x040fe200000006ff */
[----:B------:R0:W-:Y:S01]  /*fc10*/  STG.E.U16 [R36.64], R45 ;  /* 0x0000002d24007986 */ /* 0x0001e2000c101504 */
[CC--:B------:R-:W-:Y:S01]  /*fc20*/  LEA R42, P4, R119.reuse, R122.reuse, 0x6 ;  /* 0x0000007a772a7211 */ /* 0x0c0fe200078830ff */
[----:B------:R-:W-:Y:S01]  /*fc30*/  IMAD R205, R119, 0x48, RZ ;  /* 0x0000004877cd7824 */ /* 0x000fe200078e02ff */
[-C--:B------:R-:W-:Y:S01]  /*fc40*/  LEA.HI.X.SX32 R41, R41, R123.reuse, 0x1, P5 ;  /* 0x0000007b29297211 */ /* 0x080fe200028f0eff */
[----:B------:R-:W-:Y:S01]  /*fc50*/  IMAD R201, R119, 0x46, RZ ;  /* 0x0000004677c97824 */ /* 0x000fe200078e02ff */
[----:B------:R-:W-:Y:S01]  /*fc60*/  PRMT R46, R51, 0x7632, R46 ;  /* 0x00007632332e7816 */ /* 0x000fe2000000002e */
[----:B------:R1:W-:Y:S01]  /*fc70*/  STG.E.U16 [R38.64], R51 ;  /* 0x0000003326007986 */ /* 0x0003e2000c101504 */
[----:B------:R-:W-:Y:S01]  /*fc80*/  IADD3 R44, P6, R197, R122, RZ ;  /* 0x0000007ac52c7210 */ /* 0x000fe20007fde0ff */
[----:B------:R-:W-:Y:S01]  /*fc90*/  IMAD R209, R119, 0x4a, RZ ;  /* 0x0000004a77d17824 */ /* 0x000fe200078e02ff */
[----:B------:R-:W-:-:S02]  /*fca0*/  LEA.HI.X.SX32 R43, R43, R123, 0x1, P4 ;  /* 0x0000007b2b2b7211 */ /* 0x000fc400020f0eff */
[----:B0-----:R-:W-:Y:S02]  /*fcb0*/  LEA R37, R119, R119, 0x5 ;  /* 0x0000007777257211 */ /* 0x001fe400078e28ff */
[----:B------:R-:W-:Y:S01]  /*fcc0*/  IADD3 R36, P5, R193, R122, RZ ;  /* 0x0000007ac1247210 */ /* 0x000fe20007fbe0ff */
[----:B------:R-:W-:-:S03]  /*fcd0*/  IMAD R217, R119, 0x4e, RZ ;  /* 0x0000004e77d97824 */ /* 0x000fc600078e02ff */
[-C--:B------:R-:W-:Y:S02]  /*fce0*/  LEA.HI.X.SX32 R37, R37, R123.reuse, 0x1, P5 ;  /* 0x0000007b25257211 */ /* 0x080fe400028f0eff */
[----:B-1----:R-:W-:Y:S01]  /*fcf0*/  PRMT R38, R20, 0x7632, R38 ;  /* 0x0000763214267816 */ /* 0x002fe20000000026 */
[----:B------:R-:W-:Y:S01]  /*fd00*/  IMAD R131, R119, 0x23, RZ ;  /* 0x0000002377837824 */ /* 0x000fe200078e02ff */
[-C--:B------:R-:W-:Y:S01]  /*fd10*/  IADD3 R132, P5, R205, R122.reuse, RZ ;  /* 0x0000007acd847210 */ /* 0x080fe20007fbe0ff */
[----:B------:R0:W-:Y:S01]  /*fd20*/  STG.E.U16 [R40.64], R46 ;  /* 0x0000002e28007986 */ /* 0x0001e2000c101504 */
[-C--:B------:R-:W-:Y:S01]  /*fd30*/  LEA.HI.X.SX32 R45, R57, R123.reuse, 0x1, P6 ;  /* 0x0000007b392d7211 */ /* 0x080fe200030f0eff */
[----:B------:R-:W-:Y:S01]  /*fd40*/  IMAD R135, R119, 0x25, RZ ;  /* 0x0000002577877824 */ /* 0x000fe200078e02ff */
[-C--:B------:R-:W-:Y:S01]  /*fd50*/  IADD3 R130, P4, R201, R122.reuse, RZ ;  /* 0x0000007ac9827210 */ /* 0x080fe20007f9e0ff */
[C---:B------:R-:W-:Y:S01]  /*fd60*/  IMAD R213, R119.reuse, 0x4c, RZ ;  /* 0x0000004c77d57824 */ /* 0x040fe200078e02ff */
[----:B------:R-:W-:Y:S01]  /*fd70*/  STG.E.U16 [R42.64], R20 ;  /* 0x000000142a007986 */ /* 0x000fe2000c101504 */
[----:B------:R-:W-:Y:S01]  /*fd80*/  IMAD R221, R119, 0x50, RZ ;  /* 0x0000005077dd7824 */ /* 0x000fe200078e02ff */
[----:B------:R-:W-:Y:S01]  /*fd90*/  IADD3 R134, P6, R209, R122, RZ ;  /* 0x0000007ad1867210 */ /* 0x000fe20007fde0ff */
[----:B------:R-:W-:Y:S01]  /*fda0*/  IMAD R139, R119, 0x27, RZ ;  /* 0x00000027778b7824 */ /* 0x000fe200078e02ff */
[----:B------:R1:W-:Y:S01]  /*fdb0*/  STG.E.U16 [R36.64], R38 ;  /* 0x0000002624007986 */ /* 0x0003e2000c101504 */
[----:B------:R-:W-:-:S02]  /*fdc0*/  LEA.HI.X.SX32 R133, R133, R123, 0x1, P5 ;  /* 0x0000007b85857211 */ /* 0x000fc400028f0eff */
[-C--:B------:R-:W-:Y:S01]  /*fdd0*/  IADD3 R138, P5, R217, R122.reuse, RZ ;  /* 0x0000007ad98a7210 */ /* 0x080fe20007fbe0ff */
[----:B------:R-:W-:Y:S01]  /*fde0*/  IMAD R129, R119, 0x52, RZ ;  /* 0x0000005277817824 */ /* 0x000fe200078e02ff */
[-C--:B------:R-:W-:Y:S01]  /*fdf0*/  LEA.HI.X.SX32 R131, R131, R123.reuse, 0x1, P4 ;  /* 0x0000007b83837211 */ /* 0x080fe200020f0eff */
[----:B0-----:R-:W-:Y:S01]  /*fe00*/  IMAD R41, R119, 0x56, RZ ;  /* 0x0000005677297824 */ /* 0x001fe200078e02ff */
[-C--:B------:R-:W-:Y:S02]  /*fe10*/  IADD3 R136, P4, R213, R122.reuse, RZ ;  /* 0x0000007ad5887210 */ /* 0x080fe40007f9e0ff */
[-C--:B------:R-:W-:Y:S01]  /*fe20*/  LEA.HI.X.SX32 R135, R135, R123.reuse, 0x1, P6 ;  /* 0x0000007b87877211 */ /* 0x080fe200030f0eff */
[----:B-1----:R-:W-:Y:S01]  /*fe30*/  IMAD R37, R119, 0x54, RZ ;  /* 0x0000005477257824 */ /* 0x002fe200078e02ff */
[-C--:B------:R-:W-:Y:S01]  /*fe40*/  IADD3 R140, P6, R221, R122.reuse, RZ ;  /* 0x0000007add8c7210 */ /* 0x080fe20007fde0ff */
[----:B------:R-:W-:Y:S01]  /*fe50*/  IMAD R49, R119, 0x5a, RZ ;  /* 0x0000005a77317824 */ /* 0x000fe200078e02ff */
[-C--:B------:R-:W-:Y:S01]  /*fe60*/  LEA.HI.X.SX32 R139, R139, R123.reuse, 0x1, P5 ;  /* 0x0000007b8b8b7211 */ /* 0x080fe200028f0eff */
[----:B-----5:R0:W-:Y:S01]  /*fe70*/  STG.E.U16 [R44.64], R32 ;  /* 0x000000202c007986 */ /* 0x0201e2000c101504 */
        /* <DEDUP_REMOVED lines=9> */
[----:B0-----:R-:W-:Y:S01]  /*ff10*/  IMAD R45, R119, 0x58, RZ ;  /* 0x00000058772d7824 */ /* 0x001fe200078e02ff */
[-C--:B------:R-:W-:Y:S01]  /*ff20*/  LEA.HI.X.SX32 R145, R145, R123.reuse, 0x1, P5 ;  /* 0x0000007b91917211 */ /* 0x080fe200028f0eff */
[----:B------:R-:W-:Y:S01]  /*ff30*/  IMAD R61, R119, 0x60, RZ ;  /* 0x00000060773d7824 */ /* 0x000fe200078e02ff */
[-C--:B------:R-:W-:Y:S01]  /*ff40*/  IADD3 R150, P5, R49, R122.reuse, RZ ;  /* 0x0000007a31967210 */ /* 0x080fe20007fbe0ff */
[----:B------:R-:W-:Y:S01]  /*ff50*/  IMAD R57, R119, 0x5e, RZ ;  /* 0x0000005e77397824 */ /* 0x000fe200078e02ff */
[----:B------:R-:W-:Y:S01]  /*ff60*/  LEA.HI.X.SX32 R143, R143, R123, 0x1, P4 ;  /* 0x0000007b8f8f7211 */ /* 0x000fe200020f0eff */
[----:B------:R-:W-:Y:S01]  /*ff70*/  IMAD R65, R119, 0x62, RZ ;  /* 0x0000006277417824 */ /* 0x000fe200078e02ff */
[----:B------:R-:W-:-:S02]  /*ff80*/  IADD3 R148, P4, R45, R122, RZ ;  /* 0x0000007a2d947210 */ /* 0x000fc40007f9e0ff */
[-C--:B------:R-:W-:Y:S02]  /*ff90*/  LEA.HI.X.SX32 R147, R147, R123.reuse, 0x1, P6 ;  /* 0x0000007b93937211 */ /* 0x080fe400030f0eff */
        /* <DEDUP_REMOVED lines=12> */
[----:B------:R-:W-:Y:S01]  /*10060*/  IADD3 R158, P6, R65, R122, RZ ;  /* 0x0000007a419e7210 */ /* 0x000fe20007fde0ff */
[----:B------:R-:W-:Y:S01]  /*10070*/  IMAD R85, R119, 0x6c, RZ ;  /* 0x0000006c77557824 */ /* 0x000fe200078e02ff */
[----:B------:R-:W-:-:S02]  /*10080*/  LEA.HI.X.SX32 R157, R157, R123, 0x1, P5 ;  /* 0x0000007b9d9d7211 */ /* 0x000fc400028f0eff */
[-C--:B------:R-:W-:Y:S01]  /*10090*/  IADD3 R162, P5, R73, R122.reuse, RZ ;  /* 0x0000007a49a27210 */ /* 0x080fe20007fbe0ff */
[----:B------:R-:W-:Y:S01]  /*100a0*/  IMAD R81, R119, 0x6a, RZ ;  /* 0x0000006a77517824 */ /* 0x000fe200078e02ff */
[-C--:B------:R-:W-:Y:S01]  /*100b0*/  LEA.HI.X.SX32 R155, R155, R123.reuse, 0x1, P4 ;  /* 0x0000007b9b9b7211 */ /* 0x080fe200020f0eff */
[----:B------:R-:W-:Y:S01]  /*100c0*/  IMAD R89, R119, 0x6e, RZ ;  /* 0x0000006e77597824 */ /* 0x000fe200078e02ff */
[-C--:B------:R-:W-:Y:S02]  /*100d0*/  IADD3 R160, P4, R69, R122.reuse, RZ ;  /* 0x0000007a45a07210 */ /* 0x080fe40007f9e0ff */
        /* <DEDUP_REMOVED lines=32> */
[----:B------:R-:W-:Y:S02]  /*102e0*/  PRMT R32, R32, 0x7632, R32 ;  /* 0x0000763220207816 */ /* 0x000fe40000000020 */
[-C--:B------:R-:W-:Y:S01]  /*102f0*/  IADD3 R182, P6, R113, R122.reuse, RZ ;  /* 0x0000007a71b67210 */ /* 0x080fe20007fde0ff */
[----:B------:R-:W-:Y:S01]  /*10300*/  IMAD R192, R119, 0x84, RZ ;  /* 0x0000008477c07824 */ /* 0x000fe200078e02ff */
[----:B------:R-:W-:Y:S02]  /*10310*/  LEA.HI.X.SX32 R181, R181, R123, 0x1, P5 ;  /* 0x0000007bb5b57211 */ /* 0x000fe400028f0eff */
[----:B------:R-:W-:Y:S02]  /*10320*/  LEA R187, R119, -R119, 0x6 ;  /* 0x8000007777bb7211 */ /* 0x000fe400078e30ff */
[-C--:B------:R-:W-:Y:S01]  /*10330*/  IADD3 R186, P5, R121, R122.reuse, RZ ;  /* 0x0000007a79ba7210 */ /* 0x080fe20007fbe0ff */
[----:B------:R-:W-:Y:S01]  /*10340*/  IMAD R190, R119, 0x82, RZ ;  /* 0x0000008277be7824 */ /* 0x000fe200078e02ff */
[----:B------:R-:W-:Y:S01]  /*10350*/  LEA.HI.X.SX32 R179, R179, R123, 0x1, P4 ;  /* 0x0000007bb3b37211 */ /* 0x000fe200020f0eff */
[----:B------:R0:W-:Y:S01]  /*10360*/  STG.E.U16 [R130.64], R32 ;  /* 0x0000002082007986 */ /* 0x0001e2000c101504 */
[----:B------:R-:W-:Y:S01]  /*10370*/  PRMT R20, R28, 0x7632, R20 ;  /* 0x000076321c147816 */ /* 0x000fe20000000014 */
[----:B------:R-:W-:Y:S01]  /*10380*/  IMAD R194, R119, 0x86, RZ ;  /* 0x0000008677c27824 */ /* 0x000fe200078e02ff */
[----:B------:R-:W-:-:S02]  /*10390*/  IADD3 R184, P4, R117, R122, RZ ;  /* 0x0000007a75b87210 */ /* 0x000fc40007f9e0ff */
[-C--:B------:R-:W-:Y:S01]  /*103a0*/  LEA.HI.X.SX32 R183, R183, R123.reuse, 0x1, P6 ;  /* 0x0000007bb7b77211 */ /* 0x080fe200030f0eff */
[----:B------:R1:W-:Y:S01]  /*103b0*/  STG.E.U16 [R132.64], R28 ;  /* 0x0000001c84007986 */ /* 0x0003e2000c101504 */
[C---:B------:R-:W-:Y:S02]  /*103c0*/  SHF.L.U32 R189, R119.reuse, 0x6, RZ ;  /* 0x0000000677bd7819 */ /* 0x040fe400000006ff */
[CC--:B------:R-:W-:Y:S01]  /*103d0*/  LEA R188, P6, R119.reuse, R122.reuse, 0x7 ;  /* 0x0000007a77bc7211 */ /* 0x0c0fe200078c38ff */
[----:B------:R-:W-:Y:S01]  /*103e0*/  IMAD R198, R119, 0x8a, RZ ;  /* 0x0000008a77c67824 */ /* 0x000fe200078e02ff */
[-C--:B------:R-:W-:Y:S02]  /*103f0*/  LEA.HI.X.SX32 R187, R187, R123.reuse, 0x1, P5 ;  /* 0x0000007bbbbb7211 */ /* 0x080fe400028f0eff */
[----:B0-----:R-:W-:Y:S01]  /*10400*/  PRMT R131, R24, 0x7632, R131 ;  /* 0x0000763218837816 */ /* 0x001fe20000000083 */
[----:B------:R0:W-:Y:S01]  /*10410*/  STG.E.U16 [R134.64], R20 ;  /* 0x0000001486007986 */ /* 0x0001e2000c101504 */
[----:B------:R-:W-:Y:S01]  /*10420*/  IADD3 R192, P5, R192, R122, RZ ;  /* 0x0000007ac0c07210 */ /* 0x000fe20007fbe0ff */
[----:B------:R-:W-:Y:S01]  /*10430*/  IMAD R195, R119, 0x43, RZ ;  /* 0x0000004377c37824 */ /* 0x000fe200078e02ff */
[----:B------:R-:W-:-:S02]  /*10440*/  LEA.HI.X.SX32 R185, R185, R123, 0x1, P4 ;  /* 0x0000007bb9b97211 */ /* 0x000fc400020f0eff */
[----:B-1----:R-:W-:Y:S01]  /*10450*/  PRMT R133, R21, 0x7632, R133 ;  /* 0x0000763215857816 */ /* 0x002fe20000000085 */
[C---:B------:R-:W-:Y:S01]  /*10460*/  IMAD R196, R119.reuse, 0x88, RZ ;  /* 0x0000008877c47824 */ /* 0x040fe200078e02ff */
[C---:B------:R-:W-:Y:S01]  /*10470*/  LEA R191, R119.reuse, R119, 0x6 ;  /* 0x0000007777bf7211 */ /* 0x040fe200078e30ff */
[----:B------:R-:W-:Y:S01]  /*10480*/  STG.E.U16 [R136.64], R24 ;  /* 0x0000001888007986 */ /* 0x000fe2000c101504 */
[-C--:B------:R-:W-:Y:S01]  /*10490*/  IADD3 R190, P4, R190, R122.reuse, RZ ;  /* 0x0000007abebe7210 */ /* 0x080fe20007f9e0ff */
[----:B------:R-:W-:Y:S01]  /*104a0*/  IMAD R200, R119, 0x8c, RZ ;  /* 0x0000008c77c87824 */ /* 0x000fe200078e02ff */
[-C--:B------:R-:W-:Y:S01]  /*104b0*/  LEA.HI.X.SX32 R189, R189, R123.reuse, 0x1, P6 ;  /* 0x0000007bbdbd7211 */ /* 0x080fe200030f0eff */
[----:B------:R-:W-:Y:S01]  /*104c0*/  STG.E.U16 [R138.64], R131 ;  /* 0x000000838a007986 */ /* 0x000fe2000c101504 */
[----:B0-----:R-:W-:Y:S01]  /*104d0*/  PRMT R135, R33, 0x7632, R135 ;  /* 0x0000763221877816 */ /* 0x001fe20000000087 */
[----:B------:R-:W-:Y:S01]  /*104e0*/  IMAD R199, R119, 0x45, RZ ;  /* 0x0000004577c77824 */ /* 0x000fe200078e02ff */
[-C--:B------:R-:W-:Y:S01]  /*104f0*/  IADD3 R194, P6, R194, R122.reuse, RZ ;  /* 0x0000007ac2c27210 */ /* 0x080fe20007fde0ff */
[----:B------:R0:W-:Y:S01]  /*10500*/  STG.E.U16 [R140.64], R21 ;  /* 0x000000158c007986 */ /* 0x0001e2000c101504 */
[-C--:B------:R-:W-:Y:S01]  /*10510*/  LEA.HI.X.SX32 R193, R193, R123.reuse, 0x1, P5 ;  /* 0x0000007bc1c17211 */ /* 0x080fe200028f0eff */
[----:B------:R-:W-:Y:S01]  /*10520*/  IMAD R204, R119, 0x90, RZ ;  /* 0x0000009077cc7824 */ /* 0x000fe200078e02ff */
[----:B------:R-:W-:Y:S01]  /*10530*/  PRMT R28, R29, 0x7632, R28 ;  /* 0x000076321d1c7816 */ /* 0x000fe2000000001c */
[----:B------:R-:W-:Y:S01]  /*10540*/  STG.E.U16 [R142.64], R133 ;  /* 0x000000858e007986 */ /* 0x000fe2000c101504 */
[-C--:B------:R-:W-:Y:S01]  /*10550*/  IADD3 R198, P5, R198, R122.reuse, RZ ;  /* 0x0000007ac6c67210 */ /* 0x080fe20007fbe0ff */
[----:B------:R-:W-:Y:S01]  /*10560*/  IMAD R202, R119, 0x8e, RZ ;  /* 0x0000008e77ca7824 */ /* 0x000fe200078e02ff */
[-C--:B------:R-:W-:Y:S01]  /*10570*/  LEA.HI.X.SX32 R191, R191, R123.reuse, 0x1, P4 ;  /* 0x0000007bbfbf7211 */ /* 0x080fe200020f0eff */
[----:B------:R-:W-:Y:S01]  /*10580*/  STG.E.U16 [R144.64], R33 ;  /* 0x0000002190007986 */ /* 0x000fe2000c101504 */
[----:B------:R-:W-:Y:S01]  /*10590*/  PRMT R20, R25, 0x7632, R20 ;  /* 0x0000763219147816 */ /* 0x000fe20000000014 */
[----:B------:R-:W-:Y:S01]  /*105a0*/  IMAD R206, R119, 0x92, RZ ;  /* 0x0000009277ce7824 */ /* 0x000fe200078e02ff */
[----:B------:R-:W-:Y:S01]  /*105b0*/  IADD3 R196, P4, R196, R122, RZ ;  /* 0x0000007ac4c47210 */ /* 0x000fe20007f9e0ff */
[----:B------:R-:W-:Y:S01]  /*105c0*/  STG.E.U16 [R146.64], R135 ;  /* 0x0000008792007986 */ /* 0x000fe2000c101504 */
[----:B------:R-:W-:-:S02]  /*105d0*/  LEA.HI.X.SX32 R195, R195, R123, 0x1, P6 ;  /* 0x0000007bc3c37211 */ /* 0x000fc400030f0eff */
[-C--:B------:R-:W-:Y:S01]  /*105e0*/  IADD3 R200, P6, R200, R122.reuse, RZ ;  /* 0x0000007ac8c87210 */ /* 0x080fe20007fde0ff */
[----:B------:R1:W-:Y:S01]  /*105f0*/  STG.E.U16 [R148.64], R29 ;  /* 0x0000001d94007986 */ /* 0x0003e2000c101504 */
[----:B0-----:R-:W-:Y:S01]  /*10600*/  PRMT R21, R22, 0x7632, R21 ;  /* 0x0000763216157816 */ /* 0x001fe20000000015 */
[----:B------:R-:W-:Y:S01]  /*10610*/  IMAD R210, R119, 0x96, RZ ;  /* 0x0000009677d27824 */ /* 0x000fe200078e02ff */
[-C--:B------:R-:W-:Y:S01]  /*10620*/  LEA.HI.X.SX32 R199, R199, R123.reuse, 0x1, P5 ;  /* 0x0000007bc7c77211 */ /* 0x080fe200028f0eff */
[----:B------:R0:W-:Y:S01]  /*10630*/  STG.E.U16 [R150.64], R28 ;  /* 0x0000001c96007986 */ /* 0x0001e2000c101504 */
[-C--:B------:R-:W-:Y:S01]  /*10640*/  IADD3 R204, P5, R204, R122.reuse, RZ ;  /* 0x0000007acccc7210 */ /* 0x080fe20007fbe0ff */
[----:B------:R-:W-:Y:S01]  /*10650*/  IMAD R203, R119, 0x47, RZ ;  /* 0x0000004777cb7824 */ /* 0x000fe200078e02ff */
[----:B------:R-:W-:Y:S01]  /*10660*/  PRMT R24, R34, 0x7632, R24 ;  /* 0x0000763222187816 */ /* 0x000fe20000000018 */
[----:B------:R-:W-:Y:S01]  /*10670*/  STG.E.U16 [R152.64], R25 ;  /* 0x0000001998007986 */ /* 0x000fe2000c101504 */
[-C--:B------:R-:W-:Y:S01]  /*10680*/  LEA.HI.X.SX32 R197, R197, R123.reuse, 0x1, P4 ;  /* 0x0000007bc5c57211 */ /* 0x080fe200020f0eff */
[C---:B------:R-:W-:Y:S01]  /*10690*/  IMAD R207, R119.reuse, 0x49, RZ ;  /* 0x0000004977cf7824 */ /* 0x040fe200078e02ff */
[-C--:B------:R-:W-:Y:S01]  /*106a0*/  IADD3 R202, P4, R202, R122.reuse, RZ ;  /* 0x0000007acaca7210 */ /* 0x080fe20007f9e0ff */
[----:B------:R2:W-:Y:S01]  /*106b0*/  STG.E.U16 [R154.64], R20 ;  /* 0x000000149a007986 */ /* 0x0005e2000c101504 */
[----:B------:R-:W-:Y:S01]  /*106c0*/  IMAD R208, R119, 0x94, RZ ;  /* 0x0000009477d07824 */ /* 0x000fe200078e02ff */
[-C--:B------:R-:W-:Y:S01]  /*106d0*/  LEA.HI.X.SX32 R201, R201, R123.reuse, 0x1, P6 ;  /* 0x0000007bc9c97211 */ /* 0x080fe200030f0eff */
[C---:B------:R-:W-:Y:S01]  /*106e0*/  IMAD R212, R119.reuse, 0x98, RZ ;  /* 0x0000009877d47824 */ /* 0x040fe200078e02ff */
[----:B------:R-:W-:Y:S01]  /*106f0*/  STG.E.U16 [R156.64], R22 ;  /* 0x000000169c007986 */ /* 0x000fe2000c101504 */
[----:B-1----:R-:W-:Y:S01]  /*10700*/  PRMT R29, R30, 0x7632, R29 ;  /* 0x000076321e1d7816 */ /* 0x002fe2000000001d */
[----:B------:R-:W-:Y:S01]  /*10710*/  IMAD R211, R119, 0x4b, RZ ;  /* 0x0000004b77d37824 */ /* 0x000fe200078e02ff */
[-C--:B------:R-:W-:Y:S01]  /*10720*/  IADD3 R206, P6, R206, R122.reuse, RZ ;  /* 0x0000007acece7210 */ /* 0x080fe20007fde0ff */
[----:B------:R1:W-:Y:S01]  /*10730*/  STG.E.U16 [R158.64], R21 ;  /* 0x000000159e007986 */ /* 0x0003e2000c101504 */
[-C--:B------:R-:W-:Y:S01]  /*10740*/  LEA.HI.X.SX32 R205, R205, R123.reuse, 0x1, P5 ;  /* 0x0000007bcdcd7211 */ /* 0x080fe200028f0eff */
[C---:B------:R-:W-:Y:S01]  /*10750*/  IMAD R216, R119.reuse, 0x9c, RZ ;  /* 0x0000009c77d87824 */ /* 0x040fe200078e02ff */
[----:B0-----:R-:W-:Y:S01]  /*10760*/  PRMT R28, R26, 0x7632, R28 ;  /* 0x000076321a1c7816 */ /* 0x001fe2000000001c */
[----:B------:R-:W-:Y:S01]  /*10770*/  STG.E.U16 [R160.64], R34 ;  /* 0x00000022a0007986 */ /* 0x000fe2000c101504 */
[-C--:B------:R-:W-:Y:S01]  /*10780*/  IADD3 R210, P5, R210, R122.reuse, RZ ;  /* 0x0000007ad2d27210 */ /* 0x080fe20007fbe0ff */
[----:B------:R-:W-:Y:S01]  /*10790*/  IMAD R214, R119, 0x9a, RZ ;  /* 0x0000009a77d67824 */ /* 0x000fe200078e02ff */
[-C--:B------:R-:W-:Y:S01]  /*107a0*/  LEA.HI.X.SX32 R203, R203, R123.reuse, 0x1, P4 ;  /* 0x0000007bcbcb7211 */ /* 0x080fe200020f0eff */
[----:B------:R0:W-:Y:S01]  /*107b0*/  STG.E.U16 [R162.64], R24 ;  /* 0x00000018a2007986 */ /* 0x0001e2000c101504 */
[----:B--2---:R-:W-:Y:S01]  /*107c0*/  PRMT R20, R23, 0x7632, R20 ;  /* 0x0000763217147816 */ /* 0x004fe20000000014 */
[----:B------:R-:W-:Y:S01]  /*107d0*/  IMAD R218, R119, 0x9e, RZ ;  /* 0x0000009e77da7824 */ /* 0x000fe200078e02ff */
[----:B------:R-:W-:Y:S01]  /*107e0*/  IADD3 R208, P4, R208, R122, RZ ;  /* 0x0000007ad0d07210 */ /* 0x000fe20007f9e0ff */
[----:B------:R-:W-:Y:S01]  /*107f0*/  STG.E.U16 [R164.64], R30 ;  /* 0x0000001ea4007986 */ /* 0x000fe2000c101504 */
[----:B------:R-:W-:-:S02]  /*10800*/  LEA.HI.X.SX32 R207, R207, R123, 0x1, P6 ;  /* 0x0000007bcfcf7211 */ /* 0x000fc400030f0eff */
[-C--:B------:R-:W-:Y:S01]  /*10810*/  IADD3 R212, P6, R212, R122.reuse, RZ ;  /* 0x0000007ad4d47210 */ /* 0x080fe20007fde0ff */
[----:B------:R-:W-:Y:S01]  /*10820*/  STG.E.U16 [R166.64], R29 ;  /* 0x0000001da6007986 */ /* 0x000fe2000c101504 */
[----:B-1----:R-:W-:Y:S01]  /*10830*/  PRMT R21, R35, 0x7632, R21 ;  /* 0x0000763223157816 */ /* 0x002fe20000000015 */
[----:B------:R-:W-:Y:S01]  /*10840*/  IMAD R126, R119, 0xa2, RZ ;  /* 0x000000a2777e7824 */ /* 0x000fe200078e02ff */
[-C--:B------:R-:W-:Y:S01]  /*10850*/  LEA.HI.X.SX32 R211, R211, R123.reuse, 0x1, P5 ;  /* 0x0000007bd3d37211 */ /* 0x080fe200028f0eff */
[----:B------:R-:W-:Y:S01]  /*10860*/  STG.E.U16 [R168.64], R26 ;  /* 0x0000001aa8007986 */ /* 0x000fe2000c101504 */
[----:B------:R-:W-:Y:S01]  /*10870*/  IADD3 R216, P5, R216, R122, RZ ;  /* 0x0000007ad8d87210 */ /* 0x000fe20007fbe0ff */
[----:B------:R-:W-:Y:S01]  /*10880*/  IMAD R215, R119, 0x4d, RZ ;  /* 0x0000004d77d77824 */ /* 0x000fe200078e02ff */
[----:B------:R-:W-:Y:S01]  /*10890*/  PRMT R22, R31, 0x7632, R22 ;  /* 0x000076321f167816 */ /* 0x000fe20000000016 */
[----:B------:R-:W-:Y:S01]  /*108a0*/  STG.E.U16 [R170.64], R28 ;  /* 0x0000001caa007986 */ /* 0x000fe2000c101504 */
[----:B------:R-:W-:Y:S01]  /*108b0*/  LEA.HI.X.SX32 R209, R209, R123, 0x1, P4 ;  /* 0x0000007bd1d17211 */ /* 0x000fe200020f0eff */
[----:B------:R-:W-:-:S02]  /*108c0*/  IMAD R219, R119, 0x4f, RZ ;  /* 0x0000004f77db7824 */ /* 0x000fc400078e02ff */
[----:B------:R1:W-:Y:S01]  /*108d0*/  STG.E.U16 [R172.64], R23 ;  /* 0x00000017ac007986 */ /* 0x0003e2000c101504 */
[----:B------:R-:W-:Y:S01]  /*108e0*/  IMAD R220, R119, 0xa0, RZ ;  /* 0x000000a077dc7824 */ /* 0x000fe200078e02ff */
[-C--:B------:R-:W-:Y:S02]  /*108f0*/  IADD3 R214, P4, R214, R122.reuse, RZ ;  /* 0x0000007ad6d67210 */ /* 0x080fe40007f9e0ff */
[----:B------:R2:W-:Y:S01]  /*10900*/  STG.E.U16 [R174.64], R20 ;  /* 0x00000014ae007986 */ /* 0x0005e2000c101504 */
[-C--:B------:R-:W-:Y:S01]  /*10910*/  LEA.HI.X.SX32 R213, R213, R123.reuse, 0x1, P6 ;  /* 0x0000007bd5d57211 */ /* 0x080fe200030f0eff */
[----:B------:R-:W-:Y:S01]  /*10920*/  IMAD R128, R119, 0xa4, RZ ;  /* 0x000000a477807824 */ /* 0x000fe200078e02ff */
[----:B0-----:R-:W-:Y:S01]  /*10930*/  PRMT R24, R27, 0x7632, R24 ;  /* 0x000076321b187816 */ /* 0x001fe20000000018 */
[----:B------:R-:W-:Y:S01]  /*10940*/  STG.E.U16 [R176.64], R35 ;  /* 0x00000023b0007986 */ /* 0x000fe2000c101504 */
[-C--:B------:R-:W-:Y:S01]  /*10950*/  IADD3 R218, P6, R218, R122.reuse, RZ ;  /* 0x0000007adada7210 */ /* 0x080fe20007fde0ff */
[----:B------:R-:W-:Y:S01]  /*10960*/  IMAD R127, R119, 0x51, RZ ;  /* 0x00000051777f7824 */ /* 0x000fe200078e02ff */
[-C--:B------:R-:W-:Y:S01]  /*10970*/  LEA.HI.X.SX32 R217, R217, R123.reuse, 0x1, P5 ;  /* 0x0000007bd9d97211 */ /* 0x080fe200028f0eff */
[----:B------:R0:W-:Y:S01]  /*10980*/  STG.E.U16 [R178.64], R21 ;  /* 0x00000015b2007986 */ /* 0x0001e2000c101504 */
[----:B-1----:R-:W-:Y:S01]  /*10990*/  PRMT R23, R8, 0x7632, R23 ;  /* 0x0000763208177816 */ /* 0x002fe20000000017 */
[----:B------:R-:W-:Y:S01]  /*109a0*/  IMAD R36, R119, 0xa8, RZ ;  /* 0x000000a877247824 */ /* 0x000fe200078e02ff */
[-C--:B------:R-:W-:Y:S01]  /*109b0*/  IADD3 R126, P5, R126, R122.reuse, RZ ;  /* 0x0000007a7e7e7210 */ /* 0x080fe20007fbe0ff */
[----:B------:R-:W-:Y:S01]  /*109c0*/  STG.E.U16 [R180.64], R31 ;  /* 0x0000001fb4007986 */ /* 0x000fe2000c101504 */
[-C--:B------:R-:W-:Y:S01]  /*109d0*/  LEA.HI.X.SX32 R215, R215, R123.reuse, 0x1, P4 ;  /* 0x0000007bd7d77211 */ /* 0x080fe200020f0eff */
[C---:B------:R-:W-:Y:S01]  /*109e0*/  IMAD R124, R119.reuse, 0xa6, RZ ;  /* 0x000000a6777c7824 */ /* 0x040fe200078e02ff */
[----:B--2---:R-:W-:Y:S01]  /*109f0*/  PRMT R20, R4, 0x7632, R20 ;  /* 0x0000763204147816 */ /* 0x004fe20000000014 */
[----:B------:R1:W-:Y:S01]  /*10a00*/  STG.E.U16 [R182.64], R22 ;  /* 0x00000016b6007986 */ /* 0x0003e2000c101504 */
[-C--:B------:R-:W-:Y:S01]  /*10a10*/  IADD3 R220, P4, R220, R122.reuse, RZ ;  /* 0x0000007adcdc7210 */ /* 0x080fe20007f9e0ff */
[----:B------:R-:W-:Y:S01]  /*10a20*/  IMAD R38, R119, 0xaa, RZ ;  /* 0x000000aa77267824 */ /* 0x000fe200078e02ff */
[----:B------:R-:W-:Y:S01]  /*10a30*/  LEA.HI.X.SX32 R219, R219, R123, 0x1, P6 ;  /* 0x0000007bdbdb7211 */ /* 0x000fe200030f0eff */
[----:B------:R-:W-:Y:S01]  /*10a40*/  STG.E.U16 [R184.64], R27 ;  /* 0x0000001bb8007986 */ /* 0x000fe2000c101504 */
[----:B------:R-:W-:-:S02]  /*10a50*/  IADD3 R128, P6, R128, R122, RZ ;  /* 0x0000007a80807210 */ /* 0x000fc40007fde0ff */
[----:B0-----:R-:W-:Y:S01]  /*10a60*/  PRMT R21, R16, 0x7632, R21 ;  /* 0x0000763210157816 */ /* 0x001fe20000000015 */
[----:B------:R-:W-:Y:S01]  /*10a70*/  STG.E.U16 [R186.64], R24 ;  /* 0x00000018ba007986 */ /* 0x000fe2000c101504 */
[-C--:B------:R-:W-:Y:S01]  /*10a80*/  LEA.HI.X.SX32 R127, R127, R123.reuse, 0x1, P5 ;  /* 0x0000007b7f7f7211 */ /* 0x080fe200028f0eff */
[C---:B------:R-:W-:Y:S02]  /*10a90*/  IMAD R42, R119.reuse, 0xae, RZ ;  /* 0x000000ae772a7824 */ /* 0x040fe400078e02ff */
[----:B------:R0:W-:Y:S01]  /*10aa0*/  STG.E.U16 [R188.64], R8 ;  /* 0x00000008bc007986 */ /* 0x0001e2000c101504 */
[----:B------:R-:W-:Y:S01]  /*10ab0*/  IADD3 R36, P5, R36, R122, RZ ;  /* 0x0000007a24247210 */ /* 0x000fe20007fbe0ff */
[----:B------:R-:W-:Y:S01]  /*10ac0*/  IMAD R125, R119, 0x53, RZ ;  /* 0x00000053777d7824 */ /* 0x000fe200078e02ff */
[----:B-1----:R-:W-:Y:S01]  /*10ad0*/  PRMT R22, R12, 0x7632, R22 ;  /* 0x000076320c167816 */ /* 0x002fe20000000016 */
[----:B------:R-:W-:Y:S01]  /*10ae0*/  STG.E.U16 [R190.64], R23 ;  /* 0x00000017be007986 */ /* 0x000fe2000c101504 */
[----:B------:R-:W-:Y:S01]  /*10af0*/  LEA.HI.X.SX32 R221, R221, R123, 0x1, P4 ;  /* 0x0000007bdddd7211 */ /* 0x000fe200020f0eff */
[----:B------:R-:W-:-:S02]  /*10b00*/  IMAD R39, R119, 0x55, RZ ;  /* 0x0000005577277824 */ /* 0x000fc400078e02ff */
[----:B------:R1:W-:Y:S01]  /*10b10*/  STG.E.U16 [R192.64], R4 ;  /* 0x00000004c0007986 */ /* 0x0003e2000c101504 */
[----:B------:R-:W-:Y:S01]  /*10b20*/  IMAD R40, R119, 0xac, RZ ;  /* 0x000000ac77287824 */ /* 0x000fe200078e02ff */
[-C--:B------:R-:W-:Y:S02]  /*10b30*/  IADD3 R124, P4, R124, R122.reuse, RZ ;  /* 0x0000007a7c7c7210 */ /* 0x080fe40007f9e0ff */
[----:B------:R-:W-:Y:S01]  /*10b40*/  STG.E.U16 [R194.64], R20 ;  /* 0x00000014c2007986 */ /* 0x000fe2000c101504 */
[-C--:B------:R-:W-:Y:S01]  /*10b50*/  LEA.HI.X.SX32 R129, R129, R123.reuse, 0x1, P6 ;  /* 0x0000007b81817211 */ /* 0x080fe200030f0eff */
[----:B------:R-:W-:Y:S01]  /*10b60*/  IMAD R44, R119, 0xb0, RZ ;  /* 0x000000b0772c7824 */ /* 0x000fe200078e02ff */
[----:B0-----:R-:W-:Y:S01]  /*10b70*/  PRMT R8, R9, 0x7632, R8 ;  /* 0x0000763209087816 */ /* 0x001fe20000000008 */
[----:B------:R0:W-:Y:S01]  /*10b80*/  STG.E.U16 [R196.64], R16 ;  /* 0x00000010c4007986 */ /* 0x0001e2000c101504 */
        /* <DEDUP_REMOVED lines=8> */
[----:B------:R-:W-:Y:S01]  /*10c10*/  LEA.HI.X.SX32 R125, R125, R123, 0x1, P4 ;  /* 0x0000007b7d7d7211 */ /* 0x000fe200020f0eff */
[----:B------:R-:W-:-:S02]  /*10c20*/  IMAD R46, R119, 0xb2, RZ ;  /* 0x000000b2772e7824 */ /* 0x000fc400078e02ff */
[----:B------:R-:W-:Y:S01]  /*10c30*/  STG.E.U16 [R202.64], R22 ;  /* 0x00000016ca007986 */ /* 0x000fe2000c101504 */
[-C--:B------:R-:W-:Y:S01]  /*10c40*/  IADD3 R40, P4, R40, R122.reuse, RZ ;  /* 0x0000007a28287210 */ /* 0x080fe20007f9e0ff */
[----:B------:R-:W-:Y:S01]  /*10c50*/  IMAD R50, R119, 0xb6, RZ ;  /* 0x000000b677327824 */ /* 0x000fe200078e02ff */
[----:B------:R-:W-:Y:S01]  /*10c60*/  LEA.HI.X.SX32 R39, R39, R123, 0x1, P6 ;  /* 0x0000007b27277211 */ /* 0x000fe200030f0eff */
[----:B------:R2:W-:Y:S01]  /*10c70*/  STG.E.U16 [R204.64], R9 ;  /* 0x00000009cc007986 */ /* 0x0005e2000c101504 */
[----:B------:R-:W-:-:S03]  /*10c80*/  IADD3 R44, P6, R44, R122, RZ ;  /* 0x0000007a2c2c7210 */ /* 0x000fc60007fde0ff */
[----:B------:R-:W-:Y:S01]  /*10c90*/  STG.E.U16 [R206.64], R8 ;  /* 0x00000008ce007986 */ /* 0x000fe2000c101504 */
[----:B------:R-:W-:Y:S01]  /*10ca0*/  LEA.HI.X.SX32 R43, R43, R123, 0x1, P5 ;  /* 0x0000007b2b2b7211 */ /* 0x000fe200028f0eff */
[----:B------:R-:W-:Y:S02]  /*10cb0*/  IMAD R54, R119, 0xba, RZ ;  /* 0x000000ba77367824 */ /* 0x000fe400078e02ff */
[----:B------:R3:W-:Y:S01]  /*10cc0*/  STG.E.U16 [R208.64], R5 ;  /* 0x00000005d0007986 */ /* 0x0007e2000c101504 */
[----:B------:R-:W-:-:S03]  /*10cd0*/  IADD3 R48, P5, R48, R122, RZ ;  /* 0x0000007a30307210 */ /* 0x000fc60007fbe0ff */
[----:B------:R-:W4:Y:S01]  /*10ce0*/  LDS.128 R20, [R230] ;  /* 0x00000000e6147984 */ /* 0x000f220000000c00 */
[----:B------:R-:W-:Y:S01]  /*10cf0*/  IMAD R47, R119, 0x59, RZ ;  /* 0x00000059772f7824 */ /* 0x000fe200078e02ff */
[-C--:B------:R-:W-:Y:S02]  /*10d00*/  LEA.HI.X.SX32 R41, R41, R123.reuse, 0x1, P4 ;  /* 0x0000007b29297211 */ /* 0x080fe400020f0eff */
[----:B------:R-:W-:Y:S01]  /*10d10*/  STG.E.U16 [R210.64], R24 ;  /* 0x00000018d2007986 */ /* 0x000fe2000c101504 */
[C---:B------:R-:W-:Y:S01]  /*10d20*/  IMAD R51, R119.reuse, 0x5b, RZ ;  /* 0x0000005b77337824 */ /* 0x040fe200078e02ff */
[-C--:B------:R-:W-:Y:S02]  /*10d30*/  IADD3 R46, P4, R46, R122.reuse, RZ ;  /* 0x0000007a2e2e7210 */ /* 0x080fe40007f9e0ff */
[----:B------:R-:W5:Y:S01]  /*10d40*/  LDS.128 R24, [R229] ;  /* 0x00000000e5187984 */ /* 0x000f620000000c00 */
[----:B------:R-:W-:Y:S01]  /*10d50*/  IMAD R52, R119, 0xb8, RZ ;  /* 0x000000b877347824 */ /* 0x000fe200078e02ff */
[-C--:B------:R-:W-:Y:S01]  /*10d60*/  LEA.HI.X.SX32 R45, R45, R123.reuse, 0x1, P6 ;  /* 0x0000007b2d2d7211 */ /* 0x080fe200030f0eff */
[C---:B------:R-:W-:Y:S01]  /*10d70*/  IMAD R56, R119.reuse, 0xbc, RZ ;  /* 0x000000bc77387824 */ /* 0x040fe200078e02ff */
[----:B------:R-:W0:Y:S01]  /*10d80*/  LDS.128 R28, [R228] ;  /* 0x00000000e41c7984 */ /* 0x000e220000000c00 */
[-C--:B------:R-:W-:Y:S01]  /*10d90*/  IADD3 R50, P6, R50, R122.reuse, RZ ;  /* 0x0000007a32327210 */ /* 0x080fe20007fde0ff */
[----:B------:R-:W-:Y:S01]  /*10da0*/  IMAD R55, R119, 0x5d, RZ ;  /* 0x0000005d77377824 */ /* 0x000fe200078e02ff */
[-C--:B------:R-:W-:Y:S01]  /*10db0*/  LEA.HI.X.SX32 R49, R49, R123.reuse, 0x1, P5 ;  /* 0x0000007b31317211 */ /* 0x080fe200028f0eff */
[----:B------:R-:W0:Y:S01]  /*10dc0*/  LDS.128 R32, [R227] ;  /* 0x00000000e3207984 */ /* 0x000e220000000c00 */
[C---:B------:R-:W-:Y:S01]  /*10dd0*/  IMAD R60, R119.reuse, 0xc0, RZ ;  /* 0x000000c0773c7824 */ /* 0x040fe200078e02ff */
        /* <DEDUP_REMOVED lines=27> */
[-C--:B------:R-:W-:Y:S02]  /*10f90*/  IADD3 R68, P6, R68, R122.reuse, RZ ;  /* 0x0000007a44447210 */ /* 0x080fe40007fde0ff */
[----:B-1----:R-:W-:Y:S01]  /*10fa0*/  PRMT R4, R17, 0x7632, R4 ;  /* 0x0000763211047816 */ /* 0x002fe20000000004 */
[----:B------:R-:W-:Y:S01]  /*10fb0*/  IMAD R78, R119, 0xd2, RZ ;  /* 0x000000d2774e7824 */ /* 0x000fe200078e02ff */
[----:B------:R-:W-:Y:S01]  /*10fc0*/  LEA.HI.X.SX32 R67, R67, R123, 0x1, P5 ;  /* 0x0000007b43437211 */ /* 0x000fe200028f0eff */
[----:B------:R-:W-:Y:S01]  /*10fd0*/  IMAD R71, R119, 0x65, RZ ;  /* 0x0000006577477824 */ /* 0x000fe200078e02ff */
[----:B------:R-:W-:-:S02]  /*10fe0*/  IADD3 R72, P5, R72, R122, RZ ;  /* 0x0000007a48487210 */ /* 0x000fc40007fbe0ff */
[----:B0-----:R-:W-:Y:S01]  /*10ff0*/  PRMT R16, R13, 0x7632, R16 ;  /* 0x000076320d107816 */ /* 0x001fe20000000010 */
[----:B------:R-:W-:Y:S01]  /*11000*/  IMAD R75, R119, 0x67, RZ ;  /* 0x00000067774b7824 */ /* 0x000fe200078e02ff */
[-C--:B------:R-:W-:Y:S01]  /*11010*/  LEA.HI.X.SX32 R65, R65, R123.reuse, 0x1, P4 ;  /* 0x0000007b41417211 */ /* 0x080fe200020f0eff */
        /* <DEDUP_REMOVED lines=9> */
[-C--:B------:R-:W-:Y:S01]  /*110b0*/  LEA.HI.X.SX32 R73, R73, R123.reuse, 0x1, P5 ;  /* 0x0000007b49497211 */ /* 0x080fe200028f0eff */
[----:B------:R-:W-:Y:S01]  /*110c0*/  STG.E.U16 [R216.64], R13 ;  /* 0x0000000dd8007986 */ /* 0x000fe2000c101504 */
[----:B---3--:R-:W-:Y:S01]  /*110d0*/  PRMT R5, R6, 0x7632, R5 ;  /* 0x0000763206057816 */ /* 0x008fe20000000005 */
[----:B------:R-:W-:Y:S01]  /*110e0*/  IMAD R84, R119, 0xd8, RZ ;  /* 0x000000d877547824 */ /* 0x000fe200078e02ff */
[-C--:B------:R-:W-:Y:S01]  /*110f0*/  IADD3 R78, P5, R78, R122.reuse, RZ ;  /* 0x0000007a4e4e7210 */ /* 0x080fe20007fbe0ff */
[----:B------:R-:W-:Y:S01]  /*11100*/  STG.E.U16 [R218.64], R16 ;  /* 0x00000010da007986 */ /* 0x000fe2000c101504 */
[-C--:B------:R-:W-:Y:S01]  /*11110*/  LEA.HI.X.SX32 R71, R71, R123.reuse, 0x1, P4 ;  /* 0x0000007b47477211 */ /* 0x080fe200020f0eff */
[C---:B------:R-:W-:Y:S01]  /*11120*/  IMAD R82, R119.reuse, 0xd6, RZ ;  /* 0x000000d677527824 */ /* 0x040fe200078e02ff */
[-C--:B------:R-:W-:Y:S01]  /*11130*/  IADD3 R76, P4, R76, R122.reuse, RZ ;  /* 0x0000007a4c4c7210 */ /* 0x080fe20007f9e0ff */
[----:B------:R-:W-:Y:S01]  /*11140*/  STG.E.U16 [R220.64], R10 ;  /* 0x0000000adc007986 */ /* 0x000fe2000c101504 */
[----:B0-----:R-:W-:Y:S01]  /*11150*/  PRMT R4, R18, 0x7632, R4 ;  /* 0x0000763212047816 */ /* 0x001fe20000000004 */
[----:B------:R-:W-:Y:S01]  /*11160*/  IMAD R86, R119, 0xda, RZ ;  /* 0x000000da77567824 */ /* 0x000fe200078e02ff */
[----:B------:R-:W-:Y:S01]  /*11170*/  LEA.HI.X.SX32 R75, R75, R123, 0x1, P6 ;  /* 0x0000007b4b4b7211 */ /* 0x000fe200030f0eff */
[----:B------:R0:W-:Y:S01]  /*11180*/  STG.E.U16 [R126.64], R9 ;  /* 0x000000097e007986 */ /* 0x0001e2000c101504 */
[----:B------:R-:W-:-:S02]  /*11190*/  IADD3 R80, P6, R80, R122, RZ ;  /* 0x0000007a50507210 */ /* 0x000fc40007fde0ff */
[----:B------:R-:W-:Y:S01]  /*111a0*/  PRMT R8, R14, 0x7632, R8 ;  /* 0x000076320e087816 */ /* 0x000fe20000000008 */
[----:B------:R-:W-:Y:S01]  /*111b0*/  STG.E.U16 [R128.64], R6 ;  /* 0x0000000680007986 */ /* 0x000fe2000c101504 */
[-C--:B------:R-:W-:Y:S01]  /*111c0*/  LEA.HI.X.SX32 R79, R79, R123.reuse, 0x1, P5 ;  /* 0x0000007b4f4f7211 */ /* 0x080fe200028f0eff */
[C---:B------:R-:W-:Y:S01]  /*111d0*/  IMAD R90, R119.reuse, 0xde, RZ ;  /* 0x000000de775a7824 */ /* 0x040fe200078e02ff */
[-C--:B------:R-:W-:Y:S01]  /*111e0*/  IADD3 R84, P5, R84, R122.reuse, RZ ;  /* 0x0000007a54547210 */ /* 0x080fe20007fbe0ff */
[----:B------:R1:W-:Y:S01]  /*111f0*/  STG.E.U16 [R124.64], R5 ;  /* 0x000000057c007986 */ /* 0x0003e2000c101504 */
[----:B------:R-:W-:Y:S01]  /*11200*/  IMAD R83, R119, 0x6b, RZ ;  /* 0x0000006b77537824 */ /* 0x000fe200078e02ff */
[-C--:B------:R-:W-:Y:S02]  /*11210*/  LEA.HI.X.SX32 R77, R77, R123.reuse, 0x1, P4 ;  /* 0x0000007b4d4d7211 */ /* 0x080fe400020f0eff */
[----:B------:R-:W-:Y:S01]  /*11220*/  STG.E.U16 [R36.64], R18 ;  /* 0x0000001224007986 */ /* 0x000fe2000c101504 */
[----:B0-----:R-:W-:Y:S01]  /*11230*/  PRMT R9, R11, 0x7632, R9 ;  /* 0x000076320b097816 */ /* 0x001fe20000000009 */
[C---:B------:R-:W-:Y:S01]  /*11240*/  IMAD R87, R119.reuse, 0x6d, RZ ;  /* 0x0000006d77577824 */ /* 0x040fe200078e02ff */
[-C--:B------:R-:W-:Y:S01]  /*11250*/  IADD3 R82, P4, R82, R122.reuse, RZ ;  /* 0x0000007a52527210 */ /* 0x080fe20007f9e0ff */
[----:B------:R0:W-:Y:S01]  /*11260*/  STG.E.U16 [R38.64], R4 ;  /* 0x0000000426007986 */ /* 0x0001e2000c101504 */
[----:B------:R-:W-:Y:S01]  /*11270*/  IMAD R88, R119, 0xdc, RZ ;  /* 0x000000dc77587824 */ /* 0x000fe200078e02ff */
[-C--:B------:R-:W-:Y:S01]  /*11280*/  LEA.HI.X.SX32 R81, R81, R123.reuse, 0x1, P6 ;  /* 0x0000007b51517211 */ /* 0x080fe200030f0eff */
[----:B------:R-:W-:Y:S01]  /*11290*/  IMAD R92, R119, 0xe0, RZ ;  /* 0x000000e0775c7824 */ /* 0x000fe200078e02ff */
[----:B------:R-:W-:Y:S01]  /*112a0*/  STG.E.U16 [R40.64], R14 ;  /* 0x0000000e28007986 */ /* 0x000fe2000c101504 */
[----:B-1----:R-:W-:Y:S01]  /*112b0*/  PRMT R5, R7, 0x7632, R5 ;  /* 0x0000763207057816 */ /* 0x002fe20000000005 */
        /* <DEDUP_REMOVED lines=11> */
[----:B0-----:R-:W-:Y:S01]  /*11370*/  PRMT R4, R15, 0x7632, R4 ;  /* 0x000076320f047816 */ /* 0x001fe20000000004 */
[----:B------:R-:W-:Y:S01]  /*11380*/  IMAD R98, R119, 0xe6, RZ ;  /* 0x000000e677627824 */ /* 0x000fe200078e02ff */
[----:B------:R-:W-:Y:S01]  /*11390*/  IADD3 R88, P4, R88, R122, RZ ;  /* 0x0000007a58587210 */ /* 0x000fe20007f9e0ff */
[----:B------:R5:W-:Y:S01]  /*113a0*/  STG.E.U16 [R48.64], R7 ;  /* 0x0000000730007986 */ /* 0x000be2000c101504 */
[----:B------:R-:W-:-:S02]  /*113b0*/  LEA.HI.X.SX32 R87, R87, R123, 0x1, P6 ;  /* 0x0000007b57577211 */ /* 0x000fc400030f0eff */
[-C--:B------:R-:W-:Y:S01]  /*113c0*/  IADD3 R92, P6, R92, R122.reuse, RZ ;  /* 0x0000007a5c5c7210 */ /* 0x080fe20007fde0ff */
[----:B------:R0:W-:Y:S01]  /*113d0*/  STG.E.U16 [R50.64], R5 ;  /* 0x0000000532007986 */ /* 0x0001e2000c101504 */
[----:B----4-:R-:W-:Y:S01]  /*113e0*/  PRMT R8, R20, 0x7632, R8 ;  /* 0x0000763214087816 */ /* 0x010fe20000000008 */
[----:B------:R-:W-:Y:S01]  /*113f0*/  IMAD R249, R119, 0xea, RZ ;  /* 0x000000ea77f97824 */ /* 0x000fe200078e02ff */
[-C--:B------:R-:W-:Y:S01]  /*11400*/  LEA.HI.X.SX32 R91, R91, R123.reuse, 0x1, P5 ;  /* 0x0000007b5b5b7211 */ /* 0x080fe200028f0eff */
[----:B------:R1:W-:Y:S01]  /*11410*/  STG.E.U16 [R52.64], R19 ;  /* 0x0000001334007986 */ /* 0x0003e2000c101504 */
[-C--:B------:R-:W-:Y:S01]  /*11420*/  IADD3 R96, P5, R96, R122.reuse, RZ ;  /* 0x0000007a60607210 */ /* 0x080fe20007fbe0ff */
[C---:B------:R-:W-:Y:S02]  /*11430*/  IMAD R95, R119.reuse, 0x71, RZ ;  /* 0x00000071775f7824 */ /* 0x040fe400078e02ff */
[----:B------:R2:W-:Y:S01]  /*11440*/  STG.E.U16 [R54.64], R6 ;  /* 0x0000000636007986 */ /* 0x0005e2000c101504 */
[----:B-----5:R-:W-:Y:S01]  /*11450*/  PRMT R7, R24, 0x7632, R7 ;  /* 0x0000763218077816 */ /* 0x020fe20000000007 */
[----:B------:R-:W-:Y:S01]  /*11460*/  IMAD R99, R119, 0x73, RZ ;  /* 0x0000007377637824 */ /* 0x000fe200078e02ff */
[----:B------:R-:W-:Y:S01]  /*11470*/  LEA.HI.X.SX32 R89, R89, R123, 0x1, P4 ;  /* 0x0000007b59597211 */ /* 0x000fe200020f0eff */
[----:B------:R3:W-:Y:S01]  /*11480*/  STG.E.U16 [R56.64], R15 ;  /* 0x0000000f38007986 */ /* 0x0007e2000c101504 */
[----:B------:R-:W-:Y:S01]  /*11490*/  IMAD R251, R119, 0xe8, RZ ;  /* 0x000000e877fb7824 */ /* 0x000fe200078e02ff */
[----:B------:R-:W-:-:S02]  /*114a0*/  IADD3 R94, P4, R94, R122, RZ ;  /* 0x0000007a5e5e7210 */ /* 0x000fc40007f9e0ff */
[----:B------:R4:W-:Y:S01]  /*114b0*/  STG.E.U16 [R58.64], R4 ;  /* 0x000000043a007986 */ /* 0x0009e2000c101504 */
[-C--:B------:R-:W-:Y:S01]  /*114c0*/  LEA.HI.X.SX32 R93, R93, R123.reuse, 0x1, P6 ;  /* 0x0000007b5d5d7211 */ /* 0x080fe200030f0eff */
[C---:B------:R-:W-:Y:S01]  /*114d0*/  IMAD R247, R119.reuse, 0xec, RZ ;  /* 0x000000ec77f77824 */ /* 0x040fe200078e02ff */
        /* <DEDUP_REMOVED lines=8> */
[-C--:B------:R-:W-:Y:S01]  /*11560*/  IADD3 R102, P5, R249, R122.reuse, RZ ;  /* 0x0000007af9667210 */ /* 0x080fe20007fbe0ff */
[----:B------:R-:W-:Y:S01]  /*11570*/  STG.E.U16 [R64.64], R24 ;  /* 0x0000001840007986 */ /* 0x000fe2000c101504 */
[-C--:B------:R-:W-:Y:S01]  /*11580*/  LEA.HI.X.SX32 R95, R95, R123.reuse, 0x1, P4 ;  /* 0x0000007b5f5f7211 */ /* 0x080fe200020f0eff */
[----:B------:R-:W-:Y:S01]  /*11590*/  IMAD R245, R119, 0xee, RZ ;  /* 0x000000ee77f57824 */ /* 0x000fe200078e02ff */
[----:B------:R-:W-:Y:S01]  /*115a0*/  PRMT R39, R21, 0x7632, R39 ;  /* 0x0000763215277816 */ /* 0x000fe20000000027 */
[----:B------:R-:W-:Y:S01]  /*115b0*/  STG.E.U16 [R66.64], R7 ;  /* 0x0000000742007986 */ /* 0x000fe2000c101504 */
[-C--:B------:R-:W-:Y:S01]  /*115c0*/  IADD3 R100, P4, R251, R122.reuse, RZ ;  /* 0x0000007afb647210 */ /* 0x080fe20007f9e0ff */
[----:B------:R-:W-:Y:S01]  /*115d0*/  IMAD R241, R119, 0xf2, RZ ;  /* 0x000000f277f17824 */ /* 0x000fe200078e02ff */
[----:B------:R-:W-:Y:S01]  /*115e0*/  LEA.HI.X.SX32 R99, R99, R123, 0x1, P6 ;  /* 0x0000007b63637211 */ /* 0x000fe200030f0eff */
[----:B------:R-:W-:Y:S01]  /*115f0*/  STG.E.U16 [R68.64], R28 ;  /* 0x0000001c44007986 */ /* 0x000fe2000c101504 */
[----:B------:R-:W-:-:S02]  /*11600*/  IADD3 R104, P6, R247, R122, RZ ;  /* 0x0000007af7687210 */ /* 0x000fc40007fde0ff */
[----:B------:R-:W-:Y:S01]  /*11610*/  PRMT R41, R25, 0x7632, R41 ;  /* 0x0000763219297816 */ /* 0x000fe20000000029 */
[----:B------:R5:W-:Y:S01]  /*11620*/  STG.E.U16 [R70.64], R5 ;  /* 0x0000000546007986 */ /* 0x000be2000c101504 */
[-C--:B------:R-:W-:Y:S01]  /*11630*/  LEA.HI.X.SX32 R103, R103, R123.reuse, 0x1, P5 ;  /* 0x0000007b67677211 */ /* 0x080fe200028f0eff */
[----:B------:R-:W-:Y:S02]  /*11640*/  IMAD R237, R119, 0xf6, RZ ;  /* 0x000000f677ed7824 */ /* 0x000fe400078e02ff */
[----:B------:R-:W-:Y:S01]  /*11650*/  STG.E.U16 [R72.64], R32 ;  /* 0x0000002048007986 */ /* 0x000fe2000c101504 */
[----:B------:R-:W-:Y:S01]  /*11660*/  IADD3 R108, P5, R243, R122, RZ ;  /* 0x0000007af36c7210 */ /* 0x000fe20007fbe0ff */
[----:B------:R-:W-:Y:S01]  /*11670*/  IMAD R107, R119, 0x77, RZ ;  /* 0x00000077776b7824 */ /* 0x000fe200078e02ff */
[----:B------:R-:W-:Y:S01]  /*11680*/  PRMT R43, R29, 0x7632, R43 ;  /* 0x000076321d2b7816 */ /* 0x000fe2000000002b */
[----:B------:R-:W-:Y:S01]  /*11690*/  STG.E.U16 [R74.64], R37 ;  /* 0x000000254a007986 */ /* 0x000fe2000c101504 */
[----:B------:R-:W-:Y:S01]  /*116a0*/  LEA.HI.X.SX32 R101, R101, R123, 0x1, P4 ;  /* 0x0000007b65657211 */ /* 0x000fe200020f0eff */
[----:B------:R-:W-:-:S02]  /*116b0*/  IMAD R111, R119, 0x79, RZ ;  /* 0x00000079776f7824 */ /* 0x000fc400078e02ff */
[----:B------:R-:W-:Y:S01]  /*116c0*/  STG.E.U16 [R76.64], R21 ;  /* 0x000000154c007986 */ /* 0x000fe2000c101504 */
[----:B------:R-:W-:Y:S01]  /*116d0*/  IMAD R239, R119, 0xf4, RZ ;  /* 0x000000f477ef7824 */ /* 0x000fe200078e02ff */
[-C--:B------:R-:W-:Y:S02]  /*116e0*/  IADD3 R106, P4, R245, R122.reuse, RZ ;  /* 0x0000007af56a7210 */ /* 0x080fe40007f9e0ff */
[----:B------:R-:W-:Y:S01]  /*116f0*/  STG.E.U16 [R78.64], R39 ;  /* 0x000000274e007986 */ /* 0x000fe2000c101504 */
        /* <DEDUP_REMOVED lines=12> */
[----:B------:R-:W-:Y:S01]  /*117c0*/  LEA.HI.X.SX32 R107, R107, R123, 0x1, P4 ;  /* 0x0000007b6b6b7211 */ /* 0x000fe200020f0eff */
[----:B------:R-:W-:Y:S01]  /*117d0*/  IMAD R233, R119, 0xfa, RZ ;  /* 0x000000fa77e97824 */ /* 0x000fe200078e02ff */
[----:B------:R-:W-:Y:S01]  /*117e0*/  PRMT R49, R26, 0x7632, R49 ;  /* 0x000076321a317816 */ /* 0x000fe20000000031 */
[----:B------:R-:W-:Y:S01]  /*117f0*/  STG.E.U16 [R86.64], R43 ;  /* 0x0000002b56007986 */ /* 0x000fe2000c101504 */
[----:B------:R-:W-:-:S02]  /*11800*/  IADD3 R112, P4, R239, R122, RZ ;  /* 0x0000007aef707210 */ /* 0x000fc40007f9e0ff */
[-C--:B------:R-:W-:Y:S01]  /*11810*/  LEA.HI.X.SX32 R111, R111, R123.reuse, 0x1, P6 ;  /* 0x0000007b6f6f7211 */ /* 0x080fe200030f0eff */
[----:B------:R-:W-:Y:S01]  /*11820*/  STG.E.U16 [R88.64], R33 ;  /* 0x0000002158007986 */ /* 0x000fe2000c101504 */
[----:B------:R-:W-:Y:S01]  /*11830*/  IADD3 R116, P6, R235, R122, RZ ;  /* 0x0000007aeb747210 */ /* 0x000fe20007fde0ff */
[----:B------:R-:W-:Y:S01]  /*11840*/  IMAD R235, R119, 0xfe, RZ ;  /* 0x000000fe77eb7824 */ /* 0x000fe200078e02ff */
[----:B------:R-:W-:Y:S01]  /*11850*/  PRMT R51, R30, 0x7632, R51 ;  /* 0x000076321e337816 */ /* 0x000fe20000000033 */
[----:B------:R-:W-:Y:S01]  /*11860*/  STG.E.U16 [R90.64], R45 ;  /* 0x0000002d5a007986 */ /* 0x000fe2000c101504 */
[----:B------:R-:W-:-:S03]  /*11870*/  LEA.HI.X.SX32 R115, R115, R123, 0x1, P5 ;  /* 0x0000007b73737211 */ /* 0x000fc600028f0eff */
[----:B------:R-:W-:Y:S01]  /*11880*/  STG.E.U16 [R92.64], R22 ;  /* 0x000000165c007986 */ /* 0x000fe2000c101504 */
[----:B------:R-:W-:Y:S01]  /*11890*/  IADD3 R120, P5, R231, R122, RZ ;  /* 0x0000007ae7787210 */ /* 0x000fe20007fbe0ff */
[----:B------:R-:W-:Y:S01]  /*118a0*/  IMAD R231, R119, 0x7d, RZ ;  /* 0x0000007d77e77824 */ /* 0x000fe200078e02ff */
[----:B-1----:R-:W-:Y:S01]  /*118b0*/  PRMT R53, R34, 0x7632, R53 ;  /* 0x0000763222357816 */ /* 0x002fe20000000035 */
[----:B------:R-:W-:Y:S01]  /*118c0*/  STG.E.U16 [R94.64], R47 ;  /* 0x0000002f5e007986 */ /* 0x000fe2000c101504 */
[----:B------:R-:W-:-:S03]  /*118d0*/  LEA.HI.X.SX32 R113, R113, R123, 0x1, P4 ;  /* 0x0000007b71717211 */ /* 0x000fc600020f0eff */
[----:B------:R-:W-:Y:S01]  /*118e0*/  STG.E.U16 [R96.64], R26 ;  /* 0x0000001a60007986 */ /* 0x000fe2000c101504 */
[----:B------:R-:W-:Y:S02]  /*118f0*/  IADD3 R118, P4, R233, R122, RZ ;  /* 0x0000007ae9767210 */ /* 0x000fe40007f9e0ff */
[----:B--2---:R-:W-:Y:S01]  /*11900*/  PRMT R55, R23, 0x7632, R55 ;  /* 0x0000763217377816 */ /* 0x004fe20000000037 */
[----:B------:R-:W-:Y:S01]  /*11910*/  STG.E.U16 [R98.64], R49 ;  /* 0x0000003162007986 */ /* 0x000fe2000c101504 */
[----:B------:R-:W-:-:S03]  /*11920*/  LEA.HI.X.SX32 R117, R117, R123, 0x1, P6 ;  /* 0x0000007b75757211 */ /* 0x000fc600030f0eff */
[----:B------:R-:W-:Y:S01]  /*11930*/  STG.E.U16 [R100.64], R30 ;  /* 0x0000001e64007986 */ /* 0x000fe2000c101504 */
[----:B------:R-:W-:Y:S02]  /*11940*/  IADD3 R122, P6, R235, R122, RZ ;  /* 0x0000007aeb7a7210 */ /* 0x000fe40007fde0ff */
[----:B------:R-:W-:Y:S01]  /*11950*/  LEA R233, R119, -R119, 0x7 ;  /* 0x8000007777e97211 */ /* 0x000fe200078e38ff */
[----:B------:R-:W-:Y:S01]  /*11960*/  STG.E.U16 [R102.64], R51 ;  /* 0x0000003366007986 */ /* 0x000fe2000c101504 */
[----:B---3--:R-:W-:-:S03]  /*11970*/  PRMT R57, R27, 0x7632, R57 ;  /* 0x000076321b397816 */ /* 0x008fc60000000039 */
[----:B------:R-:W-:Y:S01]  /*11980*/  STG.E.U16 [R104.64], R34 ;  /* 0x0000002268007986 */ /* 0x000fe2000c101504 */
[-C--:B------:R-:W-:Y:S02]  /*11990*/  LEA.HI.X.SX32 R119, R231, R123.reuse, 0x1, P4 ;  /* 0x0000007be7777211 */ /* 0x080fe400020f0eff */
[----:B----4-:R-:W-:Y:S01]  /*119a0*/  PRMT R59, R31, 0x7632, R59 ;  /* 0x000076321f3b7816 */ /* 0x010fe2000000003b */
[----:B------:R-:W-:Y:S01]  /*119b0*/  STG.E.U16 [R106.64], R53 ;  /* 0x000000356a007986 */ /* 0x000fe2000c101504 */
[----:B------:R-:W-:-:S03]  /*119c0*/  LEA.HI.X.SX32 R121, R121, R123, 0x1, P5 ;  /* 0x0000007b79797211 */ /* 0x000fc600028f0eff */
[----:B------:R-:W-:Y:S01]  /*119d0*/  STG.E.U16 [R108.64], R23 ;  /* 0x000000176c007986 */ /* 0x000fe2000c101504 */
[----:B------:R-:W-:Y:S02]  /*119e0*/  LEA.HI.X.SX32 R123, R233, R123, 0x1, P6 ;  /* 0x0000007be97b7211 */ /* 0x000fe400030f0eff */
[----:B0-----:R-:W-:Y:S01]  /*119f0*/  PRMT R61, R35, 0x7632, R61 ;  /* 0x00007632233d7816 */ /* 0x001fe2000000003d */
[----:B------:R-:W-:Y:S04]  /*11a00*/  STG.E.U16 [R110.64], R55 ;  /* 0x000000376e007986 */ /* 0x000fe8000c101504 */
[----:B------:R-:W-:Y:S04]  /*11a10*/  STG.E.U16 [R112.64], R27 ;  /* 0x0000001b70007986 */ /* 0x000fe8000c101504 */
[----:B------:R-:W-:Y:S04]  /*11a20*/  STG.E.U16 [R114.64], R57 ;  /* 0x0000003972007986 */ /* 0x000fe8000c101504 */
[----:B------:R-:W-:Y:S04]  /*11a30*/  STG.E.U16 [R116.64], R31 ;  /* 0x0000001f74007986 */ /* 0x000fe8000c101504 */
[----:B------:R-:W-:Y:S04]  /*11a40*/  STG.E.U16 [R118.64], R59 ;  /* 0x0000003b76007986 */ /* 0x000fe8000c101504 */
[----:B------:R-:W-:Y:S04]  /*11a50*/  STG.E.U16 [R120.64], R35 ;  /* 0x0000002378007986 */ /* 0x000fe8000c101504 */
[----:B------:R-:W-:Y:S01]  /*11a60*/  STG.E.U16 [R122.64], R61 ;  /* 0x0000003d7a007986 */ /* 0x000fe2000c101504 */
[----:B------:R-:W-:-:S02]  /*11a70*/  FSEL R226, R226, -INF , P3 ;  /* 0xff800000e2e27808 */ /* 0x000fc40001800000 */
[----:B-----5:R-:W-:Y:S02]  /*11a80*/  FSEL R5, R224, -INF , P2 ;  /* 0xff800000e0057808 */ /* 0x020fe40001000000 */
[----:B------:R-:W-:Y:S02]  /*11a90*/  FSEL R223, R223, -INF , P1 ;  /* 0xff800000dfdf7808 */ /* 0x000fe40000800000 */
[----:B------:R-:W-:Y:S02]  /*11aa0*/  FSEL R225, R225, -INF , P0 ;  /* 0xff800000e1e17808 */ /* 0x000fe40000000000 */
[----:B------:R-:W-:Y:S01]  /*11ab0*/  SHF.L.U32 R236, R236, 0x1, RZ ;  /* 0x00000001ecec7819 */ /* 0x000fe200000006ff */
[----:B------:R-:W-:Y:S02]  /*11ac0*/  FFMA R4, R226, 0.69314718246459960938, R3 ;  /* 0x3f317218e2047823 */ /* 0x000fe40000000003 */
[----:B------:R-:W-:Y:S01]  /*11ad0*/  FFMA R5, R5, 0.69314718246459960938, R2 ;  /* 0x3f31721805057823 */ /* 0x000fe20000000002 */
[----:B------:R-:W-:Y:S01]  /*11ae0*/  LOP3.LUT R6, R236, 0xf8, RZ, 0xc0, !PT ;  /* 0x000000f8ec067812 */ /* 0x000fe200078ec0ff */
[----:B------:R-:W-:Y:S01]  /*11af0*/  BAR.SYNC.DEFER_BLOCKING 0x0 ;  /* 0x0000000000007b1d */ /* 0x000fe20000010000 */
[----:B------:R-:W-:-:S02]  /*11b00*/  FFMA R224, R223, 0.69314718246459960938, R252 ;  /* 0x3f317218dfe07823 */ /* 0x000fc400000000fc */
[----:B------:R-:W-:-:S03]  /*11b10*/  FFMA R225, R225, 0.69314718246459960938, R0 ;  /* 0x3f317218e1e17823 */ /* 0x000fc60000000000 */
[----:B------:R-:W-:Y:S04]  /*11b20*/  STS.64 [R6], R4 ;  /* 0x0000000406007388 */ /* 0x000fe80000000a00 */
[----:B------:R-:W-:Y:S04]  /*11b30*/  STS.64 [R6+0x100], R224 ;  /* 0x000100e006007388 */ /* 0x000fe80000000a00 */
[----:B------:R-:W-:Y:S01]  /*11b40*/  BAR.SYNC.DEFER_BLOCKING 0x0 ;  /* 0x0000000000007b1d */ /* 0x000fe20000010000 */
[----:B------:R-:W-:-:S05]  /*11b50*/  IMAD R0, R234, c[0x0][0x1cc], RZ ;  /* 0x00007300ea007a24 */ /* 0x000fca00078e02ff */
[----:B------:R-:W0:Y:S01]  /*11b60*/  LDS R9, [R222] ;  /* 0x00000000de097984 */ /* 0x000e220000000800 */
[----:B------:R-:W-:Y:S02]  /*11b70*/  SHF.L.U32 R3, R232, 0x2, RZ ;  /* 0x00000002e8037819 */ /* 0x000fe400000006ff */
[----:B------:R-:W-:Y:S01]  /*11b80*/  SHF.L.U32 R2, R0, 0x2, RZ ;  /* 0x0000000200027819 */ /* 0x000fe200000006ff */
[----:B------:R-:W-:-:S03]  /*11b90*/  IMAD.HI R7, R232, 0x4, RZ ;  /* 0x00000004e8077827 */ /* 0x000fc600078e02ff */
[----:B------:R-:W-:Y:S01]  /*11ba0*/  IADD3 R2, P0, P1, R3, c[0x0][0x180], R2 ;  /* 0x0000600003027a10 */ /* 0x000fe2000791e002 */
[----:B------:R-:W-:-:S05]  /*11bb0*/  IMAD.HI R0, R0, 0x4, RZ ;  /* 0x0000000400007827 */ /* 0x000fca00078e02ff */
[----:B------:R-:W-:-:S05]  /*11bc0*/  IADD3.X R3, R7, c[0x0][0x184], R0, P0, P1 ;  /* 0x0000610007037a10 */ /* 0x000fca00007e2400 */
[----:B0-----:R-:W-:Y:S01]  /*11bd0*/  STG.E [R2.64], R9 ;  /* 0x0000000902007986 */ /* 0x001fe2000c101904 */
[----:B------:R-:W-:Y:S05]  /*11be0*/  EXIT ;  /* 0x000000000000794d */ /* 0x000fea0003800000 */
.L_x_3:
[----:B------:R-:W-:-:S00]  /*11bf0*/  BRA `(.L_x_3) ;  /* 0xfffffff000007947 */ /* 0x000fc0000383ffff */
[----:B------:R-:W-:-:S00]  /*11c00*/  NOP ;  /* 0x0000000000007918 */ /* 0x000fc00000000000 */
[----:B------:R-:W-:-:S00]  /*11c10*/  NOP ;  /* 0x0000000000007918 */ /* 0x000fc00000000000 */
[----:B------:R-:W-:-:S00]  /*11c20*/  NOP ;  /* 0x0000000000007918 */ /* 0x000fc00000000000 */
[----:B------:R-:W-:-:S00]  /*11c30*/  NOP ;  /* 0x0000000000007918 */ /* 0x000fc00000000000 */
[----:B------:R-:W-:-:S00]  /*11c40*/  NOP ;  /* 0x0000000000007918 */ /* 0x000fc00000000000 */
[----:B------:R-:W-:-:S00]  /*11c50*/  NOP ;  /* 0x0000000000007918 */ /* 0x000fc00000000000 */
[----:B------:R-:W-:-:S00]  /*11c60*/  NOP ;  /* 0x0000000000007918 */ /* 0x000fc00000000000 */
[----:B------:R-:W-:-:S00]  /*11c70*/  NOP ;  /* 0x0000000000007918 */ /* 0x000fc00000000000 */
.L_x_4:


//--------------------- .nv.global.init           --------------------------
	.section	.nv.global.init,"aw",@progbits
.nv.global.init:
	.type		_$_str,@object
	.size		_$_str,(.L_0 - _$_str)
_$_str:
        /*0000*/ 	.byte	0x5f, 0x5f, 0x43, 0x55, 0x44, 0x41, 0x5f, 0x46, 0x54, 0x5a, 0x00
.L_0:


//--------------------- .nv.shared.attn_fwd       --------------------------
	.section	.nv.shared.attn_fwd,"aw",@nobits
	.sectionflags	@""
	.align	16
